	.target	sm_90

	.elftype	@"ET_EXEC"


//--------------------- .note.nv.tkinfo           --------------------------
	.section	.note.nv.tkinfo,"",@"SHT_NOTE"
	.sectionflags	@"SHF_NOTE_NV_TKINFO"
	.tkinfo
        /*0018*/ 	.word	0x00000002
        /*0030*/ 	.string	""
        /*0030*/ 	.string	"ptxas"
        /*0030*/ 	.string	"Cuda compilation tools, release 13.0, V13.0.88"
        /*0030*/ 	.string	"Build cuda_13.0.r13.0/compiler.36424714_0"
        /*0030*/ 	.string	"-arch sm_90 -m 64 "



//--------------------- .note.nv.cuinfo           --------------------------
	.section	.note.nv.cuinfo,"",@"SHT_NOTE"
	.sectionflags	@"SHF_NOTE_NV_CUINFO"
        /*0018*/ 	.short	0x0002
        /*001a*/ 	.short	0x005a
        /*001c*/ 	.short	0x0082
	.zero		2


//--------------------- .nv.info                  --------------------------
	.section	.nv.info,"",@"SHT_CUDA_INFO"
	.align	4


	//----- nvinfo : EIATTR_REGCOUNT
	.align		4
        /*0000*/ 	.byte	0x04, 0x2f
        /*0002*/ 	.short	(.L_29 - .L_28)
	.align		4
.L_28:
        /*0004*/ 	.word	index@(_ZN2at6native55_GLOBAL__N__6c1c77d0_17_DistanceKernel_cu_75b981de_308222cdist_kernel_cuda_implIdNS1_5distsIdE1pEEEvPT_PKS6_S9_S6_lllll)
        /*0008*/ 	.word	0x0000002e


	//----- nvinfo : EIATTR_FRAME_SIZE
	.align		4
.L_29:
        /*000c*/ 	.byte	0x04, 0x11
        /*000e*/ 	.short	(.L_31 - .L_30)
	.align		4
.L_30:
        /*0010*/ 	.word	index@($_ZN2at6native55_GLOBAL__N__6c1c77d0_17_DistanceKernel_cu_75b981de_308222cdist_kernel_cuda_implIdNS1_5distsIdE1pEEEvPT_PKS6_S9_S6_lllll$__internal_accurate_pow)
        /*0014*/ 	.word	0x00000000


	//----- nvinfo : EIATTR_FRAME_SIZE
	.align		4
.L_31:
        /*0018*/ 	.byte	0x04, 0x11
        /*001a*/ 	.short	(.L_33 - .L_32)
	.align		4
.L_32:
        /*001c*/ 	.word	index@($__internal_48_$__cuda_sm20_div_s64)
        /*0020*/ 	.word	0x00000000


	//----- nvinfo : EIATTR_FRAME_SIZE
	.align		4
.L_33:
        /*0024*/ 	.byte	0x04, 0x11
        /*0026*/ 	.short	(.L_35 - .L_34)
	.align		4
.L_34:
        /*0028*/ 	.word	index@($__internal_47_$__cuda_sm20_dblrcp_rn_slowpath_v3)
        /*002c*/ 	.word	0x00000000


	//----- nvinfo : EIATTR_FRAME_SIZE
	.align		4
.L_35:
        /*0030*/ 	.byte	0x04, 0x11
        /*0032*/ 	.short	(.L_37 - .L_36)
	.align		4
.L_36:
        /*0034*/ 	.word	index@(_ZN2at6native55_GLOBAL__N__6c1c77d0_17_DistanceKernel_cu_75b981de_308222cdist_kernel_cuda_implIdNS1_5distsIdE1pEEEvPT_PKS6_S9_S6_lllll)
        /*0038*/ 	.word	0x00000000


	//----- nvinfo : EIATTR_REGCOUNT
	.align		4
.L_37:
        /*003c*/ 	.byte	0x04, 0x2f
        /*003e*/ 	.short	(.L_39 - .L_38)
	.align		4
.L_38:
        /*0040*/ 	.word	index@(_ZN2at6native55_GLOBAL__N__6c1c77d0_17_DistanceKernel_cu_75b981de_308222cdist_kernel_cuda_implIdNS1_5distsIdE4zeroEEEvPT_PKS6_S9_S6_lllll)
        /*0044*/ 	.word	0x00000018


	//----- nvinfo : EIATTR_FRAME_SIZE
	.align		4
.L_39:
        /*0048*/ 	.byte	0x04, 0x11
        /*004a*/ 	.short	(.L_41 - .L_40)
	.align		4
.L_40:
        /*004c*/ 	.word	index@($__internal_46_$__cuda_sm20_div_s64)
        /*0050*/ 	.word	0x00000000


	//----- nvinfo : EIATTR_FRAME_SIZE
	.align		4
.L_41:
        /*0054*/ 	.byte	0x04, 0x11
        /*0056*/ 	.short	(.L_43 - .L_42)
	.align		4
.L_42:
        /*0058*/ 	.word	index@(_ZN2at6native55_GLOBAL__N__6c1c77d0_17_DistanceKernel_cu_75b981de_308222cdist_kernel_cuda_implIdNS1_5distsIdE4zeroEEEvPT_PKS6_S9_S6_lllll)
        /*005c*/ 	.word	0x00000000


	//----- nvinfo : EIATTR_REGCOUNT
	.align		4
.L_43:
        /*0060*/ 	.byte	0x04, 0x2f
        /*0062*/ 	.short	(.L_45 - .L_44)
	.align		4
.L_44:
        /*0064*/ 	.word	index@(_ZN2at6native55_GLOBAL__N__6c1c77d0_17_DistanceKernel_cu_75b981de_308222cdist_kernel_cuda_implIdNS1_5distsIdE3oneEEEvPT_PKS6_S9_S6_lllll)
        /*0068*/ 	.word	0x00000018


	//----- nvinfo : EIATTR_FRAME_SIZE
	.align		4
.L_45:
        /*006c*/ 	.byte	0x04, 0x11
        /*006e*/ 	.short	(.L_47 - .L_46)
	.align		4
.L_46:
        /*0070*/ 	.word	index@($__internal_45_$__cuda_sm20_div_s64)
        /*0074*/ 	.word	0x00000000


	//----- nvinfo : EIATTR_FRAME_SIZE
	.align		4
.L_47:
        /*0078*/ 	.byte	0x04, 0x11
        /*007a*/ 	.short	(.L_49 - .L_48)
	.align		4
.L_48:
        /*007c*/ 	.word	index@(_ZN2at6native55_GLOBAL__N__6c1c77d0_17_DistanceKernel_cu_75b981de_308222cdist_kernel_cuda_implIdNS1_5distsIdE3oneEEEvPT_PKS6_S9_S6_lllll)
        /*0080*/ 	.word	0x00000000


	//----- nvinfo : EIATTR_REGCOUNT
	.align		4
.L_49:
        /*0084*/ 	.byte	0x04, 0x2f
        /*0086*/ 	.short	(.L_51 - .L_50)
	.align		4
.L_50:
        /*0088*/ 	.word	index@(_ZN2at6native55_GLOBAL__N__6c1c77d0_17_DistanceKernel_cu_75b981de_308222cdist_kernel_cuda_implIdNS1_5distsIdE3twoEEEvPT_PKS6_S9_S6_lllll)
        /*008c*/ 	.word	0x00000018


	//----- nvinfo : EIATTR_FRAME_SIZE
	.align		4
.L_51:
        /*0090*/ 	.byte	0x04, 0x11
        /*0092*/ 	.short	(.L_53 - .L_52)
	.align		4
.L_52:
        /*0094*/ 	.word	index@($__internal_44_$__cuda_sm20_dsqrt_rn_f64_mediumpath_v1)
        /*0098*/ 	.word	0x00000000


	//----- nvinfo : EIATTR_FRAME_SIZE
	.align		4
.L_53:
        /*009c*/ 	.byte	0x04, 0x11
        /*009e*/ 	.short	(.L_55 - .L_54)
	.align		4
.L_54:
        /*00a0*/ 	.word	index@($__internal_43_$__cuda_sm20_div_s64)
        /*00a4*/ 	.word	0x00000000


	//----- nvinfo : EIATTR_FRAME_SIZE
	.align		4
.L_55:
        /*00a8*/ 	.byte	0x04, 0x11
        /*00aa*/ 	.short	(.L_57 - .L_56)
	.align		4
.L_56:
        /*00ac*/ 	.word	index@(_ZN2at6native55_GLOBAL__N__6c1c77d0_17_DistanceKernel_cu_75b981de_308222cdist_kernel_cuda_implIdNS1_5distsIdE3twoEEEvPT_PKS6_S9_S6_lllll)
        /*00b0*/ 	.word	0x00000000


	//----- nvinfo : EIATTR_REGCOUNT
	.align		4
.L_57:
        /*00b4*/ 	.byte	0x04, 0x2f
        /*00b6*/ 	.short	(.L_59 - .L_58)
	.align		4
.L_58:
        /*00b8*/ 	.word	index@(_ZN2at6native55_GLOBAL__N__6c1c77d0_17_DistanceKernel_cu_75b981de_308222cdist_kernel_cuda_implIdNS1_5distsIdE3infEEEvPT_PKS6_S9_S6_lllll)
        /*00bc*/ 	.word	0x00000018


	//----- nvinfo : EIATTR_FRAME_SIZE
	.align		4
.L_59:
        /*00c0*/ 	.byte	0x04, 0x11
        /*00c2*/ 	.short	(.L_61 - .L_60)
	.align		4
.L_60:
        /*00c4*/ 	.word	index@($__internal_42_$__cuda_sm20_div_s64)
        /*00c8*/ 	.word	0x00000000


	//----- nvinfo : EIATTR_FRAME_SIZE
	.align		4
.L_61:
        /*00cc*/ 	.byte	0x04, 0x11
        /*00ce*/ 	.short	(.L_63 - .L_62)
	.align		4
.L_62:
        /*00d0*/ 	.word	index@(_ZN2at6native55_GLOBAL__N__6c1c77d0_17_DistanceKernel_cu_75b981de_308222cdist_kernel_cuda_implIdNS1_5distsIdE3infEEEvPT_PKS6_S9_S6_lllll)
        /*00d4*/ 	.word	0x00000000


	//----- nvinfo : EIATTR_REGCOUNT
	.align		4
.L_63:
        /*00d8*/ 	.byte	0x04, 0x2f
        /*00da*/ 	.short	(.L_65 - .L_64)
	.align		4
.L_64:
        /*00dc*/ 	.word	index@(_ZN2at6native55_GLOBAL__N__6c1c77d0_17_DistanceKernel_cu_75b981de_308222cdist_kernel_cuda_implIfNS1_5distsIfE1pEEEvPT_PKS6_S9_S6_lllll)
        /*00e0*/ 	.word	0x00000018


	//----- nvinfo : EIATTR_FRAME_SIZE
	.align		4
.L_65:
        /*00e4*/ 	.byte	0x04, 0x11
        /*00e6*/ 	.short	(.L_67 - .L_66)
	.align		4
.L_66:
        /*00e8*/ 	.word	index@($__internal_41_$__cuda_sm20_div_s64)
        /*00ec*/ 	.word	0x00000000


	//----- nvinfo : EIATTR_FRAME_SIZE
	.align		4
.L_67:
        /*00f0*/ 	.byte	0x04, 0x11
        /*00f2*/ 	.short	(.L_69 - .L_68)
	.align		4
.L_68:
        /*00f4*/ 	.word	index@(_ZN2at6native55_GLOBAL__N__6c1c77d0_17_DistanceKernel_cu_75b981de_308222cdist_kernel_cuda_implIfNS1_5distsIfE1pEEEvPT_PKS6_S9_S6_lllll)
        /*00f8*/ 	.word	0x00000000


	//----- nvinfo : EIATTR_REGCOUNT
	.align		4
.L_69:
        /*00fc*/ 	.byte	0x04, 0x2f
        /*00fe*/ 	.short	(.L_71 - .L_70)
	.align		4
.L_70:
        /*0100*/ 	.word	index@(_ZN2at6native55_GLOBAL__N__6c1c77d0_17_DistanceKernel_cu_75b981de_308222cdist_kernel_cuda_implIfNS1_5distsIfE4zeroEEEvPT_PKS6_S9_S6_lllll)
        /*0104*/ 	.word	0x0000001a


	//----- nvinfo : EIATTR_FRAME_SIZE
	.align		4
.L_71:
        /*0108*/ 	.byte	0x04, 0x11
        /*010a*/ 	.short	(.L_73 - .L_72)
	.align		4
.L_72:
        /*010c*/ 	.word	index@($__internal_40_$__cuda_sm20_div_s64)
        /*0110*/ 	.word	0x00000000


	//----- nvinfo : EIATTR_FRAME_SIZE
	.align		4
.L_73:
        /*0114*/ 	.byte	0x04, 0x11
        /*0116*/ 	.short	(.L_75 - .L_74)
	.align		4
.L_74:
        /*0118*/ 	.word	index@(_ZN2at6native55_GLOBAL__N__6c1c77d0_17_DistanceKernel_cu_75b981de_308222cdist_kernel_cuda_implIfNS1_5distsIfE4zeroEEEvPT_PKS6_S9_S6_lllll)
        /*011c*/ 	.word	0x00000000


	//----- nvinfo : EIATTR_REGCOUNT
	.align		4
.L_75:
        /*0120*/ 	.byte	0x04, 0x2f
        /*0122*/ 	.short	(.L_77 - .L_76)
	.align		4
.L_76:
        /*0124*/ 	.word	index@(_ZN2at6native55_GLOBAL__N__6c1c77d0_17_DistanceKernel_cu_75b981de_308222cdist_kernel_cuda_implIfNS1_5distsIfE3oneEEEvPT_PKS6_S9_S6_lllll)
        /*0128*/ 	.word	0x00000018


	//----- nvinfo : EIATTR_FRAME_SIZE
	.align		4
.L_77:
        /*012c*/ 	.byte	0x04, 0x11
        /*012e*/ 	.short	(.L_79 - .L_78)
	.align		4
.L_78:
        /*0130*/ 	.word	index@($__internal_39_$__cuda_sm20_div_s64)
        /*0134*/ 	.word	0x00000000


	//----- nvinfo : EIATTR_FRAME_SIZE
	.align		4
.L_79:
        /*0138*/ 	.byte	0x04, 0x11
        /*013a*/ 	.short	(.L_81 - .L_80)
	.align		4
.L_80:
        /*013c*/ 	.word	index@(_ZN2at6native55_GLOBAL__N__6c1c77d0_17_DistanceKernel_cu_75b981de_308222cdist_kernel_cuda_implIfNS1_5distsIfE3oneEEEvPT_PKS6_S9_S6_lllll)
        /*0140*/ 	.word	0x00000000


	//----- nvinfo : EIATTR_REGCOUNT
	.align		4
.L_81:
        /*0144*/ 	.byte	0x04, 0x2f
        /*0146*/ 	.short	(.L_83 - .L_82)
	.align		4
.L_82:
        /*0148*/ 	.word	index@(_ZN2at6native55_GLOBAL__N__6c1c77d0_17_DistanceKernel_cu_75b981de_308222cdist_kernel_cuda_implIfNS1_5distsIfE3twoEEEvPT_PKS6_S9_S6_lllll)
        /*014c*/ 	.word	0x00000018


	//----- nvinfo : EIATTR_FRAME_SIZE
	.align		4
.L_83:
        /*0150*/ 	.byte	0x04, 0x11
        /*0152*/ 	.short	(.L_85 - .L_84)
	.align		4
.L_84:
        /*0154*/ 	.word	index@($__internal_38_$__cuda_sm20_div_s64)
        /*0158*/ 	.word	0x00000000


	//----- nvinfo : EIATTR_FRAME_SIZE
	.align		4
.L_85:
        /*015c*/ 	.byte	0x04, 0x11
        /*015e*/ 	.short	(.L_87 - .L_86)
	.align		4
.L_86:
        /*0160*/ 	.word	index@(_ZN2at6native55_GLOBAL__N__6c1c77d0_17_DistanceKernel_cu_75b981de_308222cdist_kernel_cuda_implIfNS1_5distsIfE3twoEEEvPT_PKS6_S9_S6_lllll)
        /*0164*/ 	.word	0x00000000


	//----- nvinfo : EIATTR_REGCOUNT
	.align		4
.L_87:
        /*0168*/ 	.byte	0x04, 0x2f
        /*016a*/ 	.short	(.L_89 - .L_88)
	.align		4
.L_88:
        /*016c*/ 	.word	index@(_ZN2at6native55_GLOBAL__N__6c1c77d0_17_DistanceKernel_cu_75b981de_308222cdist_kernel_cuda_implIfNS1_5distsIfE3infEEEvPT_PKS6_S9_S6_lllll)
        /*0170*/ 	.word	0x00000018


	//----- nvinfo : EIATTR_FRAME_SIZE
	.align		4
.L_89:
        /*0174*/ 	.byte	0x04, 0x11
        /*0176*/ 	.short	(.L_91 - .L_90)
	.align		4
.L_90:
        /*0178*/ 	.word	index@($__internal_37_$__cuda_sm20_div_s64)
        /*017c*/ 	.word	0x00000000


	//----- nvinfo : EIATTR_FRAME_SIZE
	.align		4
.L_91:
        /*0180*/ 	.byte	0x04, 0x11
        /*0182*/ 	.short	(.L_93 - .L_92)
	.align		4
.L_92:
        /*0184*/ 	.word	index@(_ZN2at6native55_GLOBAL__N__6c1c77d0_17_DistanceKernel_cu_75b981de_308222cdist_kernel_cuda_implIfNS1_5distsIfE3infEEEvPT_PKS6_S9_S6_lllll)
        /*0188*/ 	.word	0x00000000


	//----- nvinfo : EIATTR_REGCOUNT
	.align		4
.L_93:
        /*018c*/ 	.byte	0x04, 0x2f
        /*018e*/ 	.short	(.L_95 - .L_94)
	.align		4
.L_94:
        /*0190*/ 	.word	index@(_ZN2at6native55_GLOBAL__N__6c1c77d0_17_DistanceKernel_cu_75b981de_308222pdist_kernel_cuda_implIdNS1_5distsIdE1pEEEvPT_PKS6_llS6_dd)
        /*0194*/ 	.word	0x00000030


	//----- nvinfo : EIATTR_FRAME_SIZE
	.align		4
.L_95:
        /*0198*/ 	.byte	0x04, 0x11
        /*019a*/ 	.short	(.L_97 - .L_96)
	.align		4
.L_96:
        /*019c*/ 	.word	index@($_ZN2at6native55_GLOBAL__N__6c1c77d0_17_DistanceKernel_cu_75b981de_308222pdist_kernel_cuda_implIdNS1_5distsIdE1pEEEvPT_PKS6_llS6_dd$__internal_accurate_pow)
        /*01a0*/ 	.word	0x00000000


	//----- nvinfo : EIATTR_FRAME_SIZE
	.align		4
.L_97:
        /*01a4*/ 	.byte	0x04, 0x11
        /*01a6*/ 	.short	(.L_99 - .L_98)
	.align		4
.L_98:
        /*01a8*/ 	.word	index@($__internal_36_$__cuda_sm20_dsqrt_rn_f64_mediumpath_v1)
        /*01ac*/ 	.word	0x00000000


	//----- nvinfo : EIATTR_FRAME_SIZE
	.align		4
.L_99:
        /*01b0*/ 	.byte	0x04, 0x11
        /*01b2*/ 	.short	(.L_101 - .L_100)
	.align		4
.L_100:
        /*01b4*/ 	.word	index@($__internal_35_$__cuda_sm20_dblrcp_rn_slowpath_v3)
        /*01b8*/ 	.word	0x00000000


	//----- nvinfo : EIATTR_FRAME_SIZE
	.align		4
.L_101:
        /*01bc*/ 	.byte	0x04, 0x11
        /*01be*/ 	.short	(.L_103 - .L_102)
	.align		4
.L_102:
        /*01c0*/ 	.word	index@(_ZN2at6native55_GLOBAL__N__6c1c77d0_17_DistanceKernel_cu_75b981de_308222pdist_kernel_cuda_implIdNS1_5distsIdE1pEEEvPT_PKS6_llS6_dd)
        /*01c4*/ 	.word	0x00000000


	//----- nvinfo : EIATTR_REGCOUNT
	.align		4
.L_103:
        /*01c8*/ 	.byte	0x04, 0x2f
        /*01ca*/ 	.short	(.L_105 - .L_104)
	.align		4
.L_104:
        /*01cc*/ 	.word	index@(_ZN2at6native55_GLOBAL__N__6c1c77d0_17_DistanceKernel_cu_75b981de_308222pdist_kernel_cuda_implIdNS1_5distsIdE4zeroEEEvPT_PKS6_llS6_dd)
        /*01d0*/ 	.word	0x00000014


	//----- nvinfo : EIATTR_FRAME_SIZE
	.align		4
.L_105:
        /*01d4*/ 	.byte	0x04, 0x11
        /*01d6*/ 	.short	(.L_107 - .L_106)
	.align		4
.L_106:
        /*01d8*/ 	.word	index@($__internal_34_$__cuda_sm20_dsqrt_rn_f64_mediumpath_v1)
        /*01dc*/ 	.word	0x00000000


	//----- nvinfo : EIATTR_FRAME_SIZE
	.align		4
.L_107:
        /*01e0*/ 	.byte	0x04, 0x11
        /*01e2*/ 	.short	(.L_109 - .L_108)
	.align		4
.L_108:
        /*01e4*/ 	.word	index@(_ZN2at6native55_GLOBAL__N__6c1c77d0_17_DistanceKernel_cu_75b981de_308222pdist_kernel_cuda_implIdNS1_5distsIdE4zeroEEEvPT_PKS6_llS6_dd)
        /*01e8*/ 	.word	0x00000000


	//----- nvinfo : EIATTR_REGCOUNT
	.align		4
.L_109:
        /*01ec*/ 	.byte	0x04, 0x2f
        /*01ee*/ 	.short	(.L_111 - .L_110)
	.align		4
.L_110:
        /*01f0*/ 	.word	index@(_ZN2at6native55_GLOBAL__N__6c1c77d0_17_DistanceKernel_cu_75b981de_308222pdist_kernel_cuda_implIdNS1_5distsIdE3oneEEEvPT_PKS6_llS6_dd)
        /*01f4*/ 	.word	0x00000014


	//----- nvinfo : EIATTR_FRAME_SIZE
	.align		4
.L_111:
        /*01f8*/ 	.byte	0x04, 0x11
        /*01fa*/ 	.short	(.L_113 - .L_112)
	.align		4
.L_112:
        /*01fc*/ 	.word	index@($__internal_33_$__cuda_sm20_dsqrt_rn_f64_mediumpath_v1)
        /*0200*/ 	.word	0x00000000


	//----- nvinfo : EIATTR_FRAME_SIZE
	.align		4
.L_113:
        /*0204*/ 	.byte	0x04, 0x11
        /*0206*/ 	.short	(.L_115 - .L_114)
	.align		4
.L_114:
        /*0208*/ 	.word	index@(_ZN2at6native55_GLOBAL__N__6c1c77d0_17_DistanceKernel_cu_75b981de_308222pdist_kernel_cuda_implIdNS1_5distsIdE3oneEEEvPT_PKS6_llS6_dd)
        /*020c*/ 	.word	0x00000000


	//----- nvinfo : EIATTR_REGCOUNT
	.align		4
.L_115:
        /*0210*/ 	.byte	0x04, 0x2f
        /*0212*/ 	.short	(.L_117 - .L_116)
	.align		4
.L_116:
        /*0214*/ 	.word	index@(_ZN2at6native55_GLOBAL__N__6c1c77d0_17_DistanceKernel_cu_75b981de_308222pdist_kernel_cuda_implIdNS1_5distsIdE3twoEEEvPT_PKS6_llS6_dd)
        /*0218*/ 	.word	0x00000014


	//----- nvinfo : EIATTR_FRAME_SIZE
	.align		4
.L_117:
        /*021c*/ 	.byte	0x04, 0x11
        /*021e*/ 	.short	(.L_119 - .L_118)
	.align		4
.L_118:
        /*0220*/ 	.word	index@($__internal_32_$__cuda_sm20_dsqrt_rn_f64_mediumpath_v1)
        /*0224*/ 	.word	0x00000000


	//----- nvinfo : EIATTR_FRAME_SIZE
	.align		4
.L_119:
        /*0228*/ 	.byte	0x04, 0x11
        /*022a*/ 	.short	(.L_121 - .L_120)
	.align		4
.L_120:
        /*022c*/ 	.word	index@(_ZN2at6native55_GLOBAL__N__6c1c77d0_17_DistanceKernel_cu_75b981de_308222pdist_kernel_cuda_implIdNS1_5distsIdE3twoEEEvPT_PKS6_llS6_dd)
        /*0230*/ 	.word	0x00000000


	//----- nvinfo : EIATTR_REGCOUNT
	.align		4
.L_121:
        /*0234*/ 	.byte	0x04, 0x2f
        /*0236*/ 	.short	(.L_123 - .L_122)
	.align		4
.L_122:
        /*0238*/ 	.word	index@(_ZN2at6native55_GLOBAL__N__6c1c77d0_17_DistanceKernel_cu_75b981de_308222pdist_kernel_cuda_implIdNS1_5distsIdE3infEEEvPT_PKS6_llS6_dd)
        /*023c*/ 	.word	0x00000014


	//----- nvinfo : EIATTR_FRAME_SIZE
	.align		4
.L_123:
        /*0240*/ 	.byte	0x04, 0x11
        /*0242*/ 	.short	(.L_125 - .L_124)
	.align		4
.L_124:
        /*0244*/ 	.word	index@($__internal_31_$__cuda_sm20_dsqrt_rn_f64_mediumpath_v1)
        /*0248*/ 	.word	0x00000000


	//----- nvinfo : EIATTR_FRAME_SIZE
	.align		4
.L_125:
        /*024c*/ 	.byte	0x04, 0x11
        /*024e*/ 	.short	(.L_127 - .L_126)
	.align		4
.L_126:
        /*0250*/ 	.word	index@(_ZN2at6native55_GLOBAL__N__6c1c77d0_17_DistanceKernel_cu_75b981de_308222pdist_kernel_cuda_implIdNS1_5distsIdE3infEEEvPT_PKS6_llS6_dd)
        /*0254*/ 	.word	0x00000000


	//----- nvinfo : EIATTR_REGCOUNT
	.align		4
.L_127:
        /*0258*/ 	.byte	0x04, 0x2f
        /*025a*/ 	.short	(.L_129 - .L_128)
	.align		4
.L_128:
        /*025c*/ 	.word	index@(_ZN2at6native55_GLOBAL__N__6c1c77d0_17_DistanceKernel_cu_75b981de_308222pdist_kernel_cuda_implIfNS1_5distsIfE1pEEEvPT_PKS6_llS6_dd)
        /*0260*/ 	.word	0x00000014


	//----- nvinfo : EIATTR_FRAME_SIZE
	.align		4
.L_129:
        /*0264*/ 	.byte	0x04, 0x11
        /*0266*/ 	.short	(.L_131 - .L_130)
	.align		4
.L_130:
        /*0268*/ 	.word	index@($__internal_30_$__cuda_sm20_dsqrt_rn_f64_mediumpath_v1)
        /*026c*/ 	.word	0x00000000


	//----- nvinfo : EIATTR_FRAME_SIZE
	.align		4
.L_131:
        /*0270*/ 	.byte	0x04, 0x11
        /*0272*/ 	.short	(.L_133 - .L_132)
	.align		4
.L_132:
        /*0274*/ 	.word	index@(_ZN2at6native55_GLOBAL__N__6c1c77d0_17_DistanceKernel_cu_75b981de_308222pdist_kernel_cuda_implIfNS1_5distsIfE1pEEEvPT_PKS6_llS6_dd)
        /*0278*/ 	.word	0x00000000


	//----- nvinfo : EIATTR_REGCOUNT
	.align		4
.L_133:
        /*027c*/ 	.byte	0x04, 0x2f
        /*027e*/ 	.short	(.L_135 - .L_134)
	.align		4
.L_134:
        /*0280*/ 	.word	index@(_ZN2at6native55_GLOBAL__N__6c1c77d0_17_DistanceKernel_cu_75b981de_308222pdist_kernel_cuda_implIfNS1_5distsIfE4zeroEEEvPT_PKS6_llS6_dd)
        /*0284*/ 	.word	0x00000015


	//----- nvinfo : EIATTR_FRAME_SIZE
	.align		4
.L_135:
        /*0288*/ 	.byte	0x04, 0x11
        /*028a*/ 	.short	(.L_137 - .L_136)
	.align		4
.L_136:
        /*028c*/ 	.word	index@($__internal_29_$__cuda_sm20_dsqrt_rn_f64_mediumpath_v1)
        /*0290*/ 	.word	0x00000000


	//----- nvinfo : EIATTR_FRAME_SIZE
	.align		4
.L_137:
        /*0294*/ 	.byte	0x04, 0x11
        /*0296*/ 	.short	(.L_139 - .L_138)
	.align		4
.L_138:
        /*0298*/ 	.word	index@(_ZN2at6native55_GLOBAL__N__6c1c77d0_17_DistanceKernel_cu_75b981de_308222pdist_kernel_cuda_implIfNS1_5distsIfE4zeroEEEvPT_PKS6_llS6_dd)
        /*029c*/ 	.word	0x00000000


	//----- nvinfo : EIATTR_REGCOUNT
	.align		4
.L_139:
        /*02a0*/ 	.byte	0x04, 0x2f
        /*02a2*/ 	.short	(.L_141 - .L_140)
	.align		4
.L_140:
        /*02a4*/ 	.word	index@(_ZN2at6native55_GLOBAL__N__6c1c77d0_17_DistanceKernel_cu_75b981de_308222pdist_kernel_cuda_implIfNS1_5distsIfE3oneEEEvPT_PKS6_llS6_dd)
        /*02a8*/ 	.word	0x00000014


	//----- nvinfo : EIATTR_FRAME_SIZE
	.align		4
.L_141:
        /*02ac*/ 	.byte	0x04, 0x11
        /*02ae*/ 	.short	(.L_143 - .L_142)
	.align		4
.L_142:
        /*02b0*/ 	.word	index@($__internal_28_$__cuda_sm20_dsqrt_rn_f64_mediumpath_v1)
        /*02b4*/ 	.word	0x00000000


	//----- nvinfo : EIATTR_FRAME_SIZE
	.align		4
.L_143:
        /*02b8*/ 	.byte	0x04, 0x11
        /*02ba*/ 	.short	(.L_145 - .L_144)
	.align		4
.L_144:
        /*02bc*/ 	.word	index@(_ZN2at6native55_GLOBAL__N__6c1c77d0_17_DistanceKernel_cu_75b981de_308222pdist_kernel_cuda_implIfNS1_5distsIfE3oneEEEvPT_PKS6_llS6_dd)
        /*02c0*/ 	.word	0x00000000


	//----- nvinfo : EIATTR_REGCOUNT
	.align		4
.L_145:
        /*02c4*/ 	.byte	0x04, 0x2f
        /*02c6*/ 	.short	(.L_147 - .L_146)
	.align		4
.L_146:
        /*02c8*/ 	.word	index@(_ZN2at6native55_GLOBAL__N__6c1c77d0_17_DistanceKernel_cu_75b981de_308222pdist_kernel_cuda_implIfNS1_5distsIfE3twoEEEvPT_PKS6_llS6_dd)
        /*02cc*/ 	.word	0x00000014


	//----- nvinfo : EIATTR_FRAME_SIZE
	.align		4
.L_147:
        /*02d0*/ 	.byte	0x04, 0x11
        /*02d2*/ 	.short	(.L_149 - .L_148)
	.align		4
.L_148:
        /*02d4*/ 	.word	index@($__internal_27_$__cuda_sm20_dsqrt_rn_f64_mediumpath_v1)
        /*02d8*/ 	.word	0x00000000


	//----- nvinfo : EIATTR_FRAME_SIZE
	.align		4
.L_149:
        /*02dc*/ 	.byte	0x04, 0x11
        /*02de*/ 	.short	(.L_151 - .L_150)
	.align		4
.L_150:
        /*02e0*/ 	.word	index@(_ZN2at6native55_GLOBAL__N__6c1c77d0_17_DistanceKernel_cu_75b981de_308222pdist_kernel_cuda_implIfNS1_5distsIfE3twoEEEvPT_PKS6_llS6_dd)
        /*02e4*/ 	.word	0x00000000


	//----- nvinfo : EIATTR_REGCOUNT
	.align		4
.L_151:
        /*02e8*/ 	.byte	0x04, 0x2f
        /*02ea*/ 	.short	(.L_153 - .L_152)
	.align		4
.L_152:
        /*02ec*/ 	.word	index@(_ZN2at6native55_GLOBAL__N__6c1c77d0_17_DistanceKernel_cu_75b981de_308222pdist_kernel_cuda_implIfNS1_5distsIfE3infEEEvPT_PKS6_llS6_dd)
        /*02f0*/ 	.word	0x00000014


	//----- nvinfo : EIATTR_FRAME_SIZE
	.align		4
.L_153:
        /*02f4*/ 	.byte	0x04, 0x11
        /*02f6*/ 	.short	(.L_155 - .L_154)
	.align		4
.L_154:
        /*02f8*/ 	.word	index@($__internal_26_$__cuda_sm20_dsqrt_rn_f64_mediumpath_v1)
        /*02fc*/ 	.word	0x00000000


	//----- nvinfo : EIATTR_FRAME_SIZE
	.align		4
.L_155:
        /*0300*/ 	.byte	0x04, 0x11
        /*0302*/ 	.short	(.L_157 - .L_156)
	.align		4
.L_156:
        /*0304*/ 	.word	index@(_ZN2at6native55_GLOBAL__N__6c1c77d0_17_DistanceKernel_cu_75b981de_308222pdist_kernel_cuda_implIfNS1_5distsIfE3infEEEvPT_PKS6_llS6_dd)
        /*0308*/ 	.word	0x00000000


	//----- nvinfo : EIATTR_REGCOUNT
	.align		4
.L_157:
        /*030c*/ 	.byte	0x04, 0x2f
        /*030e*/ 	.short	(.L_159 - .L_158)
	.align		4
.L_158:
        /*0310*/ 	.word	index@(_ZN2at6native55_GLOBAL__N__6c1c77d0_17_DistanceKernel_cu_75b981de_308231pdist_backward_kernel_cuda_implIdNS1_5distsIdE1pEEEvPT_PKS6_S9_S9_llllS6_dd)
        /*0314*/ 	.word	0x0000002e


	//----- nvinfo : EIATTR_FRAME_SIZE
	.align		4
.L_159:
        /*0318*/ 	.byte	0x04, 0x11
        /*031a*/ 	.short	(.L_161 - .L_160)
	.align		4
.L_160:
        /*031c*/ 	.word	index@($_ZN2at6native55_GLOBAL__N__6c1c77d0_17_DistanceKernel_cu_75b981de_308231pdist_backward_kernel_cuda_implIdNS1_5distsIdE1pEEEvPT_PKS6_S9_S9_llllS6_dd$__internal_accurate_pow)
        /*0320*/ 	.word	0x00000000


	//----- nvinfo : EIATTR_FRAME_SIZE
	.align		4
.L_161:
        /*0324*/ 	.byte	0x04, 0x11
        /*0326*/ 	.short	(.L_163 - .L_162)
	.align		4
.L_162:
        /*0328*/ 	.word	index@($__internal_25_$__cuda_sm20_dsqrt_rn_f64_mediumpath_v1)
        /*032c*/ 	.word	0x00000000


	//----- nvinfo : EIATTR_FRAME_SIZE
	.align		4
.L_163:
        /*0330*/ 	.byte	0x04, 0x11
        /*0332*/ 	.short	(.L_165 - .L_164)
	.align		4
.L_164:
        /*0334*/ 	.word	index@($__internal_24_$__cuda_sm20_div_rn_f64_full)
        /*0338*/ 	.word	0x00000000


	//----- nvinfo : EIATTR_FRAME_SIZE
	.align		4
.L_165:
        /*033c*/ 	.byte	0x04, 0x11
        /*033e*/ 	.short	(.L_167 - .L_166)
	.align		4
.L_166:
        /*0340*/ 	.word	index@(_ZN2at6native55_GLOBAL__N__6c1c77d0_17_DistanceKernel_cu_75b981de_308231pdist_backward_kernel_cuda_implIdNS1_5distsIdE1pEEEvPT_PKS6_S9_S9_llllS6_dd)
        /*0344*/ 	.word	0x00000000


	//----- nvinfo : EIATTR_REGCOUNT
	.align		4
.L_167:
        /*0348*/ 	.byte	0x04, 0x2f
        /*034a*/ 	.short	(.L_169 - .L_168)
	.align		4
.L_168:
        /*034c*/ 	.word	index@(_ZN2at6native55_GLOBAL__N__6c1c77d0_17_DistanceKernel_cu_75b981de_308231pdist_backward_kernel_cuda_implIdNS1_5distsIdE3oneEEEvPT_PKS6_S9_S9_llllS6_dd)
        /*0350*/ 	.word	0x0000001a


	//----- nvinfo : EIATTR_FRAME_SIZE
	.align		4
.L_169:
        /*0354*/ 	.byte	0x04, 0x11
        /*0356*/ 	.short	(.L_171 - .L_170)
	.align		4
.L_170:
        /*0358*/ 	.word	index@($__internal_23_$__cuda_sm20_dsqrt_rn_f64_mediumpath_v1)
        /*035c*/ 	.word	0x00000000


	//----- nvinfo : EIATTR_FRAME_SIZE
	.align		4
.L_171:
        /*0360*/ 	.byte	0x04, 0x11
        /*0362*/ 	.short	(.L_173 - .L_172)
	.align		4
.L_172:
        /*0364*/ 	.word	index@(_ZN2at6native55_GLOBAL__N__6c1c77d0_17_DistanceKernel_cu_75b981de_308231pdist_backward_kernel_cuda_implIdNS1_5distsIdE3oneEEEvPT_PKS6_S9_S9_llllS6_dd)
        /*0368*/ 	.word	0x00000000


	//----- nvinfo : EIATTR_REGCOUNT
	.align		4
.L_173:
        /*036c*/ 	.byte	0x04, 0x2f
        /*036e*/ 	.short	(.L_175 - .L_174)
	.align		4
.L_174:
        /*0370*/ 	.word	index@(_ZN2at6native55_GLOBAL__N__6c1c77d0_17_DistanceKernel_cu_75b981de_308231pdist_backward_kernel_cuda_implIdNS1_5distsIdE6lt_twoEEEvPT_PKS6_S9_S9_llllS6_dd)
        /*0374*/ 	.word	0x00000032


	//----- nvinfo : EIATTR_FRAME_SIZE
	.align		4
.L_175:
        /*0378*/ 	.byte	0x04, 0x11
        /*037a*/ 	.short	(.L_177 - .L_176)
	.align		4
.L_176:
        /*037c*/ 	.word	index@($_ZN2at6native55_GLOBAL__N__6c1c77d0_17_DistanceKernel_cu_75b981de_308231pdist_backward_kernel_cuda_implIdNS1_5distsIdE6lt_twoEEEvPT_PKS6_S9_S9_llllS6_dd$__internal_accurate_pow)
        /*0380*/ 	.word	0x00000000


	//----- nvinfo : EIATTR_FRAME_SIZE
	.align		4
.L_177:
        /*0384*/ 	.byte	0x04, 0x11
        /*0386*/ 	.short	(.L_179 - .L_178)
	.align		4
.L_178:
        /*0388*/ 	.word	index@($__internal_22_$__cuda_sm20_dsqrt_rn_f64_mediumpath_v1)
        /*038c*/ 	.word	0x00000000


	//----- nvinfo : EIATTR_FRAME_SIZE
	.align		4
.L_179:
        /*0390*/ 	.byte	0x04, 0x11
        /*0392*/ 	.short	(.L_181 - .L_180)
	.align		4
.L_180:
        /*0394*/ 	.word	index@($__internal_21_$__cuda_sm20_div_rn_f64_full)
        /*0398*/ 	.word	0x00000000


	//----- nvinfo : EIATTR_FRAME_SIZE
	.align		4
.L_181:
        /*039c*/ 	.byte	0x04, 0x11
        /*039e*/ 	.short	(.L_183 - .L_182)
	.align		4
.L_182:
        /*03a0*/ 	.word	index@(_ZN2at6native55_GLOBAL__N__6c1c77d0_17_DistanceKernel_cu_75b981de_308231pdist_backward_kernel_cuda_implIdNS1_5distsIdE6lt_twoEEEvPT_PKS6_S9_S9_llllS6_dd)
        /*03a4*/ 	.word	0x00000000


	//----- nvinfo : EIATTR_REGCOUNT
	.align		4
.L_183:
        /*03a8*/ 	.byte	0x04, 0x2f
        /*03aa*/ 	.short	(.L_185 - .L_184)
	.align		4
.L_184:
        /*03ac*/ 	.word	index@(_ZN2at6native55_GLOBAL__N__6c1c77d0_17_DistanceKernel_cu_75b981de_308231pdist_backward_kernel_cuda_implIdNS1_5distsIdE3twoEEEvPT_PKS6_S9_S9_llllS6_dd)
        /*03b0*/ 	.word	0x00000023


	//----- nvinfo : EIATTR_FRAME_SIZE
	.align		4
.L_185:
        /*03b4*/ 	.byte	0x04, 0x11
        /*03b6*/ 	.short	(.L_187 - .L_186)
	.align		4
.L_186:
        /*03b8*/ 	.word	index@($__internal_20_$__cuda_sm20_dsqrt_rn_f64_mediumpath_v1)
        /*03bc*/ 	.word	0x00000000


	//----- nvinfo : EIATTR_FRAME_SIZE
	.align		4
.L_187:
        /*03c0*/ 	.byte	0x04, 0x11
        /*03c2*/ 	.short	(.L_189 - .L_188)
	.align		4
.L_188:
        /*03c4*/ 	.word	index@($__internal_19_$__cuda_sm20_div_rn_f64_full)
        /*03c8*/ 	.word	0x00000000


	//----- nvinfo : EIATTR_FRAME_SIZE
	.align		4
.L_189:
        /*03cc*/ 	.byte	0x04, 0x11
        /*03ce*/ 	.short	(.L_191 - .L_190)
	.align		4
.L_190:
        /*03d0*/ 	.word	index@(_ZN2at6native55_GLOBAL__N__6c1c77d0_17_DistanceKernel_cu_75b981de_308231pdist_backward_kernel_cuda_implIdNS1_5distsIdE3twoEEEvPT_PKS6_S9_S9_llllS6_dd)
        /*03d4*/ 	.word	0x00000000


	//----- nvinfo : EIATTR_REGCOUNT
	.align		4
.L_191:
        /*03d8*/ 	.byte	0x04, 0x2f
        /*03da*/ 	.short	(.L_193 - .L_192)
	.align		4
.L_192:
        /*03dc*/ 	.word	index@(_ZN2at6native55_GLOBAL__N__6c1c77d0_17_DistanceKernel_cu_75b981de_308231pdist_backward_kernel_cuda_implIdNS1_5distsIdE3infEEEvPT_PKS6_S9_S9_llllS6_dd)
        /*03e0*/ 	.word	0x0000001e


	//----- nvinfo : EIATTR_FRAME_SIZE
	.align		4
.L_193:
        /*03e4*/ 	.byte	0x04, 0x11
        /*03e6*/ 	.short	(.L_195 - .L_194)
	.align		4
.L_194:
        /*03e8*/ 	.word	index@($__internal_18_$__cuda_sm20_dsqrt_rn_f64_mediumpath_v1)
        /*03ec*/ 	.word	0x00000000


	//----- nvinfo : EIATTR_FRAME_SIZE
	.align		4
.L_195:
        /*03f0*/ 	.byte	0x04, 0x11
        /*03f2*/ 	.short	(.L_197 - .L_196)
	.align		4
.L_196:
        /*03f4*/ 	.word	index@(_ZN2at6native55_GLOBAL__N__6c1c77d0_17_DistanceKernel_cu_75b981de_308231pdist_backward_kernel_cuda_implIdNS1_5distsIdE3infEEEvPT_PKS6_S9_S9_llllS6_dd)
        /*03f8*/ 	.word	0x00000000


	//----- nvinfo : EIATTR_REGCOUNT
	.align		4
.L_197:
        /*03fc*/ 	.byte	0x04, 0x2f
        /*03fe*/ 	.short	(.L_199 - .L_198)
	.align		4
.L_198:
        /*0400*/ 	.word	index@(_ZN2at6native55_GLOBAL__N__6c1c77d0_17_DistanceKernel_cu_75b981de_308231pdist_backward_kernel_cuda_implIfNS1_5distsIfE1pEEEvPT_PKS6_S9_S9_llllS6_dd)
        /*0404*/ 	.word	0x0000001e


	//----- nvinfo : EIATTR_FRAME_SIZE
	.align		4
.L_199:
        /*0408*/ 	.byte	0x04, 0x11
        /*040a*/ 	.short	(.L_201 - .L_200)
	.align		4
.L_200:
        /*040c*/ 	.word	index@($__internal_17_$__cuda_sm20_dsqrt_rn_f64_mediumpath_v1)
        /*0410*/ 	.word	0x00000000


	//----- nvinfo : EIATTR_FRAME_SIZE
	.align		4
.L_201:
        /*0414*/ 	.byte	0x04, 0x11
        /*0416*/ 	.short	(.L_203 - .L_202)
	.align		4
.L_202:
        /*0418*/ 	.word	index@(_ZN2at6native55_GLOBAL__N__6c1c77d0_17_DistanceKernel_cu_75b981de_308231pdist_backward_kernel_cuda_implIfNS1_5distsIfE1pEEEvPT_PKS6_S9_S9_llllS6_dd)
        /*041c*/ 	.word	0x00000000


	//----- nvinfo : EIATTR_REGCOUNT
	.align		4
.L_203:
        /*0420*/ 	.byte	0x04, 0x2f
        /*0422*/ 	.short	(.L_205 - .L_204)
	.align		4
.L_204:
        /*0424*/ 	.word	index@(_ZN2at6native55_GLOBAL__N__6c1c77d0_17_DistanceKernel_cu_75b981de_308231pdist_backward_kernel_cuda_implIfNS1_5distsIfE3oneEEEvPT_PKS6_S9_S9_llllS6_dd)
        /*0428*/ 	.word	0x00000018


	//----- nvinfo : EIATTR_FRAME_SIZE
	.align		4
.L_205:
        /*042c*/ 	.byte	0x04, 0x11
        /*042e*/ 	.short	(.L_207 - .L_206)
	.align		4
.L_206:
        /*0430*/ 	.word	index@($__internal_16_$__cuda_sm20_dsqrt_rn_f64_mediumpath_v1)
        /*0434*/ 	.word	0x00000000


	//----- nvinfo : EIATTR_FRAME_SIZE
	.align		4
.L_207:
        /*0438*/ 	.byte	0x04, 0x11
        /*043a*/ 	.short	(.L_209 - .L_208)
	.align		4
.L_208:
        /*043c*/ 	.word	index@(_ZN2at6native55_GLOBAL__N__6c1c77d0_17_DistanceKernel_cu_75b981de_308231pdist_backward_kernel_cuda_implIfNS1_5distsIfE3oneEEEvPT_PKS6_S9_S9_llllS6_dd)
        /*0440*/ 	.word	0x00000000


	//----- nvinfo : EIATTR_REGCOUNT
	.align		4
.L_209:
        /*0444*/ 	.byte	0x04, 0x2f
        /*0446*/ 	.short	(.L_211 - .L_210)
	.align		4
.L_210:
        /*0448*/ 	.word	index@(_ZN2at6native55_GLOBAL__N__6c1c77d0_17_DistanceKernel_cu_75b981de_308231pdist_backward_kernel_cuda_implIfNS1_5distsIfE6lt_twoEEEvPT_PKS6_S9_S9_llllS6_dd)
        /*044c*/ 	.word	0x0000001c


	//----- nvinfo : EIATTR_FRAME_SIZE
	.align		4
.L_211:
        /*0450*/ 	.byte	0x04, 0x11
        /*0452*/ 	.short	(.L_213 - .L_212)
	.align		4
.L_212:
        /*0454*/ 	.word	index@($__internal_15_$__cuda_sm20_dsqrt_rn_f64_mediumpath_v1)
        /*0458*/ 	.word	0x00000000


	//----- nvinfo : EIATTR_FRAME_SIZE
	.align		4
.L_213:
        /*045c*/ 	.byte	0x04, 0x11
        /*045e*/ 	.short	(.L_215 - .L_214)
	.align		4
.L_214:
        /*0460*/ 	.word	index@(_ZN2at6native55_GLOBAL__N__6c1c77d0_17_DistanceKernel_cu_75b981de_308231pdist_backward_kernel_cuda_implIfNS1_5distsIfE6lt_twoEEEvPT_PKS6_S9_S9_llllS6_dd)
        /*0464*/ 	.word	0x00000000


	//----- nvinfo : EIATTR_REGCOUNT
	.align		4
.L_215:
        /*0468*/ 	.byte	0x04, 0x2f
        /*046a*/ 	.short	(.L_217 - .L_216)
	.align		4
.L_216:
        /*046c*/ 	.word	index@(_ZN2at6native55_GLOBAL__N__6c1c77d0_17_DistanceKernel_cu_75b981de_308231pdist_backward_kernel_cuda_implIfNS1_5distsIfE3twoEEEvPT_PKS6_S9_S9_llllS6_dd)
        /*0470*/ 	.word	0x0000001c


	//----- nvinfo : EIATTR_FRAME_SIZE
	.align		4
.L_217:
        /*0474*/ 	.byte	0x04, 0x11
        /*0476*/ 	.short	(.L_219 - .L_218)
	.align		4
.L_218:
        /*0478*/ 	.word	index@($__internal_14_$__cuda_sm20_dsqrt_rn_f64_mediumpath_v1)
        /*047c*/ 	.word	0x00000000


	//----- nvinfo : EIATTR_FRAME_SIZE
	.align		4
.L_219:
        /*0480*/ 	.byte	0x04, 0x11
        /*0482*/ 	.short	(.L_221 - .L_220)
	.align		4
.L_220:
        /*0484*/ 	.word	index@(_ZN2at6native55_GLOBAL__N__6c1c77d0_17_DistanceKernel_cu_75b981de_308231pdist_backward_kernel_cuda_implIfNS1_5distsIfE3twoEEEvPT_PKS6_S9_S9_llllS6_dd)
        /*0488*/ 	.word	0x00000000


	//----- nvinfo : EIATTR_REGCOUNT
	.align		4
.L_221:
        /*048c*/ 	.byte	0x04, 0x2f
        /*048e*/ 	.short	(.L_223 - .L_222)
	.align		4
.L_222:
        /*0490*/ 	.word	index@(_ZN2at6native55_GLOBAL__N__6c1c77d0_17_DistanceKernel_cu_75b981de_308231pdist_backward_kernel_cuda_implIfNS1_5distsIfE3infEEEvPT_PKS6_S9_S9_llllS6_dd)
        /*0494*/ 	.word	0x0000001c


	//----- nvinfo : EIATTR_FRAME_SIZE
	.align		4
.L_223:
        /*0498*/ 	.byte	0x04, 0x11
        /*049a*/ 	.short	(.L_225 - .L_224)
	.align		4
.L_224:
        /*049c*/ 	.word	index@($__internal_13_$__cuda_sm20_dsqrt_rn_f64_mediumpath_v1)
        /*04a0*/ 	.word	0x00000000


	//----- nvinfo : EIATTR_FRAME_SIZE
	.align		4
.L_225:
        /*04a4*/ 	.byte	0x04, 0x11
        /*04a6*/ 	.short	(.L_227 - .L_226)
	.align		4
.L_226:
        /*04a8*/ 	.word	index@(_ZN2at6native55_GLOBAL__N__6c1c77d0_17_DistanceKernel_cu_75b981de_308231pdist_backward_kernel_cuda_implIfNS1_5distsIfE3infEEEvPT_PKS6_S9_S9_llllS6_dd)
        /*04ac*/ 	.word	0x00000000


	//----- nvinfo : EIATTR_REGCOUNT
	.align		4
.L_227:
        /*04b0*/ 	.byte	0x04, 0x2f
        /*04b2*/ 	.short	(.L_229 - .L_228)
	.align		4
.L_228:
        /*04b4*/ 	.word	index@(_ZN2at6native55_GLOBAL__N__6c1c77d0_17_DistanceKernel_cu_75b981de_308231cdist_backward_kernel_cuda_implIdNS1_5distsIdE1pEEEvPT_PKS6_S9_S9_S9_S6_lllllll)
        /*04b8*/ 	.word	0x00000028


	//----- nvinfo : EIATTR_FRAME_SIZE
	.align		4
.L_229:
        /*04bc*/ 	.byte	0x04, 0x11
        /*04be*/ 	.short	(.L_231 - .L_230)
	.align		4
.L_230:
        /*04c0*/ 	.word	index@($_ZN2at6native55_GLOBAL__N__6c1c77d0_17_DistanceKernel_cu_75b981de_308231cdist_backward_kernel_cuda_implIdNS1_5distsIdE1pEEEvPT_PKS6_S9_S9_S9_S6_lllllll$__internal_accurate_pow)
        /*04c4*/ 	.word	0x00000000


	//----- nvinfo : EIATTR_FRAME_SIZE
	.align		4
.L_231:
        /*04c8*/ 	.byte	0x04, 0x11
        /*04ca*/ 	.short	(.L_233 - .L_232)
	.align		4
.L_232:
        /*04cc*/ 	.word	index@($__internal_12_$__cuda_sm20_div_s64)
        /*04d0*/ 	.word	0x00000000


	//----- nvinfo : EIATTR_FRAME_SIZE
	.align		4
.L_233:
        /*04d4*/ 	.byte	0x04, 0x11
        /*04d6*/ 	.short	(.L_235 - .L_234)
	.align		4
.L_234:
        /*04d8*/ 	.word	index@($__internal_11_$__cuda_sm20_div_rn_f64_full)
        /*04dc*/ 	.word	0x00000000


	//----- nvinfo : EIATTR_FRAME_SIZE
	.align		4
.L_235:
        /*04e0*/ 	.byte	0x04, 0x11
        /*04e2*/ 	.short	(.L_237 - .L_236)
	.align		4
.L_236:
        /*04e4*/ 	.word	index@(_ZN2at6native55_GLOBAL__N__6c1c77d0_17_DistanceKernel_cu_75b981de_308231cdist_backward_kernel_cuda_implIdNS1_5distsIdE1pEEEvPT_PKS6_S9_S9_S9_S6_lllllll)
        /*04e8*/ 	.word	0x00000000


	//----- nvinfo : EIATTR_REGCOUNT
	.align		4
.L_237:
        /*04ec*/ 	.byte	0x04, 0x2f
        /*04ee*/ 	.short	(.L_239 - .L_238)
	.align		4
.L_238:
        /*04f0*/ 	.word	index@(_ZN2at6native55_GLOBAL__N__6c1c77d0_17_DistanceKernel_cu_75b981de_308231cdist_backward_kernel_cuda_implIdNS1_5distsIdE3oneEEEvPT_PKS6_S9_S9_S9_S6_lllllll)
        /*04f4*/ 	.word	0x0000001c


	//----- nvinfo : EIATTR_FRAME_SIZE
	.align		4
.L_239:
        /*04f8*/ 	.byte	0x04, 0x11
        /*04fa*/ 	.short	(.L_241 - .L_240)
	.align		4
.L_240:
        /*04fc*/ 	.word	index@($__internal_10_$__cuda_sm20_div_s64)
        /*0500*/ 	.word	0x00000000


	//----- nvinfo : EIATTR_FRAME_SIZE
	.align		4
.L_241:
        /*0504*/ 	.byte	0x04, 0x11
        /*0506*/ 	.short	(.L_243 - .L_242)
	.align		4
.L_242:
        /*0508*/ 	.word	index@(_ZN2at6native55_GLOBAL__N__6c1c77d0_17_DistanceKernel_cu_75b981de_308231cdist_backward_kernel_cuda_implIdNS1_5distsIdE3oneEEEvPT_PKS6_S9_S9_S9_S6_lllllll)
        /*050c*/ 	.word	0x00000000


	//----- nvinfo : EIATTR_REGCOUNT
	.align		4
.L_243:
        /*0510*/ 	.byte	0x04, 0x2f
        /*0512*/ 	.short	(.L_245 - .L_244)
	.align		4
.L_244:
        /*0514*/ 	.word	index@(_ZN2at6native55_GLOBAL__N__6c1c77d0_17_DistanceKernel_cu_75b981de_308231cdist_backward_kernel_cuda_implIdNS1_5distsIdE6lt_twoEEEvPT_PKS6_S9_S9_S9_S6_lllllll)
        /*0518*/ 	.word	0x00000030


	//----- nvinfo : EIATTR_FRAME_SIZE
	.align		4
.L_245:
        /*051c*/ 	.byte	0x04, 0x11
        /*051e*/ 	.short	(.L_247 - .L_246)
	.align		4
.L_246:
        /*0520*/ 	.word	index@($_ZN2at6native55_GLOBAL__N__6c1c77d0_17_DistanceKernel_cu_75b981de_308231cdist_backward_kernel_cuda_implIdNS1_5distsIdE6lt_twoEEEvPT_PKS6_S9_S9_S9_S6_lllllll$__internal_accurate_pow)
        /*0524*/ 	.word	0x00000000


	//----- nvinfo : EIATTR_FRAME_SIZE
	.align		4
.L_247:
        /*0528*/ 	.byte	0x04, 0x11
        /*052a*/ 	.short	(.L_249 - .L_248)
	.align		4
.L_248:
        /*052c*/ 	.word	index@($__internal_9_$__cuda_sm20_div_s64)
        /*0530*/ 	.word	0x00000000


	//----- nvinfo : EIATTR_FRAME_SIZE
	.align		4
.L_249:
        /*0534*/ 	.byte	0x04, 0x11
        /*0536*/ 	.short	(.L_251 - .L_250)
	.align		4
.L_250:
        /*0538*/ 	.word	index@($__internal_8_$__cuda_sm20_div_rn_f64_full)
        /*053c*/ 	.word	0x00000000


	//----- nvinfo : EIATTR_FRAME_SIZE
	.align		4
.L_251:
        /*0540*/ 	.byte	0x04, 0x11
        /*0542*/ 	.short	(.L_253 - .L_252)
	.align		4
.L_252:
        /*0544*/ 	.word	index@(_ZN2at6native55_GLOBAL__N__6c1c77d0_17_DistanceKernel_cu_75b981de_308231cdist_backward_kernel_cuda_implIdNS1_5distsIdE6lt_twoEEEvPT_PKS6_S9_S9_S9_S6_lllllll)
        /*0548*/ 	.word	0x00000000


	//----- nvinfo : EIATTR_REGCOUNT
	.align		4
.L_253:
        /*054c*/ 	.byte	0x04, 0x2f
        /*054e*/ 	.short	(.L_255 - .L_254)
	.align		4
.L_254:
        /*0550*/ 	.word	index@(_ZN2at6native55_GLOBAL__N__6c1c77d0_17_DistanceKernel_cu_75b981de_308231cdist_backward_kernel_cuda_implIdNS1_5distsIdE3twoEEEvPT_PKS6_S9_S9_S9_S6_lllllll)
        /*0554*/ 	.word	0x00000020


	//----- nvinfo : EIATTR_FRAME_SIZE
	.align		4
.L_255:
        /*0558*/ 	.byte	0x04, 0x11
        /*055a*/ 	.short	(.L_257 - .L_256)
	.align		4
.L_256:
        /*055c*/ 	.word	index@($__internal_7_$__cuda_sm20_div_s64)
        /*0560*/ 	.word	0x00000000


	//----- nvinfo : EIATTR_FRAME_SIZE
	.align		4
.L_257:
        /*0564*/ 	.byte	0x04, 0x11
        /*0566*/ 	.short	(.L_259 - .L_258)
	.align		4
.L_258:
        /*0568*/ 	.word	index@($__internal_6_$__cuda_sm20_div_rn_f64_full)
        /*056c*/ 	.word	0x00000000


	//----- nvinfo : EIATTR_FRAME_SIZE
	.align		4
.L_259:
        /*0570*/ 	.byte	0x04, 0x11
        /*0572*/ 	.short	(.L_261 - .L_260)
	.align		4
.L_260:
        /*0574*/ 	.word	index@(_ZN2at6native55_GLOBAL__N__6c1c77d0_17_DistanceKernel_cu_75b981de_308231cdist_backward_kernel_cuda_implIdNS1_5distsIdE3twoEEEvPT_PKS6_S9_S9_S9_S6_lllllll)
        /*0578*/ 	.word	0x00000000


	//----- nvinfo : EIATTR_REGCOUNT
	.align		4
.L_261:
        /*057c*/ 	.byte	0x04, 0x2f
        /*057e*/ 	.short	(.L_263 - .L_262)
	.align		4
.L_262:
        /*0580*/ 	.word	index@(_ZN2at6native55_GLOBAL__N__6c1c77d0_17_DistanceKernel_cu_75b981de_308231cdist_backward_kernel_cuda_implIdNS1_5distsIdE3infEEEvPT_PKS6_S9_S9_S9_S6_lllllll)
        /*0584*/ 	.word	0x0000001c


	//----- nvinfo : EIATTR_FRAME_SIZE
	.align		4
.L_263:
        /*0588*/ 	.byte	0x04, 0x11
        /*058a*/ 	.short	(.L_265 - .L_264)
	.align		4
.L_264:
        /*058c*/ 	.word	index@($__internal_5_$__cuda_sm20_div_s64)
        /*0590*/ 	.word	0x00000000


	//----- nvinfo : EIATTR_FRAME_SIZE
	.align		4
.L_265:
        /*0594*/ 	.byte	0x04, 0x11
        /*0596*/ 	.short	(.L_267 - .L_266)
	.align		4
.L_266:
        /*0598*/ 	.word	index@(_ZN2at6native55_GLOBAL__N__6c1c77d0_17_DistanceKernel_cu_75b981de_308231cdist_backward_kernel_cuda_implIdNS1_5distsIdE3infEEEvPT_PKS6_S9_S9_S9_S6_lllllll)
        /*059c*/ 	.word	0x00000000


	//----- nvinfo : EIATTR_REGCOUNT
	.align		4
.L_267:
        /*05a0*/ 	.byte	0x04, 0x2f
        /*05a2*/ 	.short	(.L_269 - .L_268)
	.align		4
.L_268:
        /*05a4*/ 	.word	index@(_ZN2at6native55_GLOBAL__N__6c1c77d0_17_DistanceKernel_cu_75b981de_308231cdist_backward_kernel_cuda_implIfNS1_5distsIfE1pEEEvPT_PKS6_S9_S9_S9_S6_lllllll)
        /*05a8*/ 	.word	0x0000001c


	//----- nvinfo : EIATTR_FRAME_SIZE
	.align		4
.L_269:
        /*05ac*/ 	.byte	0x04, 0x11
        /*05ae*/ 	.short	(.L_271 - .L_270)
	.align		4
.L_270:
        /*05b0*/ 	.word	index@($__internal_4_$__cuda_sm20_div_s64)
        /*05b4*/ 	.word	0x00000000


	//----- nvinfo : EIATTR_FRAME_SIZE
	.align		4
.L_271:
        /*05b8*/ 	.byte	0x04, 0x11
        /*05ba*/ 	.short	(.L_273 - .L_272)
	.align		4
.L_272:
        /*05bc*/ 	.word	index@(_ZN2at6native55_GLOBAL__N__6c1c77d0_17_DistanceKernel_cu_75b981de_308231cdist_backward_kernel_cuda_implIfNS1_5distsIfE1pEEEvPT_PKS6_S9_S9_S9_S6_lllllll)
        /*05c0*/ 	.word	0x00000000


	//----- nvinfo : EIATTR_REGCOUNT
	.align		4
.L_273:
        /*05c4*/ 	.byte	0x04, 0x2f
        /*05c6*/ 	.short	(.L_275 - .L_274)
	.align		4
.L_274:
        /*05c8*/ 	.word	index@(_ZN2at6native55_GLOBAL__N__6c1c77d0_17_DistanceKernel_cu_75b981de_308231cdist_backward_kernel_cuda_implIfNS1_5distsIfE3oneEEEvPT_PKS6_S9_S9_S9_S6_lllllll)
        /*05cc*/ 	.word	0x0000001c


	//----- nvinfo : EIATTR_FRAME_SIZE
	.align		4
.L_275:
        /*05d0*/ 	.byte	0x04, 0x11
        /*05d2*/ 	.short	(.L_277 - .L_276)
	.align		4
.L_276:
        /*05d4*/ 	.word	index@($__internal_3_$__cuda_sm20_div_s64)
        /*05d8*/ 	.word	0x00000000


	//----- nvinfo : EIATTR_FRAME_SIZE
	.align		4
.L_277:
        /*05dc*/ 	.byte	0x04, 0x11
        /*05de*/ 	.short	(.L_279 - .L_278)
	.align		4
.L_278:
        /*05e0*/ 	.word	index@(_ZN2at6native55_GLOBAL__N__6c1c77d0_17_DistanceKernel_cu_75b981de_308231cdist_backward_kernel_cuda_implIfNS1_5distsIfE3oneEEEvPT_PKS6_S9_S9_S9_S6_lllllll)
        /*05e4*/ 	.word	0x00000000


	//----- nvinfo : EIATTR_REGCOUNT
	.align		4
.L_279:
        /*05e8*/ 	.byte	0x04, 0x2f
        /*05ea*/ 	.short	(.L_281 - .L_280)
	.align		4
.L_280:
        /*05ec*/ 	.word	index@(_ZN2at6native55_GLOBAL__N__6c1c77d0_17_DistanceKernel_cu_75b981de_308231cdist_backward_kernel_cuda_implIfNS1_5distsIfE6lt_twoEEEvPT_PKS6_S9_S9_S9_S6_lllllll)
        /*05f0*/ 	.word	0x0000001c


	//----- nvinfo : EIATTR_FRAME_SIZE
	.align		4
.L_281:
        /*05f4*/ 	.byte	0x04, 0x11
        /*05f6*/ 	.short	(.L_283 - .L_282)
	.align		4
.L_282:
        /*05f8*/ 	.word	index@($__internal_2_$__cuda_sm20_div_s64)
        /*05fc*/ 	.word	0x00000000


	//----- nvinfo : EIATTR_FRAME_SIZE
	.align		4
.L_283:
        /*0600*/ 	.byte	0x04, 0x11
        /*0602*/ 	.short	(.L_285 - .L_284)
	.align		4
.L_284:
        /*0604*/ 	.word	index@(_ZN2at6native55_GLOBAL__N__6c1c77d0_17_DistanceKernel_cu_75b981de_308231cdist_backward_kernel_cuda_implIfNS1_5distsIfE6lt_twoEEEvPT_PKS6_S9_S9_S9_S6_lllllll)
        /*0608*/ 	.word	0x00000000


	//----- nvinfo : EIATTR_REGCOUNT
	.align		4
.L_285:
        /*060c*/ 	.byte	0x04, 0x2f
        /*060e*/ 	.short	(.L_287 - .L_286)
	.align		4
.L_286:
        /*0610*/ 	.word	index@(_ZN2at6native55_GLOBAL__N__6c1c77d0_17_DistanceKernel_cu_75b981de_308231cdist_backward_kernel_cuda_implIfNS1_5distsIfE3twoEEEvPT_PKS6_S9_S9_S9_S6_lllllll)
        /*0614*/ 	.word	0x0000001c


	//----- nvinfo : EIATTR_FRAME_SIZE
	.align		4
.L_287:
        /*0618*/ 	.byte	0x04, 0x11
        /*061a*/ 	.short	(.L_289 - .L_288)
	.align		4
.L_288:
        /*061c*/ 	.word	index@($__internal_1_$__cuda_sm20_div_s64)
        /*0620*/ 	.word	0x00000000


	//----- nvinfo : EIATTR_FRAME_SIZE
	.align		4
.L_289:
        /*0624*/ 	.byte	0x04, 0x11
        /*0626*/ 	.short	(.L_291 - .L_290)
	.align		4
.L_290:
        /*0628*/ 	.word	index@(_ZN2at6native55_GLOBAL__N__6c1c77d0_17_DistanceKernel_cu_75b981de_308231cdist_backward_kernel_cuda_implIfNS1_5distsIfE3twoEEEvPT_PKS6_S9_S9_S9_S6_lllllll)
        /*062c*/ 	.word	0x00000000


	//----- nvinfo : EIATTR_REGCOUNT
	.align		4
.L_291:
        /*0630*/ 	.byte	0x04, 0x2f
        /*0632*/ 	.short	(.L_293 - .L_292)
	.align		4
.L_292:
        /*0634*/ 	.word	index@(_ZN2at6native55_GLOBAL__N__6c1c77d0_17_DistanceKernel_cu_75b981de_308231cdist_backward_kernel_cuda_implIfNS1_5distsIfE3infEEEvPT_PKS6_S9_S9_S9_S6_lllllll)
        /*0638*/ 	.word	0x0000001c


	//----- nvinfo : EIATTR_FRAME_SIZE
	.align		4
.L_293:
        /*063c*/ 	.byte	0x04, 0x11
        /*063e*/ 	.short	(.L_295 - .L_294)
	.align		4
.L_294:
        /*0640*/ 	.word	index@($__internal_0_$__cuda_sm20_div_s64)
        /*0644*/ 	.word	0x00000000


	//----- nvinfo : EIATTR_FRAME_SIZE
	.align		4
.L_295:
        /*0648*/ 	.byte	0x04, 0x11
        /*064a*/ 	.short	(.L_297 - .L_296)
	.align		4
.L_296:
        /*064c*/ 	.word	index@(_ZN2at6native55_GLOBAL__N__6c1c77d0_17_DistanceKernel_cu_75b981de_308231cdist_backward_kernel_cuda_implIfNS1_5distsIfE3infEEEvPT_PKS6_S9_S9_S9_S6_lllllll)
        /*0650*/ 	.word	0x00000000


	//----- nvinfo : EIATTR_MIN_STACK_SIZE
	.align		4
.L_297:
        /*0654*/ 	.byte	0x04, 0x12
        /*0656*/ 	.short	(.L_299 - .L_298)
	.align		4
.L_298:
        /*0658*/ 	.word	index@(_ZN2at6native55_GLOBAL__N__6c1c77d0_17_DistanceKernel_cu_75b981de_308231cdist_backward_kernel_cuda_implIfNS1_5distsIfE3infEEEvPT_PKS6_S9_S9_S9_S6_lllllll)
        /*065c*/ 	.word	0x00000000


	//----- nvinfo : EIATTR_MIN_STACK_SIZE
	.align		4
.L_299:
        /*0660*/ 	.byte	0x04, 0x12
        /*0662*/ 	.short	(.L_301 - .L_300)
	.align		4
.L_300:
        /*0664*/ 	.word	index@(_ZN2at6native55_GLOBAL__N__6c1c77d0_17_DistanceKernel_cu_75b981de_308231cdist_backward_kernel_cuda_implIfNS1_5distsIfE3twoEEEvPT_PKS6_S9_S9_S9_S6_lllllll)
        /*0668*/ 	.word	0x00000000


	//----- nvinfo : EIATTR_MIN_STACK_SIZE
	.align		4
.L_301:
        /*066c*/ 	.byte	0x04, 0x12
        /*066e*/ 	.short	(.L_303 - .L_302)
	.align		4
.L_302:
        /*0670*/ 	.word	index@(_ZN2at6native55_GLOBAL__N__6c1c77d0_17_DistanceKernel_cu_75b981de_308231cdist_backward_kernel_cuda_implIfNS1_5distsIfE6lt_twoEEEvPT_PKS6_S9_S9_S9_S6_lllllll)
        /*0674*/ 	.word	0x00000000


	//----- nvinfo : EIATTR_MIN_STACK_SIZE
	.align		4
.L_303:
        /*0678*/ 	.byte	0x04, 0x12
        /*067a*/ 	.short	(.L_305 - .L_304)
	.align		4
.L_304:
        /*067c*/ 	.word	index@(_ZN2at6native55_GLOBAL__N__6c1c77d0_17_DistanceKernel_cu_75b981de_308231cdist_backward_kernel_cuda_implIfNS1_5distsIfE3oneEEEvPT_PKS6_S9_S9_S9_S6_lllllll)
        /*0680*/ 	.word	0x00000000


	//----- nvinfo : EIATTR_MIN_STACK_SIZE
	.align		4
.L_305:
        /*0684*/ 	.byte	0x04, 0x12
        /*0686*/ 	.short	(.L_307 - .L_306)
	.align		4
.L_306:
        /*0688*/ 	.word	index@(_ZN2at6native55_GLOBAL__N__6c1c77d0_17_DistanceKernel_cu_75b981de_308231cdist_backward_kernel_cuda_implIfNS1_5distsIfE1pEEEvPT_PKS6_S9_S9_S9_S6_lllllll)
        /*068c*/ 	.word	0x00000000


	//----- nvinfo : EIATTR_MIN_STACK_SIZE
	.align		4
.L_307:
        /*0690*/ 	.byte	0x04, 0x12
        /*0692*/ 	.short	(.L_309 - .L_308)
	.align		4
.L_308:
        /*0694*/ 	.word	index@(_ZN2at6native55_GLOBAL__N__6c1c77d0_17_DistanceKernel_cu_75b981de_308231cdist_backward_kernel_cuda_implIdNS1_5distsIdE3infEEEvPT_PKS6_S9_S9_S9_S6_lllllll)
        /*0698*/ 	.word	0x00000000


	//----- nvinfo : EIATTR_MIN_STACK_SIZE
	.align		4
.L_309:
        /*069c*/ 	.byte	0x04, 0x12
        /*069e*/ 	.short	(.L_311 - .L_310)
	.align		4
.L_310:
        /*06a0*/ 	.word	index@(_ZN2at6native55_GLOBAL__N__6c1c77d0_17_DistanceKernel_cu_75b981de_308231cdist_backward_kernel_cuda_implIdNS1_5distsIdE3twoEEEvPT_PKS6_S9_S9_S9_S6_lllllll)
        /*06a4*/ 	.word	0x00000000


	//----- nvinfo : EIATTR_MIN_STACK_SIZE
	.align		4
.L_311:
        /*06a8*/ 	.byte	0x04, 0x12
        /*06aa*/ 	.short	(.L_313 - .L_312)
	.align		4
.L_312:
        /*06ac*/ 	.word	index@(_ZN2at6native55_GLOBAL__N__6c1c77d0_17_DistanceKernel_cu_75b981de_308231cdist_backward_kernel_cuda_implIdNS1_5distsIdE6lt_twoEEEvPT_PKS6_S9_S9_S9_S6_lllllll)
        /*06b0*/ 	.word	0x00000000


	//----- nvinfo : EIATTR_MIN_STACK_SIZE
	.align		4
.L_313:
        /*06b4*/ 	.byte	0x04, 0x12
        /*06b6*/ 	.short	(.L_315 - .L_314)
	.align		4
.L_314:
        /*06b8*/ 	.word	index@(_ZN2at6native55_GLOBAL__N__6c1c77d0_17_DistanceKernel_cu_75b981de_308231cdist_backward_kernel_cuda_implIdNS1_5distsIdE3oneEEEvPT_PKS6_S9_S9_S9_S6_lllllll)
        /*06bc*/ 	.word	0x00000000


	//----- nvinfo : EIATTR_MIN_STACK_SIZE
	.align		4
.L_315:
        /*06c0*/ 	.byte	0x04, 0x12
        /*06c2*/ 	.short	(.L_317 - .L_316)
	.align		4
.L_316:
        /*06c4*/ 	.word	index@(_ZN2at6native55_GLOBAL__N__6c1c77d0_17_DistanceKernel_cu_75b981de_308231cdist_backward_kernel_cuda_implIdNS1_5distsIdE1pEEEvPT_PKS6_S9_S9_S9_S6_lllllll)
        /*06c8*/ 	.word	0x00000000


	//----- nvinfo : EIATTR_MIN_STACK_SIZE
	.align		4
.L_317:
        /*06cc*/ 	.byte	0x04, 0x12
        /*06ce*/ 	.short	(.L_319 - .L_318)
	.align		4
.L_318:
        /*06d0*/ 	.word	index@(_ZN2at6native55_GLOBAL__N__6c1c77d0_17_DistanceKernel_cu_75b981de_308231pdist_backward_kernel_cuda_implIfNS1_5distsIfE3infEEEvPT_PKS6_S9_S9_llllS6_dd)
        /*06d4*/ 	.word	0x00000000


	//----- nvinfo : EIATTR_MIN_STACK_SIZE
	.align		4
.L_319:
        /*06d8*/ 	.byte	0x04, 0x12
        /*06da*/ 	.short	(.L_321 - .L_320)
	.align		4
.L_320:
        /*06dc*/ 	.word	index@(_ZN2at6native55_GLOBAL__N__6c1c77d0_17_DistanceKernel_cu_75b981de_308231pdist_backward_kernel_cuda_implIfNS1_5distsIfE3twoEEEvPT_PKS6_S9_S9_llllS6_dd)
        /*06e0*/ 	.word	0x00000000


	//----- nvinfo : EIATTR_MIN_STACK_SIZE
	.align		4
.L_321:
        /*06e4*/ 	.byte	0x04, 0x12
        /*06e6*/ 	.short	(.L_323 - .L_322)
	.align		4
.L_322:
        /*06e8*/ 	.word	index@(_ZN2at6native55_GLOBAL__N__6c1c77d0_17_DistanceKernel_cu_75b981de_308231pdist_backward_kernel_cuda_implIfNS1_5distsIfE6lt_twoEEEvPT_PKS6_S9_S9_llllS6_dd)
        /*06ec*/ 	.word	0x00000000


	//----- nvinfo : EIATTR_MIN_STACK_SIZE
	.align		4
.L_323:
        /*06f0*/ 	.byte	0x04, 0x12
        /*06f2*/ 	.short	(.L_325 - .L_324)
	.align		4
.L_324:
        /*06f4*/ 	.word	index@(_ZN2at6native55_GLOBAL__N__6c1c77d0_17_DistanceKernel_cu_75b981de_308231pdist_backward_kernel_cuda_implIfNS1_5distsIfE3oneEEEvPT_PKS6_S9_S9_llllS6_dd)
        /*06f8*/ 	.word	0x00000000


	//----- nvinfo : EIATTR_MIN_STACK_SIZE
	.align		4
.L_325:
        /*06fc*/ 	.byte	0x04, 0x12
        /*06fe*/ 	.short	(.L_327 - .L_326)
	.align		4
.L_326:
        /*0700*/ 	.word	index@(_ZN2at6native55_GLOBAL__N__6c1c77d0_17_DistanceKernel_cu_75b981de_308231pdist_backward_kernel_cuda_implIfNS1_5distsIfE1pEEEvPT_PKS6_S9_S9_llllS6_dd)
        /*0704*/ 	.word	0x00000000


	//----- nvinfo : EIATTR_MIN_STACK_SIZE
	.align		4
.L_327:
        /*0708*/ 	.byte	0x04, 0x12
        /*070a*/ 	.short	(.L_329 - .L_328)
	.align		4
.L_328:
        /*070c*/ 	.word	index@(_ZN2at6native55_GLOBAL__N__6c1c77d0_17_DistanceKernel_cu_75b981de_308231pdist_backward_kernel_cuda_implIdNS1_5distsIdE3infEEEvPT_PKS6_S9_S9_llllS6_dd)
        /*0710*/ 	.word	0x00000000


	//----- nvinfo : EIATTR_MIN_STACK_SIZE
	.align		4
.L_329:
        /*0714*/ 	.byte	0x04, 0x12
        /*0716*/ 	.short	(.L_331 - .L_330)
	.align		4
.L_330:
        /*0718*/ 	.word	index@(_ZN2at6native55_GLOBAL__N__6c1c77d0_17_DistanceKernel_cu_75b981de_308231pdist_backward_kernel_cuda_implIdNS1_5distsIdE3twoEEEvPT_PKS6_S9_S9_llllS6_dd)
        /*071c*/ 	.word	0x00000000


	//----- nvinfo : EIATTR_MIN_STACK_SIZE
	.align		4
.L_331:
        /*0720*/ 	.byte	0x04, 0x12
        /*0722*/ 	.short	(.L_333 - .L_332)
	.align		4
.L_332:
        /*0724*/ 	.word	index@(_ZN2at6native55_GLOBAL__N__6c1c77d0_17_DistanceKernel_cu_75b981de_308231pdist_backward_kernel_cuda_implIdNS1_5distsIdE6lt_twoEEEvPT_PKS6_S9_S9_llllS6_dd)
        /*0728*/ 	.word	0x00000000


	//----- nvinfo : EIATTR_MIN_STACK_SIZE
	.align		4
.L_333:
        /*072c*/ 	.byte	0x04, 0x12
        /*072e*/ 	.short	(.L_335 - .L_334)
	.align		4
.L_334:
        /*0730*/ 	.word	index@(_ZN2at6native55_GLOBAL__N__6c1c77d0_17_DistanceKernel_cu_75b981de_308231pdist_backward_kernel_cuda_implIdNS1_5distsIdE3oneEEEvPT_PKS6_S9_S9_llllS6_dd)
        /*0734*/ 	.word	0x00000000


	//----- nvinfo : EIATTR_MIN_STACK_SIZE
	.align		4
.L_335:
        /*0738*/ 	.byte	0x04, 0x12
        /*073a*/ 	.short	(.L_337 - .L_336)
	.align		4
.L_336:
        /*073c*/ 	.word	index@(_ZN2at6native55_GLOBAL__N__6c1c77d0_17_DistanceKernel_cu_75b981de_308231pdist_backward_kernel_cuda_implIdNS1_5distsIdE1pEEEvPT_PKS6_S9_S9_llllS6_dd)
        /*0740*/ 	.word	0x00000000


	//----- nvinfo : EIATTR_MIN_STACK_SIZE
	.align		4
.L_337:
        /*0744*/ 	.byte	0x04, 0x12
        /*0746*/ 	.short	(.L_339 - .L_338)
	.align		4
.L_338:
        /*0748*/ 	.word	index@(_ZN2at6native55_GLOBAL__N__6c1c77d0_17_DistanceKernel_cu_75b981de_308222pdist_kernel_cuda_implIfNS1_5distsIfE3infEEEvPT_PKS6_llS6_dd)
        /*074c*/ 	.word	0x00000000


	//----- nvinfo : EIATTR_MIN_STACK_SIZE
	.align		4
.L_339:
        /*0750*/ 	.byte	0x04, 0x12
        /*0752*/ 	.short	(.L_341 - .L_340)
	.align		4
.L_340:
        /*0754*/ 	.word	index@(_ZN2at6native55_GLOBAL__N__6c1c77d0_17_DistanceKernel_cu_75b981de_308222pdist_kernel_cuda_implIfNS1_5distsIfE3twoEEEvPT_PKS6_llS6_dd)
        /*0758*/ 	.word	0x00000000


	//----- nvinfo : EIATTR_MIN_STACK_SIZE
	.align		4
.L_341:
        /*075c*/ 	.byte	0x04, 0x12
        /*075e*/ 	.short	(.L_343 - .L_342)
	.align		4
.L_342:
        /*0760*/ 	.word	index@(_ZN2at6native55_GLOBAL__N__6c1c77d0_17_DistanceKernel_cu_75b981de_308222pdist_kernel_cuda_implIfNS1_5distsIfE3oneEEEvPT_PKS6_llS6_dd)
        /*0764*/ 	.word	0x00000000


	//----- nvinfo : EIATTR_MIN_STACK_SIZE
	.align		4
.L_343:
        /*0768*/ 	.byte	0x04, 0x12
        /*076a*/ 	.short	(.L_345 - .L_344)
	.align		4
.L_344:
        /*076c*/ 	.word	index@(_ZN2at6native55_GLOBAL__N__6c1c77d0_17_DistanceKernel_cu_75b981de_308222pdist_kernel_cuda_implIfNS1_5distsIfE4zeroEEEvPT_PKS6_llS6_dd)
        /*0770*/ 	.word	0x00000000


	//----- nvinfo : EIATTR_MIN_STACK_SIZE
	.align		4
.L_345:
        /*0774*/ 	.byte	0x04, 0x12
        /*0776*/ 	.short	(.L_347 - .L_346)
	.align		4
.L_346:
        /*0778*/ 	.word	index@(_ZN2at6native55_GLOBAL__N__6c1c77d0_17_DistanceKernel_cu_75b981de_308222pdist_kernel_cuda_implIfNS1_5distsIfE1pEEEvPT_PKS6_llS6_dd)
        /*077c*/ 	.word	0x00000000


	//----- nvinfo : EIATTR_MIN_STACK_SIZE
	.align		4
.L_347:
        /*0780*/ 	.byte	0x04, 0x12
        /*0782*/ 	.short	(.L_349 - .L_348)
	.align		4
.L_348:
        /*0784*/ 	.word	index@(_ZN2at6native55_GLOBAL__N__6c1c77d0_17_DistanceKernel_cu_75b981de_308222pdist_kernel_cuda_implIdNS1_5distsIdE3infEEEvPT_PKS6_llS6_dd)
        /*0788*/ 	.word	0x00000000


	//----- nvinfo : EIATTR_MIN_STACK_SIZE
	.align		4
.L_349:
        /*078c*/ 	.byte	0x04, 0x12
        /*078e*/ 	.short	(.L_351 - .L_350)
	.align		4
.L_350:
        /*0790*/ 	.word	index@(_ZN2at6native55_GLOBAL__N__6c1c77d0_17_DistanceKernel_cu_75b981de_308222pdist_kernel_cuda_implIdNS1_5distsIdE3twoEEEvPT_PKS6_llS6_dd)
        /*0794*/ 	.word	0x00000000


	//----- nvinfo : EIATTR_MIN_STACK_SIZE
	.align		4
.L_351:
        /*0798*/ 	.byte	0x04, 0x12
        /*079a*/ 	.short	(.L_353 - .L_352)
	.align		4
.L_352:
        /*079c*/ 	.word	index@(_ZN2at6native55_GLOBAL__N__6c1c77d0_17_DistanceKernel_cu_75b981de_308222pdist_kernel_cuda_implIdNS1_5distsIdE3oneEEEvPT_PKS6_llS6_dd)
        /*07a0*/ 	.word	0x00000000


	//----- nvinfo : EIATTR_MIN_STACK_SIZE
	.align		4
.L_353:
        /*07a4*/ 	.byte	0x04, 0x12
        /*07a6*/ 	.short	(.L_355 - .L_354)
	.align		4
.L_354:
        /*07a8*/ 	.word	index@(_ZN2at6native55_GLOBAL__N__6c1c77d0_17_DistanceKernel_cu_75b981de_308222pdist_kernel_cuda_implIdNS1_5distsIdE4zeroEEEvPT_PKS6_llS6_dd)
        /*07ac*/ 	.word	0x00000000


	//----- nvinfo : EIATTR_MIN_STACK_SIZE
	.align		4
.L_355:
        /*07b0*/ 	.byte	0x04, 0x12
        /*07b2*/ 	.short	(.L_357 - .L_356)
	.align		4
.L_356:
        /*07b4*/ 	.word	index@(_ZN2at6native55_GLOBAL__N__6c1c77d0_17_DistanceKernel_cu_75b981de_308222pdist_kernel_cuda_implIdNS1_5distsIdE1pEEEvPT_PKS6_llS6_dd)
        /*07b8*/ 	.word	0x00000000


	//----- nvinfo : EIATTR_MIN_STACK_SIZE
	.align		4
.L_357:
        /*07bc*/ 	.byte	0x04, 0x12
        /*07be*/ 	.short	(.L_359 - .L_358)
	.align		4
.L_358:
        /*07c0*/ 	.word	index@(_ZN2at6native55_GLOBAL__N__6c1c77d0_17_DistanceKernel_cu_75b981de_308222cdist_kernel_cuda_implIfNS1_5distsIfE3infEEEvPT_PKS6_S9_S6_lllll)
        /*07c4*/ 	.word	0x00000000


	//----- nvinfo : EIATTR_MIN_STACK_SIZE
	.align		4
.L_359:
        /*07c8*/ 	.byte	0x04, 0x12
        /*07ca*/ 	.short	(.L_361 - .L_360)
	.align		4
.L_360:
        /*07cc*/ 	.word	index@(_ZN2at6native55_GLOBAL__N__6c1c77d0_17_DistanceKernel_cu_75b981de_308222cdist_kernel_cuda_implIfNS1_5distsIfE3twoEEEvPT_PKS6_S9_S6_lllll)
        /*07d0*/ 	.word	0x00000000


	//----- nvinfo : EIATTR_MIN_STACK_SIZE
	.align		4
.L_361:
        /*07d4*/ 	.byte	0x04, 0x12
        /*07d6*/ 	.short	(.L_363 - .L_362)
	.align		4
.L_362:
        /*07d8*/ 	.word	index@(_ZN2at6native55_GLOBAL__N__6c1c77d0_17_DistanceKernel_cu_75b981de_308222cdist_kernel_cuda_implIfNS1_5distsIfE3oneEEEvPT_PKS6_S9_S6_lllll)
        /*07dc*/ 	.word	0x00000000


	//----- nvinfo : EIATTR_MIN_STACK_SIZE
	.align		4
.L_363:
        /*07e0*/ 	.byte	0x04, 0x12
        /*07e2*/ 	.short	(.L_365 - .L_364)
	.align		4
.L_364:
        /*07e4*/ 	.word	index@(_ZN2at6native55_GLOBAL__N__6c1c77d0_17_DistanceKernel_cu_75b981de_308222cdist_kernel_cuda_implIfNS1_5distsIfE4zeroEEEvPT_PKS6_S9_S6_lllll)
        /*07e8*/ 	.word	0x00000000


	//----- nvinfo : EIATTR_MIN_STACK_SIZE
	.align		4
.L_365:
        /*07ec*/ 	.byte	0x04, 0x12
        /*07ee*/ 	.short	(.L_367 - .L_366)
	.align		4
.L_366:
        /*07f0*/ 	.word	index@(_ZN2at6native55_GLOBAL__N__6c1c77d0_17_DistanceKernel_cu_75b981de_308222cdist_kernel_cuda_implIfNS1_5distsIfE1pEEEvPT_PKS6_S9_S6_lllll)
        /*07f4*/ 	.word	0x00000000


	//----- nvinfo : EIATTR_MIN_STACK_SIZE
	.align		4
.L_367:
        /*07f8*/ 	.byte	0x04, 0x12
        /*07fa*/ 	.short	(.L_369 - .L_368)
	.align		4
.L_368:
        /*07fc*/ 	.word	index@(_ZN2at6native55_GLOBAL__N__6c1c77d0_17_DistanceKernel_cu_75b981de_308222cdist_kernel_cuda_implIdNS1_5distsIdE3infEEEvPT_PKS6_S9_S6_lllll)
        /*0800*/ 	.word	0x00000000


	//----- nvinfo : EIATTR_MIN_STACK_SIZE
	.align		4
.L_369:
        /*0804*/ 	.byte	0x04, 0x12
        /*0806*/ 	.short	(.L_371 - .L_370)
	.align		4
.L_370:
        /*0808*/ 	.word	index@(_ZN2at6native55_GLOBAL__N__6c1c77d0_17_DistanceKernel_cu_75b981de_308222cdist_kernel_cuda_implIdNS1_5distsIdE3twoEEEvPT_PKS6_S9_S6_lllll)
        /*080c*/ 	.word	0x00000000


	//----- nvinfo : EIATTR_MIN_STACK_SIZE
	.align		4
.L_371:
        /*0810*/ 	.byte	0x04, 0x12
        /*0812*/ 	.short	(.L_373 - .L_372)
	.align		4
.L_372:
        /*0814*/ 	.word	index@(_ZN2at6native55_GLOBAL__N__6c1c77d0_17_DistanceKernel_cu_75b981de_308222cdist_kernel_cuda_implIdNS1_5distsIdE3oneEEEvPT_PKS6_S9_S6_lllll)
        /*0818*/ 	.word	0x00000000


	//----- nvinfo : EIATTR_MIN_STACK_SIZE
	.align		4
.L_373:
        /*081c*/ 	.byte	0x04, 0x12
        /*081e*/ 	.short	(.L_375 - .L_374)
	.align		4
.L_374:
        /*0820*/ 	.word	index@(_ZN2at6native55_GLOBAL__N__6c1c77d0_17_DistanceKernel_cu_75b981de_308222cdist_kernel_cuda_implIdNS1_5distsIdE4zeroEEEvPT_PKS6_S9_S6_lllll)
        /*0824*/ 	.word	0x00000000


	//----- nvinfo : EIATTR_MIN_STACK_SIZE
	.align		4
.L_375:
        /*0828*/ 	.byte	0x04, 0x12
        /*082a*/ 	.short	(.L_377 - .L_376)
	.align		4
.L_376:
        /*082c*/ 	.word	index@(_ZN2at6native55_GLOBAL__N__6c1c77d0_17_DistanceKernel_cu_75b981de_308222cdist_kernel_cuda_implIdNS1_5distsIdE1pEEEvPT_PKS6_S9_S6_lllll)
        /*0830*/ 	.word	0x00000000
.L_377:


//--------------------- .nv.compat                --------------------------
	.section	.nv.compat,"",@"SHT_CUDA_COMPAT_INFO"
	.align	4
        /*0000*/ 	.byte	0x02, 0x09, 0x00, 0x00, 0x02, 0x02, 0x01, 0x00, 0x02, 0x05, 0x05, 0x00, 0x03, 0x07, 0x01, 0x01
        /*0010*/ 	.byte	0x02, 0x03, 0x00, 0x00, 0x02, 0x06, 0x01, 0x00, 0x04, 0x0b, 0x08, 0x00, 0x00, 0x00, 0x00, 0x00
        /*0020*/ 	.byte	0x00, 0x00, 0x00, 0x00


//--------------------- .nv.info._ZN2at6native55_GLOBAL__N__6c1c77d0_17_DistanceKernel_cu_75b981de_308231cdist_backward_kernel_cuda_implIfNS1_5distsIfE3infEEEvPT_PKS6_S9_S9_S9_S6_lllllll --------------------------
	.section	.nv.info._ZN2at6native55_GLOBAL__N__6c1c77d0_17_DistanceKernel_cu_75b981de_308231cdist_backward_kernel_cuda_implIfNS1_5distsIfE3infEEEvPT_PKS6_S9_S9_S9_S6_lllllll,"",@"SHT_CUDA_INFO"
	.sectionflags	@""
	.align	4


	//----- nvinfo : EIATTR_CUDA_API_VERSION
	.align		4
        /*0000*/ 	.byte	0x04, 0x37
        /*0002*/ 	.short	(.L_379 - .L_378)
.L_378:
        /*0004*/ 	.word	0x00000082


	//----- nvinfo : EIATTR_KPARAM_INFO
	.align		4
.L_379:
        /*0008*/ 	.byte	0x04, 0x17
        /*000a*/ 	.short	(.L_381 - .L_380)
.L_380:
        /*000c*/ 	.word	0x00000000
        /*0010*/ 	.short	0x000c
        /*0012*/ 	.short	0x0060
        /*0014*/ 	.byte	0x00, 0xf0, 0x21, 0x00


	//----- nvinfo : EIATTR_KPARAM_INFO
	.align		4
.L_381:
        /*0018*/ 	.byte	0x04, 0x17
        /*001a*/ 	.short	(.L_383 - .L_382)
.L_382:
        /*001c*/ 	.word	0x00000000
        /*0020*/ 	.short	0x000b
        /*0022*/ 	.short	0x0058
        /*0024*/ 	.byte	0x00, 0xf0, 0x21, 0x00


	//----- nvinfo : EIATTR_KPARAM_INFO
	.align		4
.L_383:
        /*0028*/ 	.byte	0x04, 0x17
        /*002a*/ 	.short	(.L_385 - .L_384)
.L_384:
        /*002c*/ 	.word	0x00000000
        /*0030*/ 	.short	0x000a
        /*0032*/ 	.short	0x0050
        /*0034*/ 	.byte	0x00, 0xf0, 0x21, 0x00


	//----- nvinfo : EIATTR_KPARAM_INFO
	.align		4
.L_385:
        /*0038*/ 	.byte	0x04, 0x17
        /*003a*/ 	.short	(.L_387 - .L_386)
.L_386:
        /*003c*/ 	.word	0x00000000
        /*0040*/ 	.short	0x0009
        /*0042*/ 	.short	0x0048
        /*0044*/ 	.byte	0x00, 0xf0, 0x21, 0x00


	//----- nvinfo : EIATTR_KPARAM_INFO
	.align		4
.L_387:
        /*0048*/ 	.byte	0x04, 0x17
        /*004a*/ 	.short	(.L_389 - .L_388)
.L_388:
        /*004c*/ 	.word	0x00000000
        /*0050*/ 	.short	0x0008
        /*0052*/ 	.short	0x0040
        /*0054*/ 	.byte	0x00, 0xf0, 0x21, 0x00


	//----- nvinfo : EIATTR_KPARAM_INFO
	.align		4
.L_389:
        /*0058*/ 	.byte	0x04, 0x17
        /*005a*/ 	.short	(.L_391 - .L_390)
.L_390:
        /*005c*/ 	.word	0x00000000
        /*0060*/ 	.short	0x0007
        /*0062*/ 	.short	0x0038
        /*0064*/ 	.byte	0x00, 0xf0, 0x21, 0x00


	//----- nvinfo : EIATTR_KPARAM_INFO
	.align		4
.L_391:
        /*0068*/ 	.byte	0x04, 0x17
        /*006a*/ 	.short	(.L_393 - .L_392)
.L_392:
        /*006c*/ 	.word	0x00000000
        /*0070*/ 	.short	0x0006
        /*0072*/ 	.short	0x0030
        /*0074*/ 	.byte	0x00, 0xf0, 0x21, 0x00


	//----- nvinfo : EIATTR_KPARAM_INFO
	.align		4
.L_393:
        /*0078*/ 	.byte	0x04, 0x17
        /*007a*/ 	.short	(.L_395 - .L_394)
.L_394:
        /*007c*/ 	.word	0x00000000
        /*0080*/ 	.short	0x0005
        /*0082*/ 	.short	0x0028
        /*0084*/ 	.byte	0x00, 0xf0, 0x11, 0x00


	//----- nvinfo : EIATTR_KPARAM_INFO
	.align		4
.L_395:
        /*0088*/ 	.byte	0x04, 0x17
        /*008a*/ 	.short	(.L_397 - .L_396)
.L_396:
        /*008c*/ 	.word	0x00000000
        /*0090*/ 	.short	0x0004
        /*0092*/ 	.short	0x0020
        /*0094*/ 	.byte	0x00, 0xf0, 0x21, 0x00


	//----- nvinfo : EIATTR_KPARAM_INFO
	.align		4
.L_397:
        /*0098*/ 	.byte	0x04, 0x17
        /*009a*/ 	.short	(.L_399 - .L_398)
.L_398:
        /*009c*/ 	.word	0x00000000
        /*00a0*/ 	.short	0x0003
        /*00a2*/ 	.short	0x0018
        /*00a4*/ 	.byte	0x00, 0xf0, 0x21, 0x00


	//----- nvinfo : EIATTR_KPARAM_INFO
	.align		4
.L_399:
        /*00a8*/ 	.byte	0x04, 0x17
        /*00aa*/ 	.short	(.L_401 - .L_400)
.L_400:
        /*00ac*/ 	.word	0x00000000
        /*00b0*/ 	.short	0x0002
        /*00b2*/ 	.short	0x0010
        /*00b4*/ 	.byte	0x00, 0xf0, 0x21, 0x00


	//----- nvinfo : EIATTR_KPARAM_INFO
	.align		4
.L_401:
        /*00b8*/ 	.byte	0x04, 0x17
        /*00ba*/ 	.short	(.L_403 - .L_402)
.L_402:
        /*00bc*/ 	.word	0x00000000
        /*00c0*/ 	.short	0x0001
        /*00c2*/ 	.short	0x0008
        /*00c4*/ 	.byte	0x00, 0xf0, 0x21, 0x00


	//----- nvinfo : EIATTR_KPARAM_INFO
	.align		4
.L_403:
        /*00c8*/ 	.byte	0x04, 0x17
        /*00ca*/ 	.short	(.L_405 - .L_404)
.L_404:
        /*00cc*/ 	.word	0x00000000
        /*00d0*/ 	.short	0x0000
        /*00d2*/ 	.short	0x0000
        /*00d4*/ 	.byte	0x00, 0xf0, 0x21, 0x00


	//----- nvinfo : EIATTR_SPARSE_MMA_MASK
	.align		4
.L_405:
        /*00d8*/ 	.byte	0x03, 0x50
        /*00da*/ 	.short	0x0000


	//----- nvinfo : EIATTR_MAXREG_COUNT
	.align		4
        /*00dc*/ 	.byte	0x03, 0x1b
        /*00de*/ 	.short	0x00ff


	//----- nvinfo : EIATTR_MERCURY_ISA_VERSION
	.align		4
        /*00e0*/ 	.byte	0x03, 0x5f
        /*00e2*/ 	.short	0x0101


	//----- nvinfo : EIATTR_EXIT_INSTR_OFFSETS
	.align		4
        /*00e4*/ 	.byte	0x04, 0x1c
        /*00e6*/ 	.short	(.L_407 - .L_406)


	//   ....[0]....
.L_406:
        /*00e8*/ 	.word	0x00000140


	//   ....[1]....
        /*00ec*/ 	.word	0x00000a30


	//   ....[2]....
        /*00f0*/ 	.word	0x00000cc0


	//----- nvinfo : EIATTR_CRS_STACK_SIZE
	.align		4
.L_407:
        /*00f4*/ 	.byte	0x04, 0x1e
        /*00f6*/ 	.short	(.L_409 - .L_408)
.L_408:
        /*00f8*/ 	.word	0x00000000


	//----- nvinfo : EIATTR_CBANK_PARAM_SIZE
	.align		4
.L_409:
        /*00fc*/ 	.byte	0x03, 0x19
        /*00fe*/ 	.short	0x0068


	//----- nvinfo : EIATTR_PARAM_CBANK
	.align		4
        /*0100*/ 	.byte	0x04, 0x0a
        /*0102*/ 	.short	(.L_411 - .L_410)
	.align		4
.L_410:
        /*0104*/ 	.word	index@(.nv.constant0._ZN2at6native55_GLOBAL__N__6c1c77d0_17_DistanceKernel_cu_75b981de_308231cdist_backward_kernel_cuda_implIfNS1_5distsIfE3infEEEvPT_PKS6_S9_S9_S9_S6_lllllll)
        /*0108*/ 	.short	0x0210
        /*010a*/ 	.short	0x0068


	//----- nvinfo : EIATTR_SW_WAR
	.align		4
.L_411:
        /*010c*/ 	.byte	0x04, 0x36
        /*010e*/ 	.short	(.L_413 - .L_412)
.L_412:
        /*0110*/ 	.word	0x00000008
.L_413:


//--------------------- .nv.info._ZN2at6native55_GLOBAL__N__6c1c77d0_17_DistanceKernel_cu_75b981de_308231cdist_backward_kernel_cuda_implIfNS1_5distsIfE3twoEEEvPT_PKS6_S9_S9_S9_S6_lllllll --------------------------
	.section	.nv.info._ZN2at6native55_GLOBAL__N__6c1c77d0_17_DistanceKernel_cu_75b981de_308231cdist_backward_kernel_cuda_implIfNS1_5distsIfE3twoEEEvPT_PKS6_S9_S9_S9_S6_lllllll,"",@"SHT_CUDA_INFO"
	.sectionflags	@""
	.align	4


	//----- nvinfo : EIATTR_CUDA_API_VERSION
	.align		4
        /*0000*/ 	.byte	0x04, 0x37
        /*0002*/ 	.short	(.L_415 - .L_414)
.L_414:
        /*0004*/ 	.word	0x00000082


	//----- nvinfo : EIATTR_KPARAM_INFO
	.align		4
.L_415:
        /*0008*/ 	.byte	0x04, 0x17
        /*000a*/ 	.short	(.L_417 - .L_416)
.L_416:
        /*000c*/ 	.word	0x00000000
        /*0010*/ 	.short	0x000c
        /*0012*/ 	.short	0x0060
        /*0014*/ 	.byte	0x00, 0xf0, 0x21, 0x00


	//----- nvinfo : EIATTR_KPARAM_INFO
	.align		4
.L_417:
        /*0018*/ 	.byte	0x04, 0x17
        /*001a*/ 	.short	(.L_419 - .L_418)
.L_418:
        /*001c*/ 	.word	0x00000000
        /*0020*/ 	.short	0x000b
        /*0022*/ 	.short	0x0058
        /*0024*/ 	.byte	0x00, 0xf0, 0x21, 0x00


	//----- nvinfo : EIATTR_KPARAM_INFO
	.align		4
.L_419:
        /*0028*/ 	.byte	0x04, 0x17
        /*002a*/ 	.short	(.L_421 - .L_420)
.L_420:
        /*002c*/ 	.word	0x00000000
        /*0030*/ 	.short	0x000a
        /*0032*/ 	.short	0x0050
        /*0034*/ 	.byte	0x00, 0xf0, 0x21, 0x00


	//----- nvinfo : EIATTR_KPARAM_INFO
	.align		4
.L_421:
        /*0038*/ 	.byte	0x04, 0x17
        /*003a*/ 	.short	(.L_423 - .L_422)
.L_422:
        /*003c*/ 	.word	0x00000000
        /*0040*/ 	.short	0x0009
        /*0042*/ 	.short	0x0048
        /*0044*/ 	.byte	0x00, 0xf0, 0x21, 0x00


	//----- nvinfo : EIATTR_KPARAM_INFO
	.align		4
.L_423:
        /*0048*/ 	.byte	0x04, 0x17
        /*004a*/ 	.short	(.L_425 - .L_424)
.L_424:
        /*004c*/ 	.word	0x00000000
        /*0050*/ 	.short	0x0008
        /*0052*/ 	.short	0x0040
        /*0054*/ 	.byte	0x00, 0xf0, 0x21, 0x00


	//----- nvinfo : EIATTR_KPARAM_INFO
	.align		4
.L_425:
        /*0058*/ 	.byte	0x04, 0x17
        /*005a*/ 	.short	(.L_427 - .L_426)
.L_426:
        /*005c*/ 	.word	0x00000000
        /*0060*/ 	.short	0x0007
        /*0062*/ 	.short	0x0038
        /*0064*/ 	.byte	0x00, 0xf0, 0x21, 0x00


	//----- nvinfo : EIATTR_KPARAM_INFO
	.align		4
.L_427:
        /*0068*/ 	.byte	0x04, 0x17
        /*006a*/ 	.short	(.L_429 - .L_428)
.L_428:
        /*006c*/ 	.word	0x00000000
        /*0070*/ 	.short	0x0006
        /*0072*/ 	.short	0x0030
        /*0074*/ 	.byte	0x00, 0xf0, 0x21, 0x00


	//----- nvinfo : EIATTR_KPARAM_INFO
	.align		4
.L_429:
        /*0078*/ 	.byte	0x04, 0x17
        /*007a*/ 	.short	(.L_431 - .L_430)
.L_430:
        /*007c*/ 	.word	0x00000000
        /*0080*/ 	.short	0x0005
        /*0082*/ 	.short	0x0028
        /*0084*/ 	.byte	0x00, 0xf0, 0x11, 0x00


	//----- nvinfo : EIATTR_KPARAM_INFO
	.align		4
.L_431:
        /*0088*/ 	.byte	0x04, 0x17
        /*008a*/ 	.short	(.L_433 - .L_432)
.L_432:
        /*008c*/ 	.word	0x00000000
        /*0090*/ 	.short	0x0004
        /*0092*/ 	.short	0x0020
        /*0094*/ 	.byte	0x00, 0xf0, 0x21, 0x00


	//----- nvinfo : EIATTR_KPARAM_INFO
	.align		4
.L_433:
        /*0098*/ 	.byte	0x04, 0x17
        /*009a*/ 	.short	(.L_435 - .L_434)
.L_434:
        /*009c*/ 	.word	0x00000000
        /*00a0*/ 	.short	0x0003
        /*00a2*/ 	.short	0x0018
        /*00a4*/ 	.byte	0x00, 0xf0, 0x21, 0x00


	//----- nvinfo : EIATTR_KPARAM_INFO
	.align		4
.L_435:
        /*00a8*/ 	.byte	0x04, 0x17
        /*00aa*/ 	.short	(.L_437 - .L_436)
.L_436:
        /*00ac*/ 	.word	0x00000000
        /*00b0*/ 	.short	0x0002
        /*00b2*/ 	.short	0x0010
        /*00b4*/ 	.byte	0x00, 0xf0, 0x21, 0x00


	//----- nvinfo : EIATTR_KPARAM_INFO
	.align		4
.L_437:
        /*00b8*/ 	.byte	0x04, 0x17
        /*00ba*/ 	.short	(.L_439 - .L_438)
.L_438:
        /*00bc*/ 	.word	0x00000000
        /*00c0*/ 	.short	0x0001
        /*00c2*/ 	.short	0x0008
        /*00c4*/ 	.byte	0x00, 0xf0, 0x21, 0x00


	//----- nvinfo : EIATTR_KPARAM_INFO
	.align		4
.L_439:
        /*00c8*/ 	.byte	0x04, 0x17
        /*00ca*/ 	.short	(.L_441 - .L_440)
.L_440:
        /*00cc*/ 	.word	0x00000000
        /*00d0*/ 	.short	0x0000
        /*00d2*/ 	.short	0x0000
        /*00d4*/ 	.byte	0x00, 0xf0, 0x21, 0x00


	//----- nvinfo : EIATTR_SPARSE_MMA_MASK
	.align		4
.L_441:
        /*00d8*/ 	.byte	0x03, 0x50
        /*00da*/ 	.short	0x0000


	//----- nvinfo : EIATTR_MAXREG_COUNT
	.align		4
        /*00dc*/ 	.byte	0x03, 0x1b
        /*00de*/ 	.short	0x00ff


	//----- nvinfo : EIATTR_MERCURY_ISA_VERSION
	.align		4
        /*00e0*/ 	.byte	0x03, 0x5f
        /*00e2*/ 	.short	0x0101


	//----- nvinfo : EIATTR_EXIT_INSTR_OFFSETS
	.align		4
        /*00e4*/ 	.byte	0x04, 0x1c
        /*00e6*/ 	.short	(.L_443 - .L_442)


	//   ....[0]....
.L_442:
        /*00e8*/ 	.word	0x00000140


	//   ....[1]....
        /*00ec*/ 	.word	0x00000a30


	//   ....[2]....
        /*00f0*/ 	.word	0x00000c90


	//----- nvinfo : EIATTR_CRS_STACK_SIZE
	.align		4
.L_443:
        /*00f4*/ 	.byte	0x04, 0x1e
        /*00f6*/ 	.short	(.L_445 - .L_444)
.L_444:
        /*00f8*/ 	.word	0x00000000


	//----- nvinfo : EIATTR_CBANK_PARAM_SIZE
	.align		4
.L_445:
        /*00fc*/ 	.byte	0x03, 0x19
        /*00fe*/ 	.short	0x0068


	//----- nvinfo : EIATTR_PARAM_CBANK
	.align		4
        /*0100*/ 	.byte	0x04, 0x0a
        /*0102*/ 	.short	(.L_447 - .L_446)
	.align		4
.L_446:
        /*0104*/ 	.word	index@(.nv.constant0._ZN2at6native55_GLOBAL__N__6c1c77d0_17_DistanceKernel_cu_75b981de_308231cdist_backward_kernel_cuda_implIfNS1_5distsIfE3twoEEEvPT_PKS6_S9_S9_S9_S6_lllllll)
        /*0108*/ 	.short	0x0210
        /*010a*/ 	.short	0x0068


	//----- nvinfo : EIATTR_SW_WAR
	.align		4
.L_447:
        /*010c*/ 	.byte	0x04, 0x36
        /*010e*/ 	.short	(.L_449 - .L_448)
.L_448:
        /*0110*/ 	.word	0x00000008
.L_449:


//--------------------- .nv.info._ZN2at6native55_GLOBAL__N__6c1c77d0_17_DistanceKernel_cu_75b981de_308231cdist_backward_kernel_cuda_implIfNS1_5distsIfE6lt_twoEEEvPT_PKS6_S9_S9_S9_S6_lllllll --------------------------
	.section	.nv.info._ZN2at6native55_GLOBAL__N__6c1c77d0_17_DistanceKernel_cu_75b981de_308231cdist_backward_kernel_cuda_implIfNS1_5distsIfE6lt_twoEEEvPT_PKS6_S9_S9_S9_S6_lllllll,"",@"SHT_CUDA_INFO"
	.sectionflags	@""
	.align	4


	//----- nvinfo : EIATTR_CUDA_API_VERSION
	.align		4
        /*0000*/ 	.byte	0x04, 0x37
        /*0002*/ 	.short	(.L_451 - .L_450)
.L_450:
        /*0004*/ 	.word	0x00000082


	//----- nvinfo : EIATTR_KPARAM_INFO
	.align		4
.L_451:
        /*0008*/ 	.byte	0x04, 0x17
        /*000a*/ 	.short	(.L_453 - .L_452)
.L_452:
        /*000c*/ 	.word	0x00000000
        /*0010*/ 	.short	0x000c
        /*0012*/ 	.short	0x0060
        /*0014*/ 	.byte	0x00, 0xf0, 0x21, 0x00


	//----- nvinfo : EIATTR_KPARAM_INFO
	.align		4
.L_453:
        /*0018*/ 	.byte	0x04, 0x17
        /*001a*/ 	.short	(.L_455 - .L_454)
.L_454:
        /*001c*/ 	.word	0x00000000
        /*0020*/ 	.short	0x000b
        /*0022*/ 	.short	0x0058
        /*0024*/ 	.byte	0x00, 0xf0, 0x21, 0x00


	//----- nvinfo : EIATTR_KPARAM_INFO
	.align		4
.L_455:
        /*0028*/ 	.byte	0x04, 0x17
        /*002a*/ 	.short	(.L_457 - .L_456)
.L_456:
        /*002c*/ 	.word	0x00000000
        /*0030*/ 	.short	0x000a
        /*0032*/ 	.short	0x0050
        /*0034*/ 	.byte	0x00, 0xf0, 0x21, 0x00


	//----- nvinfo : EIATTR_KPARAM_INFO
	.align		4
.L_457:
        /*0038*/ 	.byte	0x04, 0x17
        /*003a*/ 	.short	(.L_459 - .L_458)
.L_458:
        /*003c*/ 	.word	0x00000000
        /*0040*/ 	.short	0x0009
        /*0042*/ 	.short	0x0048
        /*0044*/ 	.byte	0x00, 0xf0, 0x21, 0x00


	//----- nvinfo : EIATTR_KPARAM_INFO
	.align		4
.L_459:
        /*0048*/ 	.byte	0x04, 0x17
        /*004a*/ 	.short	(.L_461 - .L_460)
.L_460:
        /*004c*/ 	.word	0x00000000
        /*0050*/ 	.short	0x0008
        /*0052*/ 	.short	0x0040
        /*0054*/ 	.byte	0x00, 0xf0, 0x21, 0x00


	//----- nvinfo : EIATTR_KPARAM_INFO
	.align		4
.L_461:
        /*0058*/ 	.byte	0x04, 0x17
        /*005a*/ 	.short	(.L_463 - .L_462)
.L_462:
        /*005c*/ 	.word	0x00000000
        /*0060*/ 	.short	0x0007
        /*0062*/ 	.short	0x0038
        /*0064*/ 	.byte	0x00, 0xf0, 0x21, 0x00


	//----- nvinfo : EIATTR_KPARAM_INFO
	.align		4
.L_463:
        /*0068*/ 	.byte	0x04, 0x17
        /*006a*/ 	.short	(.L_465 - .L_464)
.L_464:
        /*006c*/ 	.word	0x00000000
        /*0070*/ 	.short	0x0006
        /*0072*/ 	.short	0x0030
        /*0074*/ 	.byte	0x00, 0xf0, 0x21, 0x00


	//----- nvinfo : EIATTR_KPARAM_INFO
	.align		4
.L_465:
        /*0078*/ 	.byte	0x04, 0x17
        /*007a*/ 	.short	(.L_467 - .L_466)
.L_466:
        /*007c*/ 	.word	0x00000000
        /*0080*/ 	.short	0x0005
        /*0082*/ 	.short	0x0028
        /*0084*/ 	.byte	0x00, 0xf0, 0x11, 0x00


	//----- nvinfo : EIATTR_KPARAM_INFO
	.align		4
.L_467:
        /*0088*/ 	.byte	0x04, 0x17
        /*008a*/ 	.short	(.L_469 - .L_468)
.L_468:
        /*008c*/ 	.word	0x00000000
        /*0090*/ 	.short	0x0004
        /*0092*/ 	.short	0x0020
        /*0094*/ 	.byte	0x00, 0xf0, 0x21, 0x00


	//----- nvinfo : EIATTR_KPARAM_INFO
	.align		4
.L_469:
        /*0098*/ 	.byte	0x04, 0x17
        /*009a*/ 	.short	(.L_471 - .L_470)
.L_470:
        /*009c*/ 	.word	0x00000000
        /*00a0*/ 	.short	0x0003
        /*00a2*/ 	.short	0x0018
        /*00a4*/ 	.byte	0x00, 0xf0, 0x21, 0x00


	//----- nvinfo : EIATTR_KPARAM_INFO
	.align		4
.L_471:
        /*00a8*/ 	.byte	0x04, 0x17
        /*00aa*/ 	.short	(.L_473 - .L_472)
.L_472:
        /*00ac*/ 	.word	0x00000000
        /*00b0*/ 	.short	0x0002
        /*00b2*/ 	.short	0x0010
        /*00b4*/ 	.byte	0x00, 0xf0, 0x21, 0x00


	//----- nvinfo : EIATTR_KPARAM_INFO
	.align		4
.L_473:
        /*00b8*/ 	.byte	0x04, 0x17
        /*00ba*/ 	.short	(.L_475 - .L_474)
.L_474:
        /*00bc*/ 	.word	0x00000000
        /*00c0*/ 	.short	0x0001
        /*00c2*/ 	.short	0x0008
        /*00c4*/ 	.byte	0x00, 0xf0, 0x21, 0x00


	//----- nvinfo : EIATTR_KPARAM_INFO
	.align		4
.L_475:
        /*00c8*/ 	.byte	0x04, 0x17
        /*00ca*/ 	.short	(.L_477 - .L_476)
.L_476:
        /*00cc*/ 	.word	0x00000000
        /*00d0*/ 	.short	0x0000
        /*00d2*/ 	.short	0x0000
        /*00d4*/ 	.byte	0x00, 0xf0, 0x21, 0x00


	//----- nvinfo : EIATTR_SPARSE_MMA_MASK
	.align		4
.L_477:
        /*00d8*/ 	.byte	0x03, 0x50
        /*00da*/ 	.short	0x0000


	//----- nvinfo : EIATTR_MAXREG_COUNT
	.align		4
        /*00dc*/ 	.byte	0x03, 0x1b
        /*00de*/ 	.short	0x00ff


	//----- nvinfo : EIATTR_MERCURY_ISA_VERSION
	.align		4
        /*00e0*/ 	.byte	0x03, 0x5f
        /*00e2*/ 	.short	0x0101


	//----- nvinfo : EIATTR_EXIT_INSTR_OFFSETS
	.align		4
        /*00e4*/ 	.byte	0x04, 0x1c
        /*00e6*/ 	.short	(.L_479 - .L_478)


	//   ....[0]....
.L_478:
        /*00e8*/ 	.word	0x00000140


	//   ....[1]....
        /*00ec*/ 	.word	0x00000a30


	//   ....[2]....
        /*00f0*/ 	.word	0x00000db0


	//   ....[3]....
        /*00f4*/ 	.word	0x00001080


	//----- nvinfo : EIATTR_CRS_STACK_SIZE
	.align		4
.L_479:
        /*00f8*/ 	.byte	0x04, 0x1e
        /*00fa*/ 	.short	(.L_481 - .L_480)
.L_480:
        /*00fc*/ 	.word	0x00000000


	//----- nvinfo : EIATTR_CBANK_PARAM_SIZE
	.align		4
.L_481:
        /*0100*/ 	.byte	0x03, 0x19
        /*0102*/ 	.short	0x0068


	//----- nvinfo : EIATTR_PARAM_CBANK
	.align		4
        /*0104*/ 	.byte	0x04, 0x0a
        /*0106*/ 	.short	(.L_483 - .L_482)
	.align		4
.L_482:
        /*0108*/ 	.word	index@(.nv.constant0._ZN2at6native55_GLOBAL__N__6c1c77d0_17_DistanceKernel_cu_75b981de_308231cdist_backward_kernel_cuda_implIfNS1_5distsIfE6lt_twoEEEvPT_PKS6_S9_S9_S9_S6_lllllll)
        /*010c*/ 	.short	0x0210
        /*010e*/ 	.short	0x0068


	//----- nvinfo : EIATTR_SW_WAR
	.align		4
.L_483:
        /*0110*/ 	.byte	0x04, 0x36
        /*0112*/ 	.short	(.L_485 - .L_484)
.L_484:
        /*0114*/ 	.word	0x00000008
.L_485:


//--------------------- .nv.info._ZN2at6native55_GLOBAL__N__6c1c77d0_17_DistanceKernel_cu_75b981de_308231cdist_backward_kernel_cuda_implIfNS1_5distsIfE3oneEEEvPT_PKS6_S9_S9_S9_S6_lllllll --------------------------
	.section	.nv.info._ZN2at6native55_GLOBAL__N__6c1c77d0_17_DistanceKernel_cu_75b981de_308231cdist_backward_kernel_cuda_implIfNS1_5distsIfE3oneEEEvPT_PKS6_S9_S9_S9_S6_lllllll,"",@"SHT_CUDA_INFO"
	.sectionflags	@""
	.align	4


	//----- nvinfo : EIATTR_CUDA_API_VERSION
	.align		4
        /*0000*/ 	.byte	0x04, 0x37
        /*0002*/ 	.short	(.L_487 - .L_486)
.L_486:
        /*0004*/ 	.word	0x00000082


	//----- nvinfo : EIATTR_KPARAM_INFO
	.align		4
.L_487:
        /*0008*/ 	.byte	0x04, 0x17
        /*000a*/ 	.short	(.L_489 - .L_488)
.L_488:
        /*000c*/ 	.word	0x00000000
        /*0010*/ 	.short	0x000c
        /*0012*/ 	.short	0x0060
        /*0014*/ 	.byte	0x00, 0xf0, 0x21, 0x00


	//----- nvinfo : EIATTR_KPARAM_INFO
	.align		4
.L_489:
        /*0018*/ 	.byte	0x04, 0x17
        /*001a*/ 	.short	(.L_491 - .L_490)
.L_490:
        /*001c*/ 	.word	0x00000000
        /*0020*/ 	.short	0x000b
        /*0022*/ 	.short	0x0058
        /*0024*/ 	.byte	0x00, 0xf0, 0x21, 0x00


	//----- nvinfo : EIATTR_KPARAM_INFO
	.align		4
.L_491:
        /*0028*/ 	.byte	0x04, 0x17
        /*002a*/ 	.short	(.L_493 - .L_492)
.L_492:
        /*002c*/ 	.word	0x00000000
        /*0030*/ 	.short	0x000a
        /*0032*/ 	.short	0x0050
        /*0034*/ 	.byte	0x00, 0xf0, 0x21, 0x00


	//----- nvinfo : EIATTR_KPARAM_INFO
	.align		4
.L_493:
        /*0038*/ 	.byte	0x04, 0x17
        /*003a*/ 	.short	(.L_495 - .L_494)
.L_494:
        /*003c*/ 	.word	0x00000000
        /*0040*/ 	.short	0x0009
        /*0042*/ 	.short	0x0048
        /*0044*/ 	.byte	0x00, 0xf0, 0x21, 0x00


	//----- nvinfo : EIATTR_KPARAM_INFO
	.align		4
.L_495:
        /*0048*/ 	.byte	0x04, 0x17
        /*004a*/ 	.short	(.L_497 - .L_496)
.L_496:
        /*004c*/ 	.word	0x00000000
        /*0050*/ 	.short	0x0008
        /*0052*/ 	.short	0x0040
        /*0054*/ 	.byte	0x00, 0xf0, 0x21, 0x00


	//----- nvinfo : EIATTR_KPARAM_INFO
	.align		4
.L_497:
        /*0058*/ 	.byte	0x04, 0x17
        /*005a*/ 	.short	(.L_499 - .L_498)
.L_498:
        /*005c*/ 	.word	0x00000000
        /*0060*/ 	.short	0x0007
        /*0062*/ 	.short	0x0038
        /*0064*/ 	.byte	0x00, 0xf0, 0x21, 0x00


	//----- nvinfo : EIATTR_KPARAM_INFO
	.align		4
.L_499:
        /*0068*/ 	.byte	0x04, 0x17
        /*006a*/ 	.short	(.L_501 - .L_500)
.L_500:
        /*006c*/ 	.word	0x00000000
        /*0070*/ 	.short	0x0006
        /*0072*/ 	.short	0x0030
        /*0074*/ 	.byte	0x00, 0xf0, 0x21, 0x00


	//----- nvinfo : EIATTR_KPARAM_INFO
	.align		4
.L_501:
        /*0078*/ 	.byte	0x04, 0x17
        /*007a*/ 	.short	(.L_503 - .L_502)
.L_502:
        /*007c*/ 	.word	0x00000000
        /*0080*/ 	.short	0x0005
        /*0082*/ 	.short	0x0028
        /*0084*/ 	.byte	0x00, 0xf0, 0x11, 0x00


	//----- nvinfo : EIATTR_KPARAM_INFO
	.align		4
.L_503:
        /*0088*/ 	.byte	0x04, 0x17
        /*008a*/ 	.short	(.L_505 - .L_504)
.L_504:
        /*008c*/ 	.word	0x00000000
        /*0090*/ 	.short	0x0004
        /*0092*/ 	.short	0x0020
        /*0094*/ 	.byte	0x00, 0xf0, 0x21, 0x00


	//----- nvinfo : EIATTR_KPARAM_INFO
	.align		4
.L_505:
        /*0098*/ 	.byte	0x04, 0x17
        /*009a*/ 	.short	(.L_507 - .L_506)
.L_506:
        /*009c*/ 	.word	0x00000000
        /*00a0*/ 	.short	0x0003
        /*00a2*/ 	.short	0x0018
        /*00a4*/ 	.byte	0x00, 0xf0, 0x21, 0x00


	//----- nvinfo : EIATTR_KPARAM_INFO
	.align		4
.L_507:
        /*00a8*/ 	.byte	0x04, 0x17
        /*00aa*/ 	.short	(.L_509 - .L_508)
.L_508:
        /*00ac*/ 	.word	0x00000000
        /*00b0*/ 	.short	0x0002
        /*00b2*/ 	.short	0x0010
        /*00b4*/ 	.byte	0x00, 0xf0, 0x21, 0x00


	//----- nvinfo : EIATTR_KPARAM_INFO
	.align		4
.L_509:
        /*00b8*/ 	.byte	0x04, 0x17
        /*00ba*/ 	.short	(.L_511 - .L_510)
.L_510:
        /*00bc*/ 	.word	0x00000000
        /*00c0*/ 	.short	0x0001
        /*00c2*/ 	.short	0x0008
        /*00c4*/ 	.byte	0x00, 0xf0, 0x21, 0x00


	//----- nvinfo : EIATTR_KPARAM_INFO
	.align		4
.L_511:
        /*00c8*/ 	.byte	0x04, 0x17
        /*00ca*/ 	.short	(.L_513 - .L_512)
.L_512:
        /*00cc*/ 	.word	0x00000000
        /*00d0*/ 	.short	0x0000
        /*00d2*/ 	.short	0x0000
        /*00d4*/ 	.byte	0x00, 0xf0, 0x21, 0x00


	//----- nvinfo : EIATTR_SPARSE_MMA_MASK
	.align		4
.L_513:
        /*00d8*/ 	.byte	0x03, 0x50
        /*00da*/ 	.short	0x0000


	//----- nvinfo : EIATTR_MAXREG_COUNT
	.align		4
        /*00dc*/ 	.byte	0x03, 0x1b
        /*00de*/ 	.short	0x00ff


	//----- nvinfo : EIATTR_MERCURY_ISA_VERSION
	.align		4
        /*00e0*/ 	.byte	0x03, 0x5f
        /*00e2*/ 	.short	0x0101


	//----- nvinfo : EIATTR_EXIT_INSTR_OFFSETS
	.align		4
        /*00e4*/ 	.byte	0x04, 0x1c
        /*00e6*/ 	.short	(.L_515 - .L_514)


	//   ....[0]....
.L_514:
        /*00e8*/ 	.word	0x00000140


	//   ....[1]....
        /*00ec*/ 	.word	0x000009c0


	//   ....[2]....
        /*00f0*/ 	.word	0x00000c20


	//----- nvinfo : EIATTR_CRS_STACK_SIZE
	.align		4
.L_515:
        /*00f4*/ 	.byte	0x04, 0x1e
        /*00f6*/ 	.short	(.L_517 - .L_516)
.L_516:
        /*00f8*/ 	.word	0x00000000


	//----- nvinfo : EIATTR_CBANK_PARAM_SIZE
	.align		4
.L_517:
        /*00fc*/ 	.byte	0x03, 0x19
        /*00fe*/ 	.short	0x0068


	//----- nvinfo : EIATTR_PARAM_CBANK
	.align		4
        /*0100*/ 	.byte	0x04, 0x0a
        /*0102*/ 	.short	(.L_519 - .L_518)
	.align		4
.L_518:
        /*0104*/ 	.word	index@(.nv.constant0._ZN2at6native55_GLOBAL__N__6c1c77d0_17_DistanceKernel_cu_75b981de_308231cdist_backward_kernel_cuda_implIfNS1_5distsIfE3oneEEEvPT_PKS6_S9_S9_S9_S6_lllllll)
        /*0108*/ 	.short	0x0210
        /*010a*/ 	.short	0x0068


	//----- nvinfo : EIATTR_SW_WAR
	.align		4
.L_519:
        /*010c*/ 	.byte	0x04, 0x36
        /*010e*/ 	.short	(.L_521 - .L_520)
.L_520:
        /*0110*/ 	.word	0x00000008
.L_521:


//--------------------- .nv.info._ZN2at6native55_GLOBAL__N__6c1c77d0_17_DistanceKernel_cu_75b981de_308231cdist_backward_kernel_cuda_implIfNS1_5distsIfE1pEEEvPT_PKS6_S9_S9_S9_S6_lllllll --------------------------
	.section	.nv.info._ZN2at6native55_GLOBAL__N__6c1c77d0_17_DistanceKernel_cu_75b981de_308231cdist_backward_kernel_cuda_implIfNS1_5distsIfE1pEEEvPT_PKS6_S9_S9_S9_S6_lllllll,"",@"SHT_CUDA_INFO"
	.sectionflags	@""
	.align	4


	//----- nvinfo : EIATTR_CUDA_API_VERSION
	.align		4
        /*0000*/ 	.byte	0x04, 0x37
        /*0002*/ 	.short	(.L_523 - .L_522)
.L_522:
        /*0004*/ 	.word	0x00000082


	//----- nvinfo : EIATTR_KPARAM_INFO
	.align		4
.L_523:
        /*0008*/ 	.byte	0x04, 0x17
        /*000a*/ 	.short	(.L_525 - .L_524)
.L_524:
        /*000c*/ 	.word	0x00000000
        /*0010*/ 	.short	0x000c
        /*0012*/ 	.short	0x0060
        /*0014*/ 	.byte	0x00, 0xf0, 0x21, 0x00


	//----- nvinfo : EIATTR_KPARAM_INFO
	.align		4
.L_525:
        /*0018*/ 	.byte	0x04, 0x17
        /*001a*/ 	.short	(.L_527 - .L_526)
.L_526:
        /*001c*/ 	.word	0x00000000
        /*0020*/ 	.short	0x000b
        /*0022*/ 	.short	0x0058
        /*0024*/ 	.byte	0x00, 0xf0, 0x21, 0x00


	//----- nvinfo : EIATTR_KPARAM_INFO
	.align		4
.L_527:
        /*0028*/ 	.byte	0x04, 0x17
        /*002a*/ 	.short	(.L_529 - .L_528)
.L_528:
        /*002c*/ 	.word	0x00000000
        /*0030*/ 	.short	0x000a
        /*0032*/ 	.short	0x0050
        /*0034*/ 	.byte	0x00, 0xf0, 0x21, 0x00


	//----- nvinfo : EIATTR_KPARAM_INFO
	.align		4
.L_529:
        /*0038*/ 	.byte	0x04, 0x17
        /*003a*/ 	.short	(.L_531 - .L_530)
.L_530:
        /*003c*/ 	.word	0x00000000
        /*0040*/ 	.short	0x0009
        /*0042*/ 	.short	0x0048
        /*0044*/ 	.byte	0x00, 0xf0, 0x21, 0x00


	//----- nvinfo : EIATTR_KPARAM_INFO
	.align		4
.L_531:
        /*0048*/ 	.byte	0x04, 0x17
        /*004a*/ 	.short	(.L_533 - .L_532)
.L_532:
        /*004c*/ 	.word	0x00000000
        /*0050*/ 	.short	0x0008
        /*0052*/ 	.short	0x0040
        /*0054*/ 	.byte	0x00, 0xf0, 0x21, 0x00


	//----- nvinfo : EIATTR_KPARAM_INFO
	.align		4
.L_533:
        /*0058*/ 	.byte	0x04, 0x17
        /*005a*/ 	.short	(.L_535 - .L_534)
.L_534:
        /*005c*/ 	.word	0x00000000
        /*0060*/ 	.short	0x0007
        /*0062*/ 	.short	0x0038
        /*0064*/ 	.byte	0x00, 0xf0, 0x21, 0x00


	//----- nvinfo : EIATTR_KPARAM_INFO
	.align		4
.L_535:
        /*0068*/ 	.byte	0x04, 0x17
        /*006a*/ 	.short	(.L_537 - .L_536)
.L_536:
        /*006c*/ 	.word	0x00000000
        /*0070*/ 	.short	0x0006
        /*0072*/ 	.short	0x0030
        /*0074*/ 	.byte	0x00, 0xf0, 0x21, 0x00


	//----- nvinfo : EIATTR_KPARAM_INFO
	.align		4
.L_537:
        /*0078*/ 	.byte	0x04, 0x17
        /*007a*/ 	.short	(.L_539 - .L_538)
.L_538:
        /*007c*/ 	.word	0x00000000
        /*0080*/ 	.short	0x0005
        /*0082*/ 	.short	0x0028
        /*0084*/ 	.byte	0x00, 0xf0, 0x11, 0x00


	//----- nvinfo : EIATTR_KPARAM_INFO
	.align		4
.L_539:
        /*0088*/ 	.byte	0x04, 0x17
        /*008a*/ 	.short	(.L_541 - .L_540)
.L_540:
        /*008c*/ 	.word	0x00000000
        /*0090*/ 	.short	0x0004
        /*0092*/ 	.short	0x0020
        /*0094*/ 	.byte	0x00, 0xf0, 0x21, 0x00


	//----- nvinfo : EIATTR_KPARAM_INFO
	.align		4
.L_541:
        /*0098*/ 	.byte	0x04, 0x17
        /*009a*/ 	.short	(.L_543 - .L_542)
.L_542:
        /*009c*/ 	.word	0x00000000
        /*00a0*/ 	.short	0x0003
        /*00a2*/ 	.short	0x0018
        /*00a4*/ 	.byte	0x00, 0xf0, 0x21, 0x00


	//----- nvinfo : EIATTR_KPARAM_INFO
	.align		4
.L_543:
        /*00a8*/ 	.byte	0x04, 0x17
        /*00aa*/ 	.short	(.L_545 - .L_544)
.L_544:
        /*00ac*/ 	.word	0x00000000
        /*00b0*/ 	.short	0x0002
        /*00b2*/ 	.short	0x0010
        /*00b4*/ 	.byte	0x00, 0xf0, 0x21, 0x00


	//----- nvinfo : EIATTR_KPARAM_INFO
	.align		4
.L_545:
        /*00b8*/ 	.byte	0x04, 0x17
        /*00ba*/ 	.short	(.L_547 - .L_546)
.L_546:
        /*00bc*/ 	.word	0x00000000
        /*00c0*/ 	.short	0x0001
        /*00c2*/ 	.short	0x0008
        /*00c4*/ 	.byte	0x00, 0xf0, 0x21, 0x00


	//----- nvinfo : EIATTR_KPARAM_INFO
	.align		4
.L_547:
        /*00c8*/ 	.byte	0x04, 0x17
        /*00ca*/ 	.short	(.L_549 - .L_548)
.L_548:
        /*00cc*/ 	.word	0x00000000
        /*00d0*/ 	.short	0x0000
        /*00d2*/ 	.short	0x0000
        /*00d4*/ 	.byte	0x00, 0xf0, 0x21, 0x00


	//----- nvinfo : EIATTR_SPARSE_MMA_MASK
	.align		4
.L_549:
        /*00d8*/ 	.byte	0x03, 0x50
        /*00da*/ 	.short	0x0000


	//----- nvinfo : EIATTR_MAXREG_COUNT
	.align		4
        /*00dc*/ 	.byte	0x03, 0x1b
        /*00de*/ 	.short	0x00ff


	//----- nvinfo : EIATTR_MERCURY_ISA_VERSION
	.align		4
        /*00e0*/ 	.byte	0x03, 0x5f
        /*00e2*/ 	.short	0x0101


	//----- nvinfo : EIATTR_EXIT_INSTR_OFFSETS
	.align		4
        /*00e4*/ 	.byte	0x04, 0x1c
        /*00e6*/ 	.short	(.L_551 - .L_550)


	//   ....[0]....
.L_550:
        /*00e8*/ 	.word	0x00000140


	//   ....[1]....
        /*00ec*/ 	.word	0x00000a30


	//   ....[2]....
        /*00f0*/ 	.word	0x00000d10


	//----- nvinfo : EIATTR_CRS_STACK_SIZE
	.align		4
.L_551:
        /*00f4*/ 	.byte	0x04, 0x1e
        /*00f6*/ 	.short	(.L_553 - .L_552)
.L_552:
        /*00f8*/ 	.word	0x00000000


	//----- nvinfo : EIATTR_CBANK_PARAM_SIZE
	.align		4
.L_553:
        /*00fc*/ 	.byte	0x03, 0x19
        /*00fe*/ 	.short	0x0068


	//----- nvinfo : EIATTR_PARAM_CBANK
	.align		4
        /*0100*/ 	.byte	0x04, 0x0a
        /*0102*/ 	.short	(.L_555 - .L_554)
	.align		4
.L_554:
        /*0104*/ 	.word	index@(.nv.constant0._ZN2at6native55_GLOBAL__N__6c1c77d0_17_DistanceKernel_cu_75b981de_308231cdist_backward_kernel_cuda_implIfNS1_5distsIfE1pEEEvPT_PKS6_S9_S9_S9_S6_lllllll)
        /*0108*/ 	.short	0x0210
        /*010a*/ 	.short	0x0068


	//----- nvinfo : EIATTR_SW_WAR
	.align		4
.L_555:
        /*010c*/ 	.byte	0x04, 0x36
        /*010e*/ 	.short	(.L_557 - .L_556)
.L_556:
        /*0110*/ 	.word	0x00000008
.L_557:


//--------------------- .nv.info._ZN2at6native55_GLOBAL__N__6c1c77d0_17_DistanceKernel_cu_75b981de_308231cdist_backward_kernel_cuda_implIdNS1_5distsIdE3infEEEvPT_PKS6_S9_S9_S9_S6_lllllll --------------------------
	.section	.nv.info._ZN2at6native55_GLOBAL__N__6c1c77d0_17_DistanceKernel_cu_75b981de_308231cdist_backward_kernel_cuda_implIdNS1_5distsIdE3infEEEvPT_PKS6_S9_S9_S9_S6_lllllll,"",@"SHT_CUDA_INFO"
	.sectionflags	@""
	.align	4


	//----- nvinfo : EIATTR_CUDA_API_VERSION
	.align		4
        /*0000*/ 	.byte	0x04, 0x37
        /*0002*/ 	.short	(.L_559 - .L_558)
.L_558:
        /*0004*/ 	.word	0x00000082


	//----- nvinfo : EIATTR_KPARAM_INFO
	.align		4
.L_559:
        /*0008*/ 	.byte	0x04, 0x17
        /*000a*/ 	.short	(.L_561 - .L_560)
.L_560:
        /*000c*/ 	.word	0x00000000
        /*0010*/ 	.short	0x000c
        /*0012*/ 	.short	0x0060
        /*0014*/ 	.byte	0x00, 0xf0, 0x21, 0x00


	//----- nvinfo : EIATTR_KPARAM_INFO
	.align		4
.L_561:
        /*0018*/ 	.byte	0x04, 0x17
        /*001a*/ 	.short	(.L_563 - .L_562)
.L_562:
        /*001c*/ 	.word	0x00000000
        /*0020*/ 	.short	0x000b
        /*0022*/ 	.short	0x0058
        /*0024*/ 	.byte	0x00, 0xf0, 0x21, 0x00


	//----- nvinfo : EIATTR_KPARAM_INFO
	.align		4
.L_563:
        /*0028*/ 	.byte	0x04, 0x17
        /*002a*/ 	.short	(.L_565 - .L_564)
.L_564:
        /*002c*/ 	.word	0x00000000
        /*0030*/ 	.short	0x000a
        /*0032*/ 	.short	0x0050
        /*0034*/ 	.byte	0x00, 0xf0, 0x21, 0x00


	//----- nvinfo : EIATTR_KPARAM_INFO
	.align		4
.L_565:
        /*0038*/ 	.byte	0x04, 0x17
        /*003a*/ 	.short	(.L_567 - .L_566)
.L_566:
        /*003c*/ 	.word	0x00000000
        /*0040*/ 	.short	0x0009
        /*0042*/ 	.short	0x0048
        /*0044*/ 	.byte	0x00, 0xf0, 0x21, 0x00


	//----- nvinfo : EIATTR_KPARAM_INFO
	.align		4
.L_567:
        /*0048*/ 	.byte	0x04, 0x17
        /*004a*/ 	.short	(.L_569 - .L_568)
.L_568:
        /*004c*/ 	.word	0x00000000
        /*0050*/ 	.short	0x0008
        /*0052*/ 	.short	0x0040
        /*0054*/ 	.byte	0x00, 0xf0, 0x21, 0x00


	//----- nvinfo : EIATTR_KPARAM_INFO
	.align		4
.L_569:
        /*0058*/ 	.byte	0x04, 0x17
        /*005a*/ 	.short	(.L_571 - .L_570)
.L_570:
        /*005c*/ 	.word	0x00000000
        /*0060*/ 	.short	0x0007
        /*0062*/ 	.short	0x0038
        /*0064*/ 	.byte	0x00, 0xf0, 0x21, 0x00


	//----- nvinfo : EIATTR_KPARAM_INFO
	.align		4
.L_571:
        /*0068*/ 	.byte	0x04, 0x17
        /*006a*/ 	.short	(.L_573 - .L_572)
.L_572:
        /*006c*/ 	.word	0x00000000
        /*0070*/ 	.short	0x0006
        /*0072*/ 	.short	0x0030
        /*0074*/ 	.byte	0x00, 0xf0, 0x21, 0x00


	//----- nvinfo : EIATTR_KPARAM_INFO
	.align		4
.L_573:
        /*0078*/ 	.byte	0x04, 0x17
        /*007a*/ 	.short	(.L_575 - .L_574)
.L_574:
        /*007c*/ 	.word	0x00000000
        /*0080*/ 	.short	0x0005
        /*0082*/ 	.short	0x0028
        /*0084*/ 	.byte	0x00, 0xf0, 0x21, 0x00


	//----- nvinfo : EIATTR_KPARAM_INFO
	.align		4
.L_575:
        /*0088*/ 	.byte	0x04, 0x17
        /*008a*/ 	.short	(.L_577 - .L_576)
.L_576:
        /*008c*/ 	.word	0x00000000
        /*0090*/ 	.short	0x0004
        /*0092*/ 	.short	0x0020
        /*0094*/ 	.byte	0x00, 0xf0, 0x21, 0x00


	//----- nvinfo : EIATTR_KPARAM_INFO
	.align		4
.L_577:
        /*0098*/ 	.byte	0x04, 0x17
        /*009a*/ 	.short	(.L_579 - .L_578)
.L_578:
        /*009c*/ 	.word	0x00000000
        /*00a0*/ 	.short	0x0003
        /*00a2*/ 	.short	0x0018
        /*00a4*/ 	.byte	0x00, 0xf0, 0x21, 0x00


	//----- nvinfo : EIATTR_KPARAM_INFO
	.align		4
.L_579:
        /*00a8*/ 	.byte	0x04, 0x17
        /*00aa*/ 	.short	(.L_581 - .L_580)
.L_580:
        /*00ac*/ 	.word	0x00000000
        /*00b0*/ 	.short	0x0002
        /*00b2*/ 	.short	0x0010
        /*00b4*/ 	.byte	0x00, 0xf0, 0x21, 0x00


	//----- nvinfo : EIATTR_KPARAM_INFO
	.align		4
.L_581:
        /*00b8*/ 	.byte	0x04, 0x17
        /*00ba*/ 	.short	(.L_583 - .L_582)
.L_582:
        /*00bc*/ 	.word	0x00000000
        /*00c0*/ 	.short	0x0001
        /*00c2*/ 	.short	0x0008
        /*00c4*/ 	.byte	0x00, 0xf0, 0x21, 0x00


	//----- nvinfo : EIATTR_KPARAM_INFO
	.align		4
.L_583:
        /*00c8*/ 	.byte	0x04, 0x17
        /*00ca*/ 	.short	(.L_585 - .L_584)
.L_584:
        /*00cc*/ 	.word	0x00000000
        /*00d0*/ 	.short	0x0000
        /*00d2*/ 	.short	0x0000
        /*00d4*/ 	.byte	0x00, 0xf0, 0x21, 0x00


	//----- nvinfo : EIATTR_SPARSE_MMA_MASK
	.align		4
.L_585:
        /*00d8*/ 	.byte	0x03, 0x50
        /*00da*/ 	.short	0x0000


	//----- nvinfo : EIATTR_MAXREG_COUNT
	.align		4
        /*00dc*/ 	.byte	0x03, 0x1b
        /*00de*/ 	.short	0x00ff


	//----- nvinfo : EIATTR_MERCURY_ISA_VERSION
	.align		4
        /*00e0*/ 	.byte	0x03, 0x5f
        /*00e2*/ 	.short	0x0101


	//----- nvinfo : EIATTR_EXIT_INSTR_OFFSETS
	.align		4
        /*00e4*/ 	.byte	0x04, 0x1c
        /*00e6*/ 	.short	(.L_587 - .L_586)


	//   ....[0]....
.L_586:
        /*00e8*/ 	.word	0x00000140


	//   ....[1]....
        /*00ec*/ 	.word	0x00000a30


	//   ....[2]....
        /*00f0*/ 	.word	0x00000ce0


	//----- nvinfo : EIATTR_CRS_STACK_SIZE
	.align		4
.L_587:
        /*00f4*/ 	.byte	0x04, 0x1e
        /*00f6*/ 	.short	(.L_589 - .L_588)
.L_588:
        /*00f8*/ 	.word	0x00000000


	//----- nvinfo : EIATTR_CBANK_PARAM_SIZE
	.align		4
.L_589:
        /*00fc*/ 	.byte	0x03, 0x19
        /*00fe*/ 	.short	0x0068


	//----- nvinfo : EIATTR_PARAM_CBANK
	.align		4
        /*0100*/ 	.byte	0x04, 0x0a
        /*0102*/ 	.short	(.L_591 - .L_590)
	.align		4
.L_590:
        /*0104*/ 	.word	index@(.nv.constant0._ZN2at6native55_GLOBAL__N__6c1c77d0_17_DistanceKernel_cu_75b981de_308231cdist_backward_kernel_cuda_implIdNS1_5distsIdE3infEEEvPT_PKS6_S9_S9_S9_S6_lllllll)
        /*0108*/ 	.short	0x0210
        /*010a*/ 	.short	0x0068


	//----- nvinfo : EIATTR_SW_WAR
	.align		4
.L_591:
        /*010c*/ 	.byte	0x04, 0x36
        /*010e*/ 	.short	(.L_593 - .L_592)
.L_592:
        /*0110*/ 	.word	0x00000008
.L_593:


//--------------------- .nv.info._ZN2at6native55_GLOBAL__N__6c1c77d0_17_DistanceKernel_cu_75b981de_308231cdist_backward_kernel_cuda_implIdNS1_5distsIdE3twoEEEvPT_PKS6_S9_S9_S9_S6_lllllll --------------------------
	.section	.nv.info._ZN2at6native55_GLOBAL__N__6c1c77d0_17_DistanceKernel_cu_75b981de_308231cdist_backward_kernel_cuda_implIdNS1_5distsIdE3twoEEEvPT_PKS6_S9_S9_S9_S6_lllllll,"",@"SHT_CUDA_INFO"
	.sectionflags	@""
	.align	4


	//----- nvinfo : EIATTR_CUDA_API_VERSION
	.align		4
        /*0000*/ 	.byte	0x04, 0x37
        /*0002*/ 	.short	(.L_595 - .L_594)
.L_594:
        /*0004*/ 	.word	0x00000082


	//----- nvinfo : EIATTR_KPARAM_INFO
	.align		4
.L_595:
        /*0008*/ 	.byte	0x04, 0x17
        /*000a*/ 	.short	(.L_597 - .L_596)
.L_596:
        /*000c*/ 	.word	0x00000000
        /*0010*/ 	.short	0x000c
        /*0012*/ 	.short	0x0060
        /*0014*/ 	.byte	0x00, 0xf0, 0x21, 0x00


	//----- nvinfo : EIATTR_KPARAM_INFO
	.align		4
.L_597:
        /*0018*/ 	.byte	0x04, 0x17
        /*001a*/ 	.short	(.L_599 - .L_598)
.L_598:
        /*001c*/ 	.word	0x00000000
        /*0020*/ 	.short	0x000b
        /*0022*/ 	.short	0x0058
        /*0024*/ 	.byte	0x00, 0xf0, 0x21, 0x00


	//----- nvinfo : EIATTR_KPARAM_INFO
	.align		4
.L_599:
        /*0028*/ 	.byte	0x04, 0x17
        /*002a*/ 	.short	(.L_601 - .L_600)
.L_600:
        /*002c*/ 	.word	0x00000000
        /*0030*/ 	.short	0x000a
        /*0032*/ 	.short	0x0050
        /*0034*/ 	.byte	0x00, 0xf0, 0x21, 0x00


	//----- nvinfo : EIATTR_KPARAM_INFO
	.align		4
.L_601:
        /*0038*/ 	.byte	0x04, 0x17
        /*003a*/ 	.short	(.L_603 - .L_602)
.L_602:
        /*003c*/ 	.word	0x00000000
        /*0040*/ 	.short	0x0009
        /*0042*/ 	.short	0x0048
        /*0044*/ 	.byte	0x00, 0xf0, 0x21, 0x00


	//----- nvinfo : EIATTR_KPARAM_INFO
	.align		4
.L_603:
        /*0048*/ 	.byte	0x04, 0x17
        /*004a*/ 	.short	(.L_605 - .L_604)
.L_604:
        /*004c*/ 	.word	0x00000000
        /*0050*/ 	.short	0x0008
        /*0052*/ 	.short	0x0040
        /*0054*/ 	.byte	0x00, 0xf0, 0x21, 0x00


	//----- nvinfo : EIATTR_KPARAM_INFO
	.align		4
.L_605:
        /*0058*/ 	.byte	0x04, 0x17
        /*005a*/ 	.short	(.L_607 - .L_606)
.L_606:
        /*005c*/ 	.word	0x00000000
        /*0060*/ 	.short	0x0007
        /*0062*/ 	.short	0x0038
        /*0064*/ 	.byte	0x00, 0xf0, 0x21, 0x00


	//----- nvinfo : EIATTR_KPARAM_INFO
	.align		4
.L_607:
        /*0068*/ 	.byte	0x04, 0x17
        /*006a*/ 	.short	(.L_609 - .L_608)
.L_608:
        /*006c*/ 	.word	0x00000000
        /*0070*/ 	.short	0x0006
        /*0072*/ 	.short	0x0030
        /*0074*/ 	.byte	0x00, 0xf0, 0x21, 0x00


	//----- nvinfo : EIATTR_KPARAM_INFO
	.align		4
.L_609:
        /*0078*/ 	.byte	0x04, 0x17
        /*007a*/ 	.short	(.L_611 - .L_610)
.L_610:
        /*007c*/ 	.word	0x00000000
        /*0080*/ 	.short	0x0005
        /*0082*/ 	.short	0x0028
        /*0084*/ 	.byte	0x00, 0xf0, 0x21, 0x00


	//----- nvinfo : EIATTR_KPARAM_INFO
	.align		4
.L_611:
        /*0088*/ 	.byte	0x04, 0x17
        /*008a*/ 	.short	(.L_613 - .L_612)
.L_612:
        /*008c*/ 	.word	0x00000000
        /*0090*/ 	.short	0x0004
        /*0092*/ 	.short	0x0020
        /*0094*/ 	.byte	0x00, 0xf0, 0x21, 0x00


	//----- nvinfo : EIATTR_KPARAM_INFO
	.align		4
.L_613:
        /*0098*/ 	.byte	0x04, 0x17
        /*009a*/ 	.short	(.L_615 - .L_614)
.L_614:
        /*009c*/ 	.word	0x00000000
        /*00a0*/ 	.short	0x0003
        /*00a2*/ 	.short	0x0018
        /*00a4*/ 	.byte	0x00, 0xf0, 0x21, 0x00


	//----- nvinfo : EIATTR_KPARAM_INFO
	.align		4
.L_615:
        /*00a8*/ 	.byte	0x04, 0x17
        /*00aa*/ 	.short	(.L_617 - .L_616)
.L_616:
        /*00ac*/ 	.word	0x00000000
        /*00b0*/ 	.short	0x0002
        /*00b2*/ 	.short	0x0010
        /*00b4*/ 	.byte	0x00, 0xf0, 0x21, 0x00


	//----- nvinfo : EIATTR_KPARAM_INFO
	.align		4
.L_617:
        /*00b8*/ 	.byte	0x04, 0x17
        /*00ba*/ 	.short	(.L_619 - .L_618)
.L_618:
        /*00bc*/ 	.word	0x00000000
        /*00c0*/ 	.short	0x0001
        /*00c2*/ 	.short	0x0008
        /*00c4*/ 	.byte	0x00, 0xf0, 0x21, 0x00


	//----- nvinfo : EIATTR_KPARAM_INFO
	.align		4
.L_619:
        /*00c8*/ 	.byte	0x04, 0x17
        /*00ca*/ 	.short	(.L_621 - .L_620)
.L_620:
        /*00cc*/ 	.word	0x00000000
        /*00d0*/ 	.short	0x0000
        /*00d2*/ 	.short	0x0000
        /*00d4*/ 	.byte	0x00, 0xf0, 0x21, 0x00


	//----- nvinfo : EIATTR_SPARSE_MMA_MASK
	.align		4
.L_621:
        /*00d8*/ 	.byte	0x03, 0x50
        /*00da*/ 	.short	0x0000


	//----- nvinfo : EIATTR_MAXREG_COUNT
	.align		4
        /*00dc*/ 	.byte	0x03, 0x1b
        /*00de*/ 	.short	0x00ff


	//----- nvinfo : EIATTR_MERCURY_ISA_VERSION
	.align		4
        /*00e0*/ 	.byte	0x03, 0x5f
        /*00e2*/ 	.short	0x0101


	//----- nvinfo : EIATTR_EXIT_INSTR_OFFSETS
	.align		4
        /*00e4*/ 	.byte	0x04, 0x1c
        /*00e6*/ 	.short	(.L_623 - .L_622)


	//   ....[0]....
.L_622:
        /*00e8*/ 	.word	0x00000140


	//   ....[1]....
        /*00ec*/ 	.word	0x00000a40


	//   ....[2]....
        /*00f0*/ 	.word	0x00000dc0


	//----- nvinfo : EIATTR_CRS_STACK_SIZE
	.align		4
.L_623:
        /*00f4*/ 	.byte	0x04, 0x1e
        /*00f6*/ 	.short	(.L_625 - .L_624)
.L_624:
        /*00f8*/ 	.word	0x00000000


	//----- nvinfo : EIATTR_CBANK_PARAM_SIZE
	.align		4
.L_625:
        /*00fc*/ 	.byte	0x03, 0x19
        /*00fe*/ 	.short	0x0068


	//----- nvinfo : EIATTR_PARAM_CBANK
	.align		4
        /*0100*/ 	.byte	0x04, 0x0a
        /*0102*/ 	.short	(.L_627 - .L_626)
	.align		4
.L_626:
        /*0104*/ 	.word	index@(.nv.constant0._ZN2at6native55_GLOBAL__N__6c1c77d0_17_DistanceKernel_cu_75b981de_308231cdist_backward_kernel_cuda_implIdNS1_5distsIdE3twoEEEvPT_PKS6_S9_S9_S9_S6_lllllll)
        /*0108*/ 	.short	0x0210
        /*010a*/ 	.short	0x0068


	//----- nvinfo : EIATTR_SW_WAR
	.align		4
.L_627:
        /*010c*/ 	.byte	0x04, 0x36
        /*010e*/ 	.short	(.L_629 - .L_628)
.L_628:
        /*0110*/ 	.word	0x00000008
.L_629:


//--------------------- .nv.info._ZN2at6native55_GLOBAL__N__6c1c77d0_17_DistanceKernel_cu_75b981de_308231cdist_backward_kernel_cuda_implIdNS1_5distsIdE6lt_twoEEEvPT_PKS6_S9_S9_S9_S6_lllllll --------------------------
	.section	.nv.info._ZN2at6native55_GLOBAL__N__6c1c77d0_17_DistanceKernel_cu_75b981de_308231cdist_backward_kernel_cuda_implIdNS1_5distsIdE6lt_twoEEEvPT_PKS6_S9_S9_S9_S6_lllllll,"",@"SHT_CUDA_INFO"
	.sectionflags	@""
	.align	4


	//----- nvinfo : EIATTR_CUDA_API_VERSION
	.align		4
        /*0000*/ 	.byte	0x04, 0x37
        /*0002*/ 	.short	(.L_631 - .L_630)
.L_630:
        /*0004*/ 	.word	0x00000082


	//----- nvinfo : EIATTR_KPARAM_INFO
	.align		4
.L_631:
        /*0008*/ 	.byte	0x04, 0x17
        /*000a*/ 	.short	(.L_633 - .L_632)
.L_632:
        /*000c*/ 	.word	0x00000000
        /*0010*/ 	.short	0x000c
        /*0012*/ 	.short	0x0060
        /*0014*/ 	.byte	0x00, 0xf0, 0x21, 0x00


	//----- nvinfo : EIATTR_KPARAM_INFO
	.align		4
.L_633:
        /*0018*/ 	.byte	0x04, 0x17
        /*001a*/ 	.short	(.L_635 - .L_634)
.L_634:
        /*001c*/ 	.word	0x00000000
        /*0020*/ 	.short	0x000b
        /*0022*/ 	.short	0x0058
        /*0024*/ 	.byte	0x00, 0xf0, 0x21, 0x00


	//----- nvinfo : EIATTR_KPARAM_INFO
	.align		4
.L_635:
        /*0028*/ 	.byte	0x04, 0x17
        /*002a*/ 	.short	(.L_637 - .L_636)
.L_636:
        /*002c*/ 	.word	0x00000000
        /*0030*/ 	.short	0x000a
        /*0032*/ 	.short	0x0050
        /*0034*/ 	.byte	0x00, 0xf0, 0x21, 0x00


	//----- nvinfo : EIATTR_KPARAM_INFO
	.align		4
.L_637:
        /*0038*/ 	.byte	0x04, 0x17
        /*003a*/ 	.short	(.L_639 - .L_638)
.L_638:
        /*003c*/ 	.word	0x00000000
        /*0040*/ 	.short	0x0009
        /*0042*/ 	.short	0x0048
        /*0044*/ 	.byte	0x00, 0xf0, 0x21, 0x00


	//----- nvinfo : EIATTR_KPARAM_INFO
	.align		4
.L_639:
        /*0048*/ 	.byte	0x04, 0x17
        /*004a*/ 	.short	(.L_641 - .L_640)
.L_640:
        /*004c*/ 	.word	0x00000000
        /*0050*/ 	.short	0x0008
        /*0052*/ 	.short	0x0040
        /*0054*/ 	.byte	0x00, 0xf0, 0x21, 0x00


	//----- nvinfo : EIATTR_KPARAM_INFO
	.align		4
.L_641:
        /*0058*/ 	.byte	0x04, 0x17
        /*005a*/ 	.short	(.L_643 - .L_642)
.L_642:
        /*005c*/ 	.word	0x00000000
        /*0060*/ 	.short	0x0007
        /*0062*/ 	.short	0x0038
        /*0064*/ 	.byte	0x00, 0xf0, 0x21, 0x00


	//----- nvinfo : EIATTR_KPARAM_INFO
	.align		4
.L_643:
        /*0068*/ 	.byte	0x04, 0x17
        /*006a*/ 	.short	(.L_645 - .L_644)
.L_644:
        /*006c*/ 	.word	0x00000000
        /*0070*/ 	.short	0x0006
        /*0072*/ 	.short	0x0030
        /*0074*/ 	.byte	0x00, 0xf0, 0x21, 0x00


	//----- nvinfo : EIATTR_KPARAM_INFO
	.align		4
.L_645:
        /*0078*/ 	.byte	0x04, 0x17
        /*007a*/ 	.short	(.L_647 - .L_646)
.L_646:
        /*007c*/ 	.word	0x00000000
        /*0080*/ 	.short	0x0005
        /*0082*/ 	.short	0x0028
        /*0084*/ 	.byte	0x00, 0xf0, 0x21, 0x00


	//----- nvinfo : EIATTR_KPARAM_INFO
	.align		4
.L_647:
        /*0088*/ 	.byte	0x04, 0x17
        /*008a*/ 	.short	(.L_649 - .L_648)
.L_648:
        /*008c*/ 	.word	0x00000000
        /*0090*/ 	.short	0x0004
        /*0092*/ 	.short	0x0020
        /*0094*/ 	.byte	0x00, 0xf0, 0x21, 0x00


	//----- nvinfo : EIATTR_KPARAM_INFO
	.align		4
.L_649:
        /*0098*/ 	.byte	0x04, 0x17
        /*009a*/ 	.short	(.L_651 - .L_650)
.L_650:
        /*009c*/ 	.word	0x00000000
        /*00a0*/ 	.short	0x0003
        /*00a2*/ 	.short	0x0018
        /*00a4*/ 	.byte	0x00, 0xf0, 0x21, 0x00


	//----- nvinfo : EIATTR_KPARAM_INFO
	.align		4
.L_651:
        /*00a8*/ 	.byte	0x04, 0x17
        /*00aa*/ 	.short	(.L_653 - .L_652)
.L_652:
        /*00ac*/ 	.word	0x00000000
        /*00b0*/ 	.short	0x0002
        /*00b2*/ 	.short	0x0010
        /*00b4*/ 	.byte	0x00, 0xf0, 0x21, 0x00


	//----- nvinfo : EIATTR_KPARAM_INFO
	.align		4
.L_653:
        /*00b8*/ 	.byte	0x04, 0x17
        /*00ba*/ 	.short	(.L_655 - .L_654)
.L_654:
        /*00bc*/ 	.word	0x00000000
        /*00c0*/ 	.short	0x0001
        /*00c2*/ 	.short	0x0008
        /*00c4*/ 	.byte	0x00, 0xf0, 0x21, 0x00


	//----- nvinfo : EIATTR_KPARAM_INFO
	.align		4
.L_655:
        /*00c8*/ 	.byte	0x04, 0x17
        /*00ca*/ 	.short	(.L_657 - .L_656)
.L_656:
        /*00cc*/ 	.word	0x00000000
        /*00d0*/ 	.short	0x0000
        /*00d2*/ 	.short	0x0000
        /*00d4*/ 	.byte	0x00, 0xf0, 0x21, 0x00


	//----- nvinfo : EIATTR_SPARSE_MMA_MASK
	.align		4
.L_657:
        /*00d8*/ 	.byte	0x03, 0x50
        /*00da*/ 	.short	0x0000


	//----- nvinfo : EIATTR_MAXREG_COUNT
	.align		4
        /*00dc*/ 	.byte	0x03, 0x1b
        /*00de*/ 	.short	0x00ff


	//----- nvinfo : EIATTR_MERCURY_ISA_VERSION
	.align		4
        /*00e0*/ 	.byte	0x03, 0x5f
        /*00e2*/ 	.short	0x0101


	//----- nvinfo : EIATTR_EXIT_INSTR_OFFSETS
	.align		4
        /*00e4*/ 	.byte	0x04, 0x1c
        /*00e6*/ 	.short	(.L_659 - .L_658)


	//   ....[0]....
.L_658:
        /*00e8*/ 	.word	0x00000140


	//   ....[1]....
        /*00ec*/ 	.word	0x00000a80


	//   ....[2]....
        /*00f0*/ 	.word	0x00001760


	//   ....[3]....
        /*00f4*/ 	.word	0x00002350


	//----- nvinfo : EIATTR_CRS_STACK_SIZE
	.align		4
.L_659:
        /*00f8*/ 	.byte	0x04, 0x1e
        /*00fa*/ 	.short	(.L_661 - .L_660)
.L_660:
        /*00fc*/ 	.word	0x00000000


	//----- nvinfo : EIATTR_CBANK_PARAM_SIZE
	.align		4
.L_661:
        /*0100*/ 	.byte	0x03, 0x19
        /*0102*/ 	.short	0x0068


	//----- nvinfo : EIATTR_PARAM_CBANK
	.align		4
        /*0104*/ 	.byte	0x04, 0x0a
        /*0106*/ 	.short	(.L_663 - .L_662)
	.align		4
.L_662:
        /*0108*/ 	.word	index@(.nv.constant0._ZN2at6native55_GLOBAL__N__6c1c77d0_17_DistanceKernel_cu_75b981de_308231cdist_backward_kernel_cuda_implIdNS1_5distsIdE6lt_twoEEEvPT_PKS6_S9_S9_S9_S6_lllllll)
        /*010c*/ 	.short	0x0210
        /*010e*/ 	.short	0x0068


	//----- nvinfo : EIATTR_SW_WAR
	.align		4
.L_663:
        /*0110*/ 	.byte	0x04, 0x36
        /*0112*/ 	.short	(.L_665 - .L_664)
.L_664:
        /*0114*/ 	.word	0x00000008
.L_665:


//--------------------- .nv.info._ZN2at6native55_GLOBAL__N__6c1c77d0_17_DistanceKernel_cu_75b981de_308231cdist_backward_kernel_cuda_implIdNS1_5distsIdE3oneEEEvPT_PKS6_S9_S9_S9_S6_lllllll --------------------------
	.section	.nv.info._ZN2at6native55_GLOBAL__N__6c1c77d0_17_DistanceKernel_cu_75b981de_308231cdist_backward_kernel_cuda_implIdNS1_5distsIdE3oneEEEvPT_PKS6_S9_S9_S9_S6_lllllll,"",@"SHT_CUDA_INFO"
	.sectionflags	@""
	.align	4


	//----- nvinfo : EIATTR_CUDA_API_VERSION
	.align		4
        /*0000*/ 	.byte	0x04, 0x37
        /*0002*/ 	.short	(.L_667 - .L_666)
.L_666:
        /*0004*/ 	.word	0x00000082


	//----- nvinfo : EIATTR_KPARAM_INFO
	.align		4
.L_667:
        /*0008*/ 	.byte	0x04, 0x17
        /*000a*/ 	.short	(.L_669 - .L_668)
.L_668:
        /*000c*/ 	.word	0x00000000
        /*0010*/ 	.short	0x000c
        /*0012*/ 	.short	0x0060
        /*0014*/ 	.byte	0x00, 0xf0, 0x21, 0x00


	//----- nvinfo : EIATTR_KPARAM_INFO
	.align		4
.L_669:
        /*0018*/ 	.byte	0x04, 0x17
        /*001a*/ 	.short	(.L_671 - .L_670)
.L_670:
        /*001c*/ 	.word	0x00000000
        /*0020*/ 	.short	0x000b
        /*0022*/ 	.short	0x0058
        /*0024*/ 	.byte	0x00, 0xf0, 0x21, 0x00


	//----- nvinfo : EIATTR_KPARAM_INFO
	.align		4
.L_671:
        /*0028*/ 	.byte	0x04, 0x17
        /*002a*/ 	.short	(.L_673 - .L_672)
.L_672:
        /*002c*/ 	.word	0x00000000
        /*0030*/ 	.short	0x000a
        /*0032*/ 	.short	0x0050
        /*0034*/ 	.byte	0x00, 0xf0, 0x21, 0x00


	//----- nvinfo : EIATTR_KPARAM_INFO
	.align		4
.L_673:
        /*0038*/ 	.byte	0x04, 0x17
        /*003a*/ 	.short	(.L_675 - .L_674)
.L_674:
        /*003c*/ 	.word	0x00000000
        /*0040*/ 	.short	0x0009
        /*0042*/ 	.short	0x0048
        /*0044*/ 	.byte	0x00, 0xf0, 0x21, 0x00


	//----- nvinfo : EIATTR_KPARAM_INFO
	.align		4
.L_675:
        /*0048*/ 	.byte	0x04, 0x17
        /*004a*/ 	.short	(.L_677 - .L_676)
.L_676:
        /*004c*/ 	.word	0x00000000
        /*0050*/ 	.short	0x0008
        /*0052*/ 	.short	0x0040
        /*0054*/ 	.byte	0x00, 0xf0, 0x21, 0x00


	//----- nvinfo : EIATTR_KPARAM_INFO
	.align		4
.L_677:
        /*0058*/ 	.byte	0x04, 0x17
        /*005a*/ 	.short	(.L_679 - .L_678)
.L_678:
        /*005c*/ 	.word	0x00000000
        /*0060*/ 	.short	0x0007
        /*0062*/ 	.short	0x0038
        /*0064*/ 	.byte	0x00, 0xf0, 0x21, 0x00


	//----- nvinfo : EIATTR_KPARAM_INFO
	.align		4
.L_679:
        /*0068*/ 	.byte	0x04, 0x17
        /*006a*/ 	.short	(.L_681 - .L_680)
.L_680:
        /*006c*/ 	.word	0x00000000
        /*0070*/ 	.short	0x0006
        /*0072*/ 	.short	0x0030
        /*0074*/ 	.byte	0x00, 0xf0, 0x21, 0x00


	//----- nvinfo : EIATTR_KPARAM_INFO
	.align		4
.L_681:
        /*0078*/ 	.byte	0x04, 0x17
        /*007a*/ 	.short	(.L_683 - .L_682)
.L_682:
        /*007c*/ 	.word	0x00000000
        /*0080*/ 	.short	0x0005
        /*0082*/ 	.short	0x0028
        /*0084*/ 	.byte	0x00, 0xf0, 0x21, 0x00


	//----- nvinfo : EIATTR_KPARAM_INFO
	.align		4
.L_683:
        /*0088*/ 	.byte	0x04, 0x17
        /*008a*/ 	.short	(.L_685 - .L_684)
.L_684:
        /*008c*/ 	.word	0x00000000
        /*0090*/ 	.short	0x0004
        /*0092*/ 	.short	0x0020
        /*0094*/ 	.byte	0x00, 0xf0, 0x21, 0x00


	//----- nvinfo : EIATTR_KPARAM_INFO
	.align		4
.L_685:
        /*0098*/ 	.byte	0x04, 0x17
        /*009a*/ 	.short	(.L_687 - .L_686)
.L_686:
        /*009c*/ 	.word	0x00000000
        /*00a0*/ 	.short	0x0003
        /*00a2*/ 	.short	0x0018
        /*00a4*/ 	.byte	0x00, 0xf0, 0x21, 0x00


	//----- nvinfo : EIATTR_KPARAM_INFO
	.align		4
.L_687:
        /*00a8*/ 	.byte	0x04, 0x17
        /*00aa*/ 	.short	(.L_689 - .L_688)
.L_688:
        /*00ac*/ 	.word	0x00000000
        /*00b0*/ 	.short	0x0002
        /*00b2*/ 	.short	0x0010
        /*00b4*/ 	.byte	0x00, 0xf0, 0x21, 0x00


	//----- nvinfo : EIATTR_KPARAM_INFO
	.align		4
.L_689:
        /*00b8*/ 	.byte	0x04, 0x17
        /*00ba*/ 	.short	(.L_691 - .L_690)
.L_690:
        /*00bc*/ 	.word	0x00000000
        /*00c0*/ 	.short	0x0001
        /*00c2*/ 	.short	0x0008
        /*00c4*/ 	.byte	0x00, 0xf0, 0x21, 0x00


	//----- nvinfo : EIATTR_KPARAM_INFO
	.align		4
.L_691:
        /*00c8*/ 	.byte	0x04, 0x17
        /*00ca*/ 	.short	(.L_693 - .L_692)
.L_692:
        /*00cc*/ 	.word	0x00000000
        /*00d0*/ 	.short	0x0000
        /*00d2*/ 	.short	0x0000
        /*00d4*/ 	.byte	0x00, 0xf0, 0x21, 0x00


	//----- nvinfo : EIATTR_SPARSE_MMA_MASK
	.align		4
.L_693:
        /*00d8*/ 	.byte	0x03, 0x50
        /*00da*/ 	.short	0x0000


	//----- nvinfo : EIATTR_MAXREG_COUNT
	.align		4
        /*00dc*/ 	.byte	0x03, 0x1b
        /*00de*/ 	.short	0x00ff


	//----- nvinfo : EIATTR_MERCURY_ISA_VERSION
	.align		4
        /*00e0*/ 	.byte	0x03, 0x5f
        /*00e2*/ 	.short	0x0101


	//----- nvinfo : EIATTR_EXIT_INSTR_OFFSETS
	.align		4
        /*00e4*/ 	.byte	0x04, 0x1c
        /*00e6*/ 	.short	(.L_695 - .L_694)


	//   ....[0]....
.L_694:
        /*00e8*/ 	.word	0x00000140


	//   ....[1]....
        /*00ec*/ 	.word	0x000009c0


	//   ....[2]....
        /*00f0*/ 	.word	0x00000be0


	//----- nvinfo : EIATTR_CRS_STACK_SIZE
	.align		4
.L_695:
        /*00f4*/ 	.byte	0x04, 0x1e
        /*00f6*/ 	.short	(.L_697 - .L_696)
.L_696:
        /*00f8*/ 	.word	0x00000000


	//----- nvinfo : EIATTR_CBANK_PARAM_SIZE
	.align		4
.L_697:
        /*00fc*/ 	.byte	0x03, 0x19
        /*00fe*/ 	.short	0x0068


	//----- nvinfo : EIATTR_PARAM_CBANK
	.align		4
        /*0100*/ 	.byte	0x04, 0x0a
        /*0102*/ 	.short	(.L_699 - .L_698)
	.align		4
.L_698:
        /*0104*/ 	.word	index@(.nv.constant0._ZN2at6native55_GLOBAL__N__6c1c77d0_17_DistanceKernel_cu_75b981de_308231cdist_backward_kernel_cuda_implIdNS1_5distsIdE3oneEEEvPT_PKS6_S9_S9_S9_S6_lllllll)
        /*0108*/ 	.short	0x0210
        /*010a*/ 	.short	0x0068


	//----- nvinfo : EIATTR_SW_WAR
	.align		4
.L_699:
        /*010c*/ 	.byte	0x04, 0x36
        /*010e*/ 	.short	(.L_701 - .L_700)
.L_700:
        /*0110*/ 	.word	0x00000008
.L_701:


//--------------------- .nv.info._ZN2at6native55_GLOBAL__N__6c1c77d0_17_DistanceKernel_cu_75b981de_308231cdist_backward_kernel_cuda_implIdNS1_5distsIdE1pEEEvPT_PKS6_S9_S9_S9_S6_lllllll --------------------------
	.section	.nv.info._ZN2at6native55_GLOBAL__N__6c1c77d0_17_DistanceKernel_cu_75b981de_308231cdist_backward_kernel_cuda_implIdNS1_5distsIdE1pEEEvPT_PKS6_S9_S9_S9_S6_lllllll,"",@"SHT_CUDA_INFO"
	.sectionflags	@""
	.align	4


	//----- nvinfo : EIATTR_CUDA_API_VERSION
	.align		4
        /*0000*/ 	.byte	0x04, 0x37
        /*0002*/ 	.short	(.L_703 - .L_702)
.L_702:
        /*0004*/ 	.word	0x00000082


	//----- nvinfo : EIATTR_KPARAM_INFO
	.align		4
.L_703:
        /*0008*/ 	.byte	0x04, 0x17
        /*000a*/ 	.short	(.L_705 - .L_704)
.L_704:
        /*000c*/ 	.word	0x00000000
        /*0010*/ 	.short	0x000c
        /*0012*/ 	.short	0x0060
        /*0014*/ 	.byte	0x00, 0xf0, 0x21, 0x00


	//----- nvinfo : EIATTR_KPARAM_INFO
	.align		4
.L_705:
        /*0018*/ 	.byte	0x04, 0x17
        /*001a*/ 	.short	(.L_707 - .L_706)
.L_706:
        /*001c*/ 	.word	0x00000000
        /*0020*/ 	.short	0x000b
        /*0022*/ 	.short	0x0058
        /*0024*/ 	.byte	0x00, 0xf0, 0x21, 0x00


	//----- nvinfo : EIATTR_KPARAM_INFO
	.align		4
.L_707:
        /*0028*/ 	.byte	0x04, 0x17
        /*002a*/ 	.short	(.L_709 - .L_708)
.L_708:
        /*002c*/ 	.word	0x00000000
        /*0030*/ 	.short	0x000a
        /*0032*/ 	.short	0x0050
        /*0034*/ 	.byte	0x00, 0xf0, 0x21, 0x00


	//----- nvinfo : EIATTR_KPARAM_INFO
	.align		4
.L_709:
        /*0038*/ 	.byte	0x04, 0x17
        /*003a*/ 	.short	(.L_711 - .L_710)
.L_710:
        /*003c*/ 	.word	0x00000000
        /*0040*/ 	.short	0x0009
        /*0042*/ 	.short	0x0048
        /*0044*/ 	.byte	0x00, 0xf0, 0x21, 0x00


	//----- nvinfo : EIATTR_KPARAM_INFO
	.align		4
.L_711:
        /*0048*/ 	.byte	0x04, 0x17
        /*004a*/ 	.short	(.L_713 - .L_712)
.L_712:
        /*004c*/ 	.word	0x00000000
        /*0050*/ 	.short	0x0008
        /*0052*/ 	.short	0x0040
        /*0054*/ 	.byte	0x00, 0xf0, 0x21, 0x00


	//----- nvinfo : EIATTR_KPARAM_INFO
	.align		4
.L_713:
        /*0058*/ 	.byte	0x04, 0x17
        /*005a*/ 	.short	(.L_715 - .L_714)
.L_714:
        /*005c*/ 	.word	0x00000000
        /*0060*/ 	.short	0x0007
        /*0062*/ 	.short	0x0038
        /*0064*/ 	.byte	0x00, 0xf0, 0x21, 0x00


	//----- nvinfo : EIATTR_KPARAM_INFO
	.align		4
.L_715:
        /*0068*/ 	.byte	0x04, 0x17
        /*006a*/ 	.short	(.L_717 - .L_716)
.L_716:
        /*006c*/ 	.word	0x00000000
        /*0070*/ 	.short	0x0006
        /*0072*/ 	.short	0x0030
        /*0074*/ 	.byte	0x00, 0xf0, 0x21, 0x00


	//----- nvinfo : EIATTR_KPARAM_INFO
	.align		4
.L_717:
        /*0078*/ 	.byte	0x04, 0x17
        /*007a*/ 	.short	(.L_719 - .L_718)
.L_718:
        /*007c*/ 	.word	0x00000000
        /*0080*/ 	.short	0x0005
        /*0082*/ 	.short	0x0028
        /*0084*/ 	.byte	0x00, 0xf0, 0x21, 0x00


	//----- nvinfo : EIATTR_KPARAM_INFO
	.align		4
.L_719:
        /*0088*/ 	.byte	0x04, 0x17
        /*008a*/ 	.short	(.L_721 - .L_720)
.L_720:
        /*008c*/ 	.word	0x00000000
        /*0090*/ 	.short	0x0004
        /*0092*/ 	.short	0x0020
        /*0094*/ 	.byte	0x00, 0xf0, 0x21, 0x00


	//----- nvinfo : EIATTR_KPARAM_INFO
	.align		4
.L_721:
        /*0098*/ 	.byte	0x04, 0x17
        /*009a*/ 	.short	(.L_723 - .L_722)
.L_722:
        /*009c*/ 	.word	0x00000000
        /*00a0*/ 	.short	0x0003
        /*00a2*/ 	.short	0x0018
        /*00a4*/ 	.byte	0x00, 0xf0, 0x21, 0x00


	//----- nvinfo : EIATTR_KPARAM_INFO
	.align		4
.L_723:
        /*00a8*/ 	.byte	0x04, 0x17
        /*00aa*/ 	.short	(.L_725 - .L_724)
.L_724:
        /*00ac*/ 	.word	0x00000000
        /*00b0*/ 	.short	0x0002
        /*00b2*/ 	.short	0x0010
        /*00b4*/ 	.byte	0x00, 0xf0, 0x21, 0x00


	//----- nvinfo : EIATTR_KPARAM_INFO
	.align		4
.L_725:
        /*00b8*/ 	.byte	0x04, 0x17
        /*00ba*/ 	.short	(.L_727 - .L_726)
.L_726:
        /*00bc*/ 	.word	0x00000000
        /*00c0*/ 	.short	0x0001
        /*00c2*/ 	.short	0x0008
        /*00c4*/ 	.byte	0x00, 0xf0, 0x21, 0x00


	//----- nvinfo : EIATTR_KPARAM_INFO
	.align		4
.L_727:
        /*00c8*/ 	.byte	0x04, 0x17
        /*00ca*/ 	.short	(.L_729 - .L_728)
.L_728:
        /*00cc*/ 	.word	0x00000000
        /*00d0*/ 	.short	0x0000
        /*00d2*/ 	.short	0x0000
        /*00d4*/ 	.byte	0x00, 0xf0, 0x21, 0x00


	//----- nvinfo : EIATTR_SPARSE_MMA_MASK
	.align		4
.L_729:
        /*00d8*/ 	.byte	0x03, 0x50
        /*00da*/ 	.short	0x0000


	//----- nvinfo : EIATTR_MAXREG_COUNT
	.align		4
        /*00dc*/ 	.byte	0x03, 0x1b
        /*00de*/ 	.short	0x00ff


	//----- nvinfo : EIATTR_MERCURY_ISA_VERSION
	.align		4
        /*00e0*/ 	.byte	0x03, 0x5f
        /*00e2*/ 	.short	0x0101


	//----- nvinfo : EIATTR_EXIT_INSTR_OFFSETS
	.align		4
        /*00e4*/ 	.byte	0x04, 0x1c
        /*00e6*/ 	.short	(.L_731 - .L_730)


	//   ....[0]....
.L_730:
        /*00e8*/ 	.word	0x00000140


	//   ....[1]....
        /*00ec*/ 	.word	0x00000a30


	//   ....[2]....
        /*00f0*/ 	.word	0x00001890


	//   ....[3]....
        /*00f4*/ 	.word	0x00001f90


	//----- nvinfo : EIATTR_CRS_STACK_SIZE
	.align		4
.L_731:
        /*00f8*/ 	.byte	0x04, 0x1e
        /*00fa*/ 	.short	(.L_733 - .L_732)
.L_732:
        /*00fc*/ 	.word	0x00000000


	//----- nvinfo : EIATTR_CBANK_PARAM_SIZE
	.align		4
.L_733:
        /*0100*/ 	.byte	0x03, 0x19
        /*0102*/ 	.short	0x0068


	//----- nvinfo : EIATTR_PARAM_CBANK
	.align		4
        /*0104*/ 	.byte	0x04, 0x0a
        /*0106*/ 	.short	(.L_735 - .L_734)
	.align		4
.L_734:
        /*0108*/ 	.word	index@(.nv.constant0._ZN2at6native55_GLOBAL__N__6c1c77d0_17_DistanceKernel_cu_75b981de_308231cdist_backward_kernel_cuda_implIdNS1_5distsIdE1pEEEvPT_PKS6_S9_S9_S9_S6_lllllll)
        /*010c*/ 	.short	0x0210
        /*010e*/ 	.short	0x0068


	//----- nvinfo : EIATTR_SW_WAR
	.align		4
.L_735:
        /*0110*/ 	.byte	0x04, 0x36
        /*0112*/ 	.short	(.L_737 - .L_736)
.L_736:
        /*0114*/ 	.word	0x00000008
.L_737:


//--------------------- .nv.info._ZN2at6native55_GLOBAL__N__6c1c77d0_17_DistanceKernel_cu_75b981de_308231pdist_backward_kernel_cuda_implIfNS1_5distsIfE3infEEEvPT_PKS6_S9_S9_llllS6_dd --------------------------
	.section	.nv.info._ZN2at6native55_GLOBAL__N__6c1c77d0_17_DistanceKernel_cu_75b981de_308231pdist_backward_kernel_cuda_implIfNS1_5distsIfE3infEEEvPT_PKS6_S9_S9_llllS6_dd,"",@"SHT_CUDA_INFO"
	.sectionflags	@""
	.align	4


	//----- nvinfo : EIATTR_CUDA_API_VERSION
	.align		4
        /*0000*/ 	.byte	0x04, 0x37
        /*0002*/ 	.short	(.L_739 - .L_738)
.L_738:
        /*0004*/ 	.word	0x00000082


	//----- nvinfo : EIATTR_KPARAM_INFO
	.align		4
.L_739:
        /*0008*/ 	.byte	0x04, 0x17
        /*000a*/ 	.short	(.L_741 - .L_740)
.L_740:
        /*000c*/ 	.word	0x00000000
        /*0010*/ 	.short	0x000a
        /*0012*/ 	.short	0x0050
        /*0014*/ 	.byte	0x00, 0xf0, 0x21, 0x00


	//----- nvinfo : EIATTR_KPARAM_INFO
	.align		4
.L_741:
        /*0018*/ 	.byte	0x04, 0x17
        /*001a*/ 	.short	(.L_743 - .L_742)
.L_742:
        /*001c*/ 	.word	0x00000000
        /*0020*/ 	.short	0x0009
        /*0022*/ 	.short	0x0048
        /*0024*/ 	.byte	0x00, 0xf0, 0x21, 0x00


	//----- nvinfo : EIATTR_KPARAM_INFO
	.align		4
.L_743:
        /*0028*/ 	.byte	0x04, 0x17
        /*002a*/ 	.short	(.L_745 - .L_744)
.L_744:
        /*002c*/ 	.word	0x00000000
        /*0030*/ 	.short	0x0008
        /*0032*/ 	.short	0x0040
        /*0034*/ 	.byte	0x00, 0xf0, 0x11, 0x00


	//----- nvinfo : EIATTR_KPARAM_INFO
	.align		4
.L_745:
        /*0038*/ 	.byte	0x04, 0x17
        /*003a*/ 	.short	(.L_747 - .L_746)
.L_746:
        /*003c*/ 	.word	0x00000000
        /*0040*/ 	.short	0x0007
        /*0042*/ 	.short	0x0038
        /*0044*/ 	.byte	0x00, 0xf0, 0x21, 0x00


	//----- nvinfo : EIATTR_KPARAM_INFO
	.align		4
.L_747:
        /*0048*/ 	.byte	0x04, 0x17
        /*004a*/ 	.short	(.L_749 - .L_748)
.L_748:
        /*004c*/ 	.word	0x00000000
        /*0050*/ 	.short	0x0006
        /*0052*/ 	.short	0x0030
        /*0054*/ 	.byte	0x00, 0xf0, 0x21, 0x00


	//----- nvinfo : EIATTR_KPARAM_INFO
	.align		4
.L_749:
        /*0058*/ 	.byte	0x04, 0x17
        /*005a*/ 	.short	(.L_751 - .L_750)
.L_750:
        /*005c*/ 	.word	0x00000000
        /*0060*/ 	.short	0x0005
        /*0062*/ 	.short	0x0028
        /*0064*/ 	.byte	0x00, 0xf0, 0x21, 0x00


	//----- nvinfo : EIATTR_KPARAM_INFO
	.align		4
.L_751:
        /*0068*/ 	.byte	0x04, 0x17
        /*006a*/ 	.short	(.L_753 - .L_752)
.L_752:
        /*006c*/ 	.word	0x00000000
        /*0070*/ 	.short	0x0004
        /*0072*/ 	.short	0x0020
        /*0074*/ 	.byte	0x00, 0xf0, 0x21, 0x00


	//----- nvinfo : EIATTR_KPARAM_INFO
	.align		4
.L_753:
        /*0078*/ 	.byte	0x04, 0x17
        /*007a*/ 	.short	(.L_755 - .L_754)
.L_754:
        /*007c*/ 	.word	0x00000000
        /*0080*/ 	.short	0x0003
        /*0082*/ 	.short	0x0018
        /*0084*/ 	.byte	0x00, 0xf0, 0x21, 0x00


	//----- nvinfo : EIATTR_KPARAM_INFO
	.align		4
.L_755:
        /*0088*/ 	.byte	0x04, 0x17
        /*008a*/ 	.short	(.L_757 - .L_756)
.L_756:
        /*008c*/ 	.word	0x00000000
        /*0090*/ 	.short	0x0002
        /*0092*/ 	.short	0x0010
        /*0094*/ 	.byte	0x00, 0xf0, 0x21, 0x00


	//----- nvinfo : EIATTR_KPARAM_INFO
	.align		4
.L_757:
        /*0098*/ 	.byte	0x04, 0x17
        /*009a*/ 	.short	(.L_759 - .L_758)
.L_758:
        /*009c*/ 	.word	0x00000000
        /*00a0*/ 	.short	0x0001
        /*00a2*/ 	.short	0x0008
        /*00a4*/ 	.byte	0x00, 0xf0, 0x21, 0x00


	//----- nvinfo : EIATTR_KPARAM_INFO
	.align		4
.L_759:
        /*00a8*/ 	.byte	0x04, 0x17
        /*00aa*/ 	.short	(.L_761 - .L_760)
.L_760:
        /*00ac*/ 	.word	0x00000000
        /*00b0*/ 	.short	0x0000
        /*00b2*/ 	.short	0x0000
        /*00b4*/ 	.byte	0x00, 0xf0, 0x21, 0x00


	//----- nvinfo : EIATTR_SPARSE_MMA_MASK
	.align		4
.L_761:
        /*00b8*/ 	.byte	0x03, 0x50
        /*00ba*/ 	.short	0x0000


	//----- nvinfo : EIATTR_MAXREG_COUNT
	.align		4
        /*00bc*/ 	.byte	0x03, 0x1b
        /*00be*/ 	.short	0x00ff


	//----- nvinfo : EIATTR_MERCURY_ISA_VERSION
	.align		4
        /*00c0*/ 	.byte	0x03, 0x5f
        /*00c2*/ 	.short	0x0101


	//----- nvinfo : EIATTR_EXIT_INSTR_OFFSETS
	.align		4
        /*00c4*/ 	.byte	0x04, 0x1c
        /*00c6*/ 	.short	(.L_763 - .L_762)


	//   ....[0]....
.L_762:
        /*00c8*/ 	.word	0x00000090


	//   ....[1]....
        /*00cc*/ 	.word	0x00000350


	//   ....[2]....
        /*00d0*/ 	.word	0x000009d0


	//----- nvinfo : EIATTR_CRS_STACK_SIZE
	.align		4
.L_763:
        /*00d4*/ 	.byte	0x04, 0x1e
        /*00d6*/ 	.short	(.L_765 - .L_764)
.L_764:
        /*00d8*/ 	.word	0x00000000


	//----- nvinfo : EIATTR_CBANK_PARAM_SIZE
	.align		4
.L_765:
        /*00dc*/ 	.byte	0x03, 0x19
        /*00de*/ 	.short	0x0058


	//----- nvinfo : EIATTR_PARAM_CBANK
	.align		4
        /*00e0*/ 	.byte	0x04, 0x0a
        /*00e2*/ 	.short	(.L_767 - .L_766)
	.align		4
.L_766:
        /*00e4*/ 	.word	index@(.nv.constant0._ZN2at6native55_GLOBAL__N__6c1c77d0_17_DistanceKernel_cu_75b981de_308231pdist_backward_kernel_cuda_implIfNS1_5distsIfE3infEEEvPT_PKS6_S9_S9_llllS6_dd)
        /*00e8*/ 	.short	0x0210
        /*00ea*/ 	.short	0x0058


	//----- nvinfo : EIATTR_SW_WAR
	.align		4
.L_767:
        /*00ec*/ 	.byte	0x04, 0x36
        /*00ee*/ 	.short	(.L_769 - .L_768)
.L_768:
        /*00f0*/ 	.word	0x00000008
.L_769:


//--------------------- .nv.info._ZN2at6native55_GLOBAL__N__6c1c77d0_17_DistanceKernel_cu_75b981de_308231pdist_backward_kernel_cuda_implIfNS1_5distsIfE3twoEEEvPT_PKS6_S9_S9_llllS6_dd --------------------------
	.section	.nv.info._ZN2at6native55_GLOBAL__N__6c1c77d0_17_DistanceKernel_cu_75b981de_308231pdist_backward_kernel_cuda_implIfNS1_5distsIfE3twoEEEvPT_PKS6_S9_S9_llllS6_dd,"",@"SHT_CUDA_INFO"
	.sectionflags	@""
	.align	4


	//----- nvinfo : EIATTR_CUDA_API_VERSION
	.align		4
        /*0000*/ 	.byte	0x04, 0x37
        /*0002*/ 	.short	(.L_771 - .L_770)
.L_770:
        /*0004*/ 	.word	0x00000082


	//----- nvinfo : EIATTR_KPARAM_INFO
	.align		4
.L_771:
        /*0008*/ 	.byte	0x04, 0x17
        /*000a*/ 	.short	(.L_773 - .L_772)
.L_772:
        /*000c*/ 	.word	0x00000000
        /*0010*/ 	.short	0x000a
        /*0012*/ 	.short	0x0050
        /*0014*/ 	.byte	0x00, 0xf0, 0x21, 0x00


	//----- nvinfo : EIATTR_KPARAM_INFO
	.align		4
.L_773:
        /*0018*/ 	.byte	0x04, 0x17
        /*001a*/ 	.short	(.L_775 - .L_774)
.L_774:
        /*001c*/ 	.word	0x00000000
        /*0020*/ 	.short	0x0009
        /*0022*/ 	.short	0x0048
        /*0024*/ 	.byte	0x00, 0xf0, 0x21, 0x00


	//----- nvinfo : EIATTR_KPARAM_INFO
	.align		4
.L_775:
        /*0028*/ 	.byte	0x04, 0x17
        /*002a*/ 	.short	(.L_777 - .L_776)
.L_776:
        /*002c*/ 	.word	0x00000000
        /*0030*/ 	.short	0x0008
        /*0032*/ 	.short	0x0040
        /*0034*/ 	.byte	0x00, 0xf0, 0x11, 0x00


	//----- nvinfo : EIATTR_KPARAM_INFO
	.align		4
.L_777:
        /*0038*/ 	.byte	0x04, 0x17
        /*003a*/ 	.short	(.L_779 - .L_778)
.L_778:
        /*003c*/ 	.word	0x00000000
        /*0040*/ 	.short	0x0007
        /*0042*/ 	.short	0x0038
        /*0044*/ 	.byte	0x00, 0xf0, 0x21, 0x00


	//----- nvinfo : EIATTR_KPARAM_INFO
	.align		4
.L_779:
        /*0048*/ 	.byte	0x04, 0x17
        /*004a*/ 	.short	(.L_781 - .L_780)
.L_780:
        /*004c*/ 	.word	0x00000000
        /*0050*/ 	.short	0x0006
        /*0052*/ 	.short	0x0030
        /*0054*/ 	.byte	0x00, 0xf0, 0x21, 0x00


	//----- nvinfo : EIATTR_KPARAM_INFO
	.align		4
.L_781:
        /*0058*/ 	.byte	0x04, 0x17
        /*005a*/ 	.short	(.L_783 - .L_782)
.L_782:
        /*005c*/ 	.word	0x00000000
        /*0060*/ 	.short	0x0005
        /*0062*/ 	.short	0x0028
        /*0064*/ 	.byte	0x00, 0xf0, 0x21, 0x00


	//----- nvinfo : EIATTR_KPARAM_INFO
	.align		4
.L_783:
        /*0068*/ 	.byte	0x04, 0x17
        /*006a*/ 	.short	(.L_785 - .L_784)
.L_784:
        /*006c*/ 	.word	0x00000000
        /*0070*/ 	.short	0x0004
        /*0072*/ 	.short	0x0020
        /*0074*/ 	.byte	0x00, 0xf0, 0x21, 0x00


	//----- nvinfo : EIATTR_KPARAM_INFO
	.align		4
.L_785:
        /*0078*/ 	.byte	0x04, 0x17
        /*007a*/ 	.short	(.L_787 - .L_786)
.L_786:
        /*007c*/ 	.word	0x00000000
        /*0080*/ 	.short	0x0003
        /*0082*/ 	.short	0x0018
        /*0084*/ 	.byte	0x00, 0xf0, 0x21, 0x00


	//----- nvinfo : EIATTR_KPARAM_INFO
	.align		4
.L_787:
        /*0088*/ 	.byte	0x04, 0x17
        /*008a*/ 	.short	(.L_789 - .L_788)
.L_788:
        /*008c*/ 	.word	0x00000000
        /*0090*/ 	.short	0x0002
        /*0092*/ 	.short	0x0010
        /*0094*/ 	.byte	0x00, 0xf0, 0x21, 0x00


	//----- nvinfo : EIATTR_KPARAM_INFO
	.align		4
.L_789:
        /*0098*/ 	.byte	0x04, 0x17
        /*009a*/ 	.short	(.L_791 - .L_790)
.L_790:
        /*009c*/ 	.word	0x00000000
        /*00a0*/ 	.short	0x0001
        /*00a2*/ 	.short	0x0008
        /*00a4*/ 	.byte	0x00, 0xf0, 0x21, 0x00


	//----- nvinfo : EIATTR_KPARAM_INFO
	.align		4
.L_791:
        /*00a8*/ 	.byte	0x04, 0x17
        /*00aa*/ 	.short	(.L_793 - .L_792)
.L_792:
        /*00ac*/ 	.word	0x00000000
        /*00b0*/ 	.short	0x0000
        /*00b2*/ 	.short	0x0000
        /*00b4*/ 	.byte	0x00, 0xf0, 0x21, 0x00


	//----- nvinfo : EIATTR_SPARSE_MMA_MASK
	.align		4
.L_793:
        /*00b8*/ 	.byte	0x03, 0x50
        /*00ba*/ 	.short	0x0000


	//----- nvinfo : EIATTR_MAXREG_COUNT
	.align		4
        /*00bc*/ 	.byte	0x03, 0x1b
        /*00be*/ 	.short	0x00ff


	//----- nvinfo : EIATTR_MERCURY_ISA_VERSION
	.align		4
        /*00c0*/ 	.byte	0x03, 0x5f
        /*00c2*/ 	.short	0x0101


	//----- nvinfo : EIATTR_EXIT_INSTR_OFFSETS
	.align		4
        /*00c4*/ 	.byte	0x04, 0x1c
        /*00c6*/ 	.short	(.L_795 - .L_794)


	//   ....[0]....
.L_794:
        /*00c8*/ 	.word	0x00000090


	//   ....[1]....
        /*00cc*/ 	.word	0x00000390


	//   ....[2]....
        /*00d0*/ 	.word	0x00000980


	//----- nvinfo : EIATTR_CRS_STACK_SIZE
	.align		4
.L_795:
        /*00d4*/ 	.byte	0x04, 0x1e
        /*00d6*/ 	.short	(.L_797 - .L_796)
.L_796:
        /*00d8*/ 	.word	0x00000000


	//----- nvinfo : EIATTR_CBANK_PARAM_SIZE
	.align		4
.L_797:
        /*00dc*/ 	.byte	0x03, 0x19
        /*00de*/ 	.short	0x0058


	//----- nvinfo : EIATTR_PARAM_CBANK
	.align		4
        /*00e0*/ 	.byte	0x04, 0x0a
        /*00e2*/ 	.short	(.L_799 - .L_798)
	.align		4
.L_798:
        /*00e4*/ 	.word	index@(.nv.constant0._ZN2at6native55_GLOBAL__N__6c1c77d0_17_DistanceKernel_cu_75b981de_308231pdist_backward_kernel_cuda_implIfNS1_5distsIfE3twoEEEvPT_PKS6_S9_S9_llllS6_dd)
        /*00e8*/ 	.short	0x0210
        /*00ea*/ 	.short	0x0058


	//----- nvinfo : EIATTR_SW_WAR
	.align		4
.L_799:
        /*00ec*/ 	.byte	0x04, 0x36
        /*00ee*/ 	.short	(.L_801 - .L_800)
.L_800:
        /*00f0*/ 	.word	0x00000008
.L_801:


//--------------------- .nv.info._ZN2at6native55_GLOBAL__N__6c1c77d0_17_DistanceKernel_cu_75b981de_308231pdist_backward_kernel_cuda_implIfNS1_5distsIfE6lt_twoEEEvPT_PKS6_S9_S9_llllS6_dd --------------------------
	.section	.nv.info._ZN2at6native55_GLOBAL__N__6c1c77d0_17_DistanceKernel_cu_75b981de_308231pdist_backward_kernel_cuda_implIfNS1_5distsIfE6lt_twoEEEvPT_PKS6_S9_S9_llllS6_dd,"",@"SHT_CUDA_INFO"
	.sectionflags	@""
	.align	4


	//----- nvinfo : EIATTR_CUDA_API_VERSION
	.align		4
        /*0000*/ 	.byte	0x04, 0x37
        /*0002*/ 	.short	(.L_803 - .L_802)
.L_802:
        /*0004*/ 	.word	0x00000082


	//----- nvinfo : EIATTR_KPARAM_INFO
	.align		4
.L_803:
        /*0008*/ 	.byte	0x04, 0x17
        /*000a*/ 	.short	(.L_805 - .L_804)
.L_804:
        /*000c*/ 	.word	0x00000000
        /*0010*/ 	.short	0x000a
        /*0012*/ 	.short	0x0050
        /*0014*/ 	.byte	0x00, 0xf0, 0x21, 0x00


	//----- nvinfo : EIATTR_KPARAM_INFO
	.align		4
.L_805:
        /*0018*/ 	.byte	0x04, 0x17
        /*001a*/ 	.short	(.L_807 - .L_806)
.L_806:
        /*001c*/ 	.word	0x00000000
        /*0020*/ 	.short	0x0009
        /*0022*/ 	.short	0x0048
        /*0024*/ 	.byte	0x00, 0xf0, 0x21, 0x00


	//----- nvinfo : EIATTR_KPARAM_INFO
	.align		4
.L_807:
        /*0028*/ 	.byte	0x04, 0x17
        /*002a*/ 	.short	(.L_809 - .L_808)
.L_808:
        /*002c*/ 	.word	0x00000000
        /*0030*/ 	.short	0x0008
        /*0032*/ 	.short	0x0040
        /*0034*/ 	.byte	0x00, 0xf0, 0x11, 0x00


	//----- nvinfo : EIATTR_KPARAM_INFO
	.align		4
.L_809:
        /*0038*/ 	.byte	0x04, 0x17
        /*003a*/ 	.short	(.L_811 - .L_810)
.L_810:
        /*003c*/ 	.word	0x00000000
        /*0040*/ 	.short	0x0007
        /*0042*/ 	.short	0x0038
        /*0044*/ 	.byte	0x00, 0xf0, 0x21, 0x00


	//----- nvinfo : EIATTR_KPARAM_INFO
	.align		4
.L_811:
        /*0048*/ 	.byte	0x04, 0x17
        /*004a*/ 	.short	(.L_813 - .L_812)
.L_812:
        /*004c*/ 	.word	0x00000000
        /*0050*/ 	.short	0x0006
        /*0052*/ 	.short	0x0030
        /*0054*/ 	.byte	0x00, 0xf0, 0x21, 0x00


	//----- nvinfo : EIATTR_KPARAM_INFO
	.align		4
.L_813:
        /*0058*/ 	.byte	0x04, 0x17
        /*005a*/ 	.short	(.L_815 - .L_814)
.L_814:
        /*005c*/ 	.word	0x00000000
        /*0060*/ 	.short	0x0005
        /*0062*/ 	.short	0x0028
        /*0064*/ 	.byte	0x00, 0xf0, 0x21, 0x00


	//----- nvinfo : EIATTR_KPARAM_INFO
	.align		4
.L_815:
        /*0068*/ 	.byte	0x04, 0x17
        /*006a*/ 	.short	(.L_817 - .L_816)
.L_816:
        /*006c*/ 	.word	0x00000000
        /*0070*/ 	.short	0x0004
        /*0072*/ 	.short	0x0020
        /*0074*/ 	.byte	0x00, 0xf0, 0x21, 0x00


	//----- nvinfo : EIATTR_KPARAM_INFO
	.align		4
.L_817:
        /*0078*/ 	.byte	0x04, 0x17
        /*007a*/ 	.short	(.L_819 - .L_818)
.L_818:
        /*007c*/ 	.word	0x00000000
        /*0080*/ 	.short	0x0003
        /*0082*/ 	.short	0x0018
        /*0084*/ 	.byte	0x00, 0xf0, 0x21, 0x00


	//----- nvinfo : EIATTR_KPARAM_INFO
	.align		4
.L_819:
        /*0088*/ 	.byte	0x04, 0x17
        /*008a*/ 	.short	(.L_821 - .L_820)
.L_820:
        /*008c*/ 	.word	0x00000000
        /*0090*/ 	.short	0x0002
        /*0092*/ 	.short	0x0010
        /*0094*/ 	.byte	0x00, 0xf0, 0x21, 0x00


	//----- nvinfo : EIATTR_KPARAM_INFO
	.align		4
.L_821:
        /*0098*/ 	.byte	0x04, 0x17
        /*009a*/ 	.short	(.L_823 - .L_822)
.L_822:
        /*009c*/ 	.word	0x00000000
        /*00a0*/ 	.short	0x0001
        /*00a2*/ 	.short	0x0008
        /*00a4*/ 	.byte	0x00, 0xf0, 0x21, 0x00


	//----- nvinfo : EIATTR_KPARAM_INFO
	.align		4
.L_823:
        /*00a8*/ 	.byte	0x04, 0x17
        /*00aa*/ 	.short	(.L_825 - .L_824)
.L_824:
        /*00ac*/ 	.word	0x00000000
        /*00b0*/ 	.short	0x0000
        /*00b2*/ 	.short	0x0000
        /*00b4*/ 	.byte	0x00, 0xf0, 0x21, 0x00


	//----- nvinfo : EIATTR_SPARSE_MMA_MASK
	.align		4
.L_825:
        /*00b8*/ 	.byte	0x03, 0x50
        /*00ba*/ 	.short	0x0000


	//----- nvinfo : EIATTR_MAXREG_COUNT
	.align		4
        /*00bc*/ 	.byte	0x03, 0x1b
        /*00be*/ 	.short	0x00ff


	//----- nvinfo : EIATTR_MERCURY_ISA_VERSION
	.align		4
        /*00c0*/ 	.byte	0x03, 0x5f
        /*00c2*/ 	.short	0x0101


	//----- nvinfo : EIATTR_EXIT_INSTR_OFFSETS
	.align		4
        /*00c4*/ 	.byte	0x04, 0x1c
        /*00c6*/ 	.short	(.L_827 - .L_826)


	//   ....[0]....
.L_826:
        /*00c8*/ 	.word	0x00000090


	//   ....[1]....
        /*00cc*/ 	.word	0x00000410


	//   ....[2]....
        /*00d0*/ 	.word	0x00000a80


	//   ....[3]....
        /*00d4*/ 	.word	0x00000d70


	//----- nvinfo : EIATTR_CRS_STACK_SIZE
	.align		4
.L_827:
        /*00d8*/ 	.byte	0x04, 0x1e
        /*00da*/ 	.short	(.L_829 - .L_828)
.L_828:
        /*00dc*/ 	.word	0x00000000


	//----- nvinfo : EIATTR_CBANK_PARAM_SIZE
	.align		4
.L_829:
        /*00e0*/ 	.byte	0x03, 0x19
        /*00e2*/ 	.short	0x0058


	//----- nvinfo : EIATTR_PARAM_CBANK
	.align		4
        /*00e4*/ 	.byte	0x04, 0x0a
        /*00e6*/ 	.short	(.L_831 - .L_830)
	.align		4
.L_830:
        /*00e8*/ 	.word	index@(.nv.constant0._ZN2at6native55_GLOBAL__N__6c1c77d0_17_DistanceKernel_cu_75b981de_308231pdist_backward_kernel_cuda_implIfNS1_5distsIfE6lt_twoEEEvPT_PKS6_S9_S9_llllS6_dd)
        /*00ec*/ 	.short	0x0210
        /*00ee*/ 	.short	0x0058


	//----- nvinfo : EIATTR_SW_WAR
	.align		4
.L_831:
        /*00f0*/ 	.byte	0x04, 0x36
        /*00f2*/ 	.short	(.L_833 - .L_832)
.L_832:
        /*00f4*/ 	.word	0x00000008
.L_833:


//--------------------- .nv.info._ZN2at6native55_GLOBAL__N__6c1c77d0_17_DistanceKernel_cu_75b981de_308231pdist_backward_kernel_cuda_implIfNS1_5distsIfE3oneEEEvPT_PKS6_S9_S9_llllS6_dd --------------------------
	.section	.nv.info._ZN2at6native55_GLOBAL__N__6c1c77d0_17_DistanceKernel_cu_75b981de_308231pdist_backward_kernel_cuda_implIfNS1_5distsIfE3oneEEEvPT_PKS6_S9_S9_llllS6_dd,"",@"SHT_CUDA_INFO"
	.sectionflags	@""
	.align	4


	//----- nvinfo : EIATTR_CUDA_API_VERSION
	.align		4
        /*0000*/ 	.byte	0x04, 0x37
        /*0002*/ 	.short	(.L_835 - .L_834)
.L_834:
        /*0004*/ 	.word	0x00000082


	//----- nvinfo : EIATTR_KPARAM_INFO
	.align		4
.L_835:
        /*0008*/ 	.byte	0x04, 0x17
        /*000a*/ 	.short	(.L_837 - .L_836)
.L_836:
        /*000c*/ 	.word	0x00000000
        /*0010*/ 	.short	0x000a
        /*0012*/ 	.short	0x0050
        /*0014*/ 	.byte	0x00, 0xf0, 0x21, 0x00


	//----- nvinfo : EIATTR_KPARAM_INFO
	.align		4
.L_837:
        /*0018*/ 	.byte	0x04, 0x17
        /*001a*/ 	.short	(.L_839 - .L_838)
.L_838:
        /*001c*/ 	.word	0x00000000
        /*0020*/ 	.short	0x0009
        /*0022*/ 	.short	0x0048
        /*0024*/ 	.byte	0x00, 0xf0, 0x21, 0x00


	//----- nvinfo : EIATTR_KPARAM_INFO
	.align		4
.L_839:
        /*0028*/ 	.byte	0x04, 0x17
        /*002a*/ 	.short	(.L_841 - .L_840)
.L_840:
        /*002c*/ 	.word	0x00000000
        /*0030*/ 	.short	0x0008
        /*0032*/ 	.short	0x0040
        /*0034*/ 	.byte	0x00, 0xf0, 0x11, 0x00


	//----- nvinfo : EIATTR_KPARAM_INFO
	.align		4
.L_841:
        /*0038*/ 	.byte	0x04, 0x17
        /*003a*/ 	.short	(.L_843 - .L_842)
.L_842:
        /*003c*/ 	.word	0x00000000
        /*0040*/ 	.short	0x0007
        /*0042*/ 	.short	0x0038
        /*0044*/ 	.byte	0x00, 0xf0, 0x21, 0x00


	//----- nvinfo : EIATTR_KPARAM_INFO
	.align		4
.L_843:
        /*0048*/ 	.byte	0x04, 0x17
        /*004a*/ 	.short	(.L_845 - .L_844)
.L_844:
        /*004c*/ 	.word	0x00000000
        /*0050*/ 	.short	0x0006
        /*0052*/ 	.short	0x0030
        /*0054*/ 	.byte	0x00, 0xf0, 0x21, 0x00


	//----- nvinfo : EIATTR_KPARAM_INFO
	.align		4
.L_845:
        /*0058*/ 	.byte	0x04, 0x17
        /*005a*/ 	.short	(.L_847 - .L_846)
.L_846:
        /*005c*/ 	.word	0x00000000
        /*0060*/ 	.short	0x0005
        /*0062*/ 	.short	0x0028
        /*0064*/ 	.byte	0x00, 0xf0, 0x21, 0x00


	//----- nvinfo : EIATTR_KPARAM_INFO
	.align		4
.L_847:
        /*0068*/ 	.byte	0x04, 0x17
        /*006a*/ 	.short	(.L_849 - .L_848)
.L_848:
        /*006c*/ 	.word	0x00000000
        /*0070*/ 	.short	0x0004
        /*0072*/ 	.short	0x0020
        /*0074*/ 	.byte	0x00, 0xf0, 0x21, 0x00


	//----- nvinfo : EIATTR_KPARAM_INFO
	.align		4
.L_849:
        /*0078*/ 	.byte	0x04, 0x17
        /*007a*/ 	.short	(.L_851 - .L_850)
.L_850:
        /*007c*/ 	.word	0x00000000
        /*0080*/ 	.short	0x0003
        /*0082*/ 	.short	0x0018
        /*0084*/ 	.byte	0x00, 0xf0, 0x21, 0x00


	//----- nvinfo : EIATTR_KPARAM_INFO
	.align		4
.L_851:
        /*0088*/ 	.byte	0x04, 0x17
        /*008a*/ 	.short	(.L_853 - .L_852)
.L_852:
        /*008c*/ 	.word	0x00000000
        /*0090*/ 	.short	0x0002
        /*0092*/ 	.short	0x0010
        /*0094*/ 	.byte	0x00, 0xf0, 0x21, 0x00


	//----- nvinfo : EIATTR_KPARAM_INFO
	.align		4
.L_853:
        /*0098*/ 	.byte	0x04, 0x17
        /*009a*/ 	.short	(.L_855 - .L_854)
.L_854:
        /*009c*/ 	.word	0x00000000
        /*00a0*/ 	.short	0x0001
        /*00a2*/ 	.short	0x0008
        /*00a4*/ 	.byte	0x00, 0xf0, 0x21, 0x00


	//----- nvinfo : EIATTR_KPARAM_INFO
	.align		4
.L_855:
        /*00a8*/ 	.byte	0x04, 0x17
        /*00aa*/ 	.short	(.L_857 - .L_856)
.L_856:
        /*00ac*/ 	.word	0x00000000
        /*00b0*/ 	.short	0x0000
        /*00b2*/ 	.short	0x0000
        /*00b4*/ 	.byte	0x00, 0xf0, 0x21, 0x00


	//----- nvinfo : EIATTR_SPARSE_MMA_MASK
	.align		4
.L_857:
        /*00b8*/ 	.byte	0x03, 0x50
        /*00ba*/ 	.short	0x0000


	//----- nvinfo : EIATTR_MAXREG_COUNT
	.align		4
        /*00bc*/ 	.byte	0x03, 0x1b
        /*00be*/ 	.short	0x00ff


	//----- nvinfo : EIATTR_MERCURY_ISA_VERSION
	.align		4
        /*00c0*/ 	.byte	0x03, 0x5f
        /*00c2*/ 	.short	0x0101


	//----- nvinfo : EIATTR_EXIT_INSTR_OFFSETS
	.align		4
        /*00c4*/ 	.byte	0x04, 0x1c
        /*00c6*/ 	.short	(.L_859 - .L_858)


	//   ....[0]....
.L_858:
        /*00c8*/ 	.word	0x00000090


	//   ....[1]....
        /*00cc*/ 	.word	0x00000350


	//   ....[2]....
        /*00d0*/ 	.word	0x00000970


	//----- nvinfo : EIATTR_CRS_STACK_SIZE
	.align		4
.L_859:
        /*00d4*/ 	.byte	0x04, 0x1e
        /*00d6*/ 	.short	(.L_861 - .L_860)
.L_860:
        /*00d8*/ 	.word	0x00000000


	//----- nvinfo : EIATTR_CBANK_PARAM_SIZE
	.align		4
.L_861:
        /*00dc*/ 	.byte	0x03, 0x19
        /*00de*/ 	.short	0x0058


	//----- nvinfo : EIATTR_PARAM_CBANK
	.align		4
        /*00e0*/ 	.byte	0x04, 0x0a
        /*00e2*/ 	.short	(.L_863 - .L_862)
	.align		4
.L_862:
        /*00e4*/ 	.word	index@(.nv.constant0._ZN2at6native55_GLOBAL__N__6c1c77d0_17_DistanceKernel_cu_75b981de_308231pdist_backward_kernel_cuda_implIfNS1_5distsIfE3oneEEEvPT_PKS6_S9_S9_llllS6_dd)
        /*00e8*/ 	.short	0x0210
        /*00ea*/ 	.short	0x0058


	//----- nvinfo : EIATTR_SW_WAR
	.align		4
.L_863:
        /*00ec*/ 	.byte	0x04, 0x36
        /*00ee*/ 	.short	(.L_865 - .L_864)
.L_864:
        /*00f0*/ 	.word	0x00000008
.L_865:


//--------------------- .nv.info._ZN2at6native55_GLOBAL__N__6c1c77d0_17_DistanceKernel_cu_75b981de_308231pdist_backward_kernel_cuda_implIfNS1_5distsIfE1pEEEvPT_PKS6_S9_S9_llllS6_dd --------------------------
	.section	.nv.info._ZN2at6native55_GLOBAL__N__6c1c77d0_17_DistanceKernel_cu_75b981de_308231pdist_backward_kernel_cuda_implIfNS1_5distsIfE1pEEEvPT_PKS6_S9_S9_llllS6_dd,"",@"SHT_CUDA_INFO"
	.sectionflags	@""
	.align	4


	//----- nvinfo : EIATTR_CUDA_API_VERSION
	.align		4
        /*0000*/ 	.byte	0x04, 0x37
        /*0002*/ 	.short	(.L_867 - .L_866)
.L_866:
        /*0004*/ 	.word	0x00000082


	//----- nvinfo : EIATTR_KPARAM_INFO
	.align		4
.L_867:
        /*0008*/ 	.byte	0x04, 0x17
        /*000a*/ 	.short	(.L_869 - .L_868)
.L_868:
        /*000c*/ 	.word	0x00000000
        /*0010*/ 	.short	0x000a
        /*0012*/ 	.short	0x0050
        /*0014*/ 	.byte	0x00, 0xf0, 0x21, 0x00


	//----- nvinfo : EIATTR_KPARAM_INFO
	.align		4
.L_869:
        /*0018*/ 	.byte	0x04, 0x17
        /*001a*/ 	.short	(.L_871 - .L_870)
.L_870:
        /*001c*/ 	.word	0x00000000
        /*0020*/ 	.short	0x0009
        /*0022*/ 	.short	0x0048
        /*0024*/ 	.byte	0x00, 0xf0, 0x21, 0x00


	//----- nvinfo : EIATTR_KPARAM_INFO
	.align		4
.L_871:
        /*0028*/ 	.byte	0x04, 0x17
        /*002a*/ 	.short	(.L_873 - .L_872)
.L_872:
        /*002c*/ 	.word	0x00000000
        /*0030*/ 	.short	0x0008
        /*0032*/ 	.short	0x0040
        /*0034*/ 	.byte	0x00, 0xf0, 0x11, 0x00


	//----- nvinfo : EIATTR_KPARAM_INFO
	.align		4
.L_873:
        /*0038*/ 	.byte	0x04, 0x17
        /*003a*/ 	.short	(.L_875 - .L_874)
.L_874:
        /*003c*/ 	.word	0x00000000
        /*0040*/ 	.short	0x0007
        /*0042*/ 	.short	0x0038
        /*0044*/ 	.byte	0x00, 0xf0, 0x21, 0x00


	//----- nvinfo : EIATTR_KPARAM_INFO
	.align		4
.L_875:
        /*0048*/ 	.byte	0x04, 0x17
        /*004a*/ 	.short	(.L_877 - .L_876)
.L_876:
        /*004c*/ 	.word	0x00000000
        /*0050*/ 	.short	0x0006
        /*0052*/ 	.short	0x0030
        /*0054*/ 	.byte	0x00, 0xf0, 0x21, 0x00


	//----- nvinfo : EIATTR_KPARAM_INFO
	.align		4
.L_877:
        /*0058*/ 	.byte	0x04, 0x17
        /*005a*/ 	.short	(.L_879 - .L_878)
.L_878:
        /*005c*/ 	.word	0x00000000
        /*0060*/ 	.short	0x0005
        /*0062*/ 	.short	0x0028
        /*0064*/ 	.byte	0x00, 0xf0, 0x21, 0x00


	//----- nvinfo : EIATTR_KPARAM_INFO
	.align		4
.L_879:
        /*0068*/ 	.byte	0x04, 0x17
        /*006a*/ 	.short	(.L_881 - .L_880)
.L_880:
        /*006c*/ 	.word	0x00000000
        /*0070*/ 	.short	0x0004
        /*0072*/ 	.short	0x0020
        /*0074*/ 	.byte	0x00, 0xf0, 0x21, 0x00


	//----- nvinfo : EIATTR_KPARAM_INFO
	.align		4
.L_881:
        /*0078*/ 	.byte	0x04, 0x17
        /*007a*/ 	.short	(.L_883 - .L_882)
.L_882:
        /*007c*/ 	.word	0x00000000
        /*0080*/ 	.short	0x0003
        /*0082*/ 	.short	0x0018
        /*0084*/ 	.byte	0x00, 0xf0, 0x21, 0x00


	//----- nvinfo : EIATTR_KPARAM_INFO
	.align		4
.L_883:
        /*0088*/ 	.byte	0x04, 0x17
        /*008a*/ 	.short	(.L_885 - .L_884)
.L_884:
        /*008c*/ 	.word	0x00000000
        /*0090*/ 	.short	0x0002
        /*0092*/ 	.short	0x0010
        /*0094*/ 	.byte	0x00, 0xf0, 0x21, 0x00


	//----- nvinfo : EIATTR_KPARAM_INFO
	.align		4
.L_885:
        /*0098*/ 	.byte	0x04, 0x17
        /*009a*/ 	.short	(.L_887 - .L_886)
.L_886:
        /*009c*/ 	.word	0x00000000
        /*00a0*/ 	.short	0x0001
        /*00a2*/ 	.short	0x0008
        /*00a4*/ 	.byte	0x00, 0xf0, 0x21, 0x00


	//----- nvinfo : EIATTR_KPARAM_INFO
	.align		4
.L_887:
        /*00a8*/ 	.byte	0x04, 0x17
        /*00aa*/ 	.short	(.L_889 - .L_888)
.L_888:
        /*00ac*/ 	.word	0x00000000
        /*00b0*/ 	.short	0x0000
        /*00b2*/ 	.short	0x0000
        /*00b4*/ 	.byte	0x00, 0xf0, 0x21, 0x00


	//----- nvinfo : EIATTR_SPARSE_MMA_MASK
	.align		4
.L_889:
        /*00b8*/ 	.byte	0x03, 0x50
        /*00ba*/ 	.short	0x0000


	//----- nvinfo : EIATTR_MAXREG_COUNT
	.align		4
        /*00bc*/ 	.byte	0x03, 0x1b
        /*00be*/ 	.short	0x00ff


	//----- nvinfo : EIATTR_MERCURY_ISA_VERSION
	.align		4
        /*00c0*/ 	.byte	0x03, 0x5f
        /*00c2*/ 	.short	0x0101


	//----- nvinfo : EIATTR_EXIT_INSTR_OFFSETS
	.align		4
        /*00c4*/ 	.byte	0x04, 0x1c
        /*00c6*/ 	.short	(.L_891 - .L_890)


	//   ....[0]....
.L_890:
        /*00c8*/ 	.word	0x00000090


	//   ....[1]....
        /*00cc*/ 	.word	0x00000390


	//   ....[2]....
        /*00d0*/ 	.word	0x00000a40


	//----- nvinfo : EIATTR_CRS_STACK_SIZE
	.align		4
.L_891:
        /*00d4*/ 	.byte	0x04, 0x1e
        /*00d6*/ 	.short	(.L_893 - .L_892)
.L_892:
        /*00d8*/ 	.word	0x00000000


	//----- nvinfo : EIATTR_CBANK_PARAM_SIZE
	.align		4
.L_893:
        /*00dc*/ 	.byte	0x03, 0x19
        /*00de*/ 	.short	0x0058


	//----- nvinfo : EIATTR_PARAM_CBANK
	.align		4
        /*00e0*/ 	.byte	0x04, 0x0a
        /*00e2*/ 	.short	(.L_895 - .L_894)
	.align		4
.L_894:
        /*00e4*/ 	.word	index@(.nv.constant0._ZN2at6native55_GLOBAL__N__6c1c77d0_17_DistanceKernel_cu_75b981de_308231pdist_backward_kernel_cuda_implIfNS1_5distsIfE1pEEEvPT_PKS6_S9_S9_llllS6_dd)
        /*00e8*/ 	.short	0x0210
        /*00ea*/ 	.short	0x0058


	//----- nvinfo : EIATTR_SW_WAR
	.align		4
.L_895:
        /*00ec*/ 	.byte	0x04, 0x36
        /*00ee*/ 	.short	(.L_897 - .L_896)
.L_896:
        /*00f0*/ 	.word	0x00000008
.L_897:


//--------------------- .nv.info._ZN2at6native55_GLOBAL__N__6c1c77d0_17_DistanceKernel_cu_75b981de_308231pdist_backward_kernel_cuda_implIdNS1_5distsIdE3infEEEvPT_PKS6_S9_S9_llllS6_dd --------------------------
	.section	.nv.info._ZN2at6native55_GLOBAL__N__6c1c77d0_17_DistanceKernel_cu_75b981de_308231pdist_backward_kernel_cuda_implIdNS1_5distsIdE3infEEEvPT_PKS6_S9_S9_llllS6_dd,"",@"SHT_CUDA_INFO"
	.sectionflags	@""
	.align	4


	//----- nvinfo : EIATTR_CUDA_API_VERSION
	.align		4
        /*0000*/ 	.byte	0x04, 0x37
        /*0002*/ 	.short	(.L_899 - .L_898)
.L_898:
        /*0004*/ 	.word	0x00000082


	//----- nvinfo : EIATTR_KPARAM_INFO
	.align		4
.L_899:
        /*0008*/ 	.byte	0x04, 0x17
        /*000a*/ 	.short	(.L_901 - .L_900)
.L_900:
        /*000c*/ 	.word	0x00000000
        /*0010*/ 	.short	0x000a
        /*0012*/ 	.short	0x0050
        /*0014*/ 	.byte	0x00, 0xf0, 0x21, 0x00


	//----- nvinfo : EIATTR_KPARAM_INFO
	.align		4
.L_901:
        /*0018*/ 	.byte	0x04, 0x17
        /*001a*/ 	.short	(.L_903 - .L_902)
.L_902:
        /*001c*/ 	.word	0x00000000
        /*0020*/ 	.short	0x0009
        /*0022*/ 	.short	0x0048
        /*0024*/ 	.byte	0x00, 0xf0, 0x21, 0x00


	//----- nvinfo : EIATTR_KPARAM_INFO
	.align		4
.L_903:
        /*0028*/ 	.byte	0x04, 0x17
        /*002a*/ 	.short	(.L_905 - .L_904)
.L_904:
        /*002c*/ 	.word	0x00000000
        /*0030*/ 	.short	0x0008
        /*0032*/ 	.short	0x0040
        /*0034*/ 	.byte	0x00, 0xf0, 0x21, 0x00


	//----- nvinfo : EIATTR_KPARAM_INFO
	.align		4
.L_905:
        /*0038*/ 	.byte	0x04, 0x17
        /*003a*/ 	.short	(.L_907 - .L_906)
.L_906:
        /*003c*/ 	.word	0x00000000
        /*0040*/ 	.short	0x0007
        /*0042*/ 	.short	0x0038
        /*0044*/ 	.byte	0x00, 0xf0, 0x21, 0x00


	//----- nvinfo : EIATTR_KPARAM_INFO
	.align		4
.L_907:
        /*0048*/ 	.byte	0x04, 0x17
        /*004a*/ 	.short	(.L_909 - .L_908)
.L_908:
        /*004c*/ 	.word	0x00000000
        /*0050*/ 	.short	0x0006
        /*0052*/ 	.short	0x0030
        /*0054*/ 	.byte	0x00, 0xf0, 0x21, 0x00


	//----- nvinfo : EIATTR_KPARAM_INFO
	.align		4
.L_909:
        /*0058*/ 	.byte	0x04, 0x17
        /*005a*/ 	.short	(.L_911 - .L_910)
.L_910:
        /*005c*/ 	.word	0x00000000
        /*0060*/ 	.short	0x0005
        /*0062*/ 	.short	0x0028
        /*0064*/ 	.byte	0x00, 0xf0, 0x21, 0x00


	//----- nvinfo : EIATTR_KPARAM_INFO
	.align		4
.L_911:
        /*0068*/ 	.byte	0x04, 0x17
        /*006a*/ 	.short	(.L_913 - .L_912)
.L_912:
        /*006c*/ 	.word	0x00000000
        /*0070*/ 	.short	0x0004
        /*0072*/ 	.short	0x0020
        /*0074*/ 	.byte	0x00, 0xf0, 0x21, 0x00


	//----- nvinfo : EIATTR_KPARAM_INFO
	.align		4
.L_913:
        /*0078*/ 	.byte	0x04, 0x17
        /*007a*/ 	.short	(.L_915 - .L_914)
.L_914:
        /*007c*/ 	.word	0x00000000
        /*0080*/ 	.short	0x0003
        /*0082*/ 	.short	0x0018
        /*0084*/ 	.byte	0x00, 0xf0, 0x21, 0x00


	//----- nvinfo : EIATTR_KPARAM_INFO
	.align		4
.L_915:
        /*0088*/ 	.byte	0x04, 0x17
        /*008a*/ 	.short	(.L_917 - .L_916)
.L_916:
        /*008c*/ 	.word	0x00000000
        /*0090*/ 	.short	0x0002
        /*0092*/ 	.short	0x0010
        /*0094*/ 	.byte	0x00, 0xf0, 0x21, 0x00


	//----- nvinfo : EIATTR_KPARAM_INFO
	.align		4
.L_917:
        /*0098*/ 	.byte	0x04, 0x17
        /*009a*/ 	.short	(.L_919 - .L_918)
.L_918:
        /*009c*/ 	.word	0x00000000
        /*00a0*/ 	.short	0x0001
        /*00a2*/ 	.short	0x0008
        /*00a4*/ 	.byte	0x00, 0xf0, 0x21, 0x00


	//----- nvinfo : EIATTR_KPARAM_INFO
	.align		4
.L_919:
        /*00a8*/ 	.byte	0x04, 0x17
        /*00aa*/ 	.short	(.L_921 - .L_920)
.L_920:
        /*00ac*/ 	.word	0x00000000
        /*00b0*/ 	.short	0x0000
        /*00b2*/ 	.short	0x0000
        /*00b4*/ 	.byte	0x00, 0xf0, 0x21, 0x00


	//----- nvinfo : EIATTR_SPARSE_MMA_MASK
	.align		4
.L_921:
        /*00b8*/ 	.byte	0x03, 0x50
        /*00ba*/ 	.short	0x0000


	//----- nvinfo : EIATTR_MAXREG_COUNT
	.align		4
        /*00bc*/ 	.byte	0x03, 0x1b
        /*00be*/ 	.short	0x00ff


	//----- nvinfo : EIATTR_MERCURY_ISA_VERSION
	.align		4
        /*00c0*/ 	.byte	0x03, 0x5f
        /*00c2*/ 	.short	0x0101


	//----- nvinfo : EIATTR_EXIT_INSTR_OFFSETS
	.align		4
        /*00c4*/ 	.byte	0x04, 0x1c
        /*00c6*/ 	.short	(.L_923 - .L_922)


	//   ....[0]....
.L_922:
        /*00c8*/ 	.word	0x00000090


	//   ....[1]....
        /*00cc*/ 	.word	0x00000350


	//   ....[2]....
        /*00d0*/ 	.word	0x000009d0


	//----- nvinfo : EIATTR_CRS_STACK_SIZE
	.align		4
.L_923:
        /*00d4*/ 	.byte	0x04, 0x1e
        /*00d6*/ 	.short	(.L_925 - .L_924)
.L_924:
        /*00d8*/ 	.word	0x00000000


	//----- nvinfo : EIATTR_CBANK_PARAM_SIZE
	.align		4
.L_925:
        /*00dc*/ 	.byte	0x03, 0x19
        /*00de*/ 	.short	0x0058


	//----- nvinfo : EIATTR_PARAM_CBANK
	.align		4
        /*00e0*/ 	.byte	0x04, 0x0a
        /*00e2*/ 	.short	(.L_927 - .L_926)
	.align		4
.L_926:
        /*00e4*/ 	.word	index@(.nv.constant0._ZN2at6native55_GLOBAL__N__6c1c77d0_17_DistanceKernel_cu_75b981de_308231pdist_backward_kernel_cuda_implIdNS1_5distsIdE3infEEEvPT_PKS6_S9_S9_llllS6_dd)
        /*00e8*/ 	.short	0x0210
        /*00ea*/ 	.short	0x0058


	//----- nvinfo : EIATTR_SW_WAR
	.align		4
.L_927:
        /*00ec*/ 	.byte	0x04, 0x36
        /*00ee*/ 	.short	(.L_929 - .L_928)
.L_928:
        /*00f0*/ 	.word	0x00000008
.L_929:


//--------------------- .nv.info._ZN2at6native55_GLOBAL__N__6c1c77d0_17_DistanceKernel_cu_75b981de_308231pdist_backward_kernel_cuda_implIdNS1_5distsIdE3twoEEEvPT_PKS6_S9_S9_llllS6_dd --------------------------
	.section	.nv.info._ZN2at6native55_GLOBAL__N__6c1c77d0_17_DistanceKernel_cu_75b981de_308231pdist_backward_kernel_cuda_implIdNS1_5distsIdE3twoEEEvPT_PKS6_S9_S9_llllS6_dd,"",@"SHT_CUDA_INFO"
	.sectionflags	@""
	.align	4


	//----- nvinfo : EIATTR_CUDA_API_VERSION
	.align		4
        /*0000*/ 	.byte	0x04, 0x37
        /*0002*/ 	.short	(.L_931 - .L_930)
.L_930:
        /*0004*/ 	.word	0x00000082


	//----- nvinfo : EIATTR_KPARAM_INFO
	.align		4
.L_931:
        /*0008*/ 	.byte	0x04, 0x17
        /*000a*/ 	.short	(.L_933 - .L_932)
.L_932:
        /*000c*/ 	.word	0x00000000
        /*0010*/ 	.short	0x000a
        /*0012*/ 	.short	0x0050
        /*0014*/ 	.byte	0x00, 0xf0, 0x21, 0x00


	//----- nvinfo : EIATTR_KPARAM_INFO
	.align		4
.L_933:
        /*0018*/ 	.byte	0x04, 0x17
        /*001a*/ 	.short	(.L_935 - .L_934)
.L_934:
        /*001c*/ 	.word	0x00000000
        /*0020*/ 	.short	0x0009
        /*0022*/ 	.short	0x0048
        /*0024*/ 	.byte	0x00, 0xf0, 0x21, 0x00


	//----- nvinfo : EIATTR_KPARAM_INFO
	.align		4
.L_935:
        /*0028*/ 	.byte	0x04, 0x17
        /*002a*/ 	.short	(.L_937 - .L_936)
.L_936:
        /*002c*/ 	.word	0x00000000
        /*0030*/ 	.short	0x0008
        /*0032*/ 	.short	0x0040
        /*0034*/ 	.byte	0x00, 0xf0, 0x21, 0x00


	//----- nvinfo : EIATTR_KPARAM_INFO
	.align		4
.L_937:
        /*0038*/ 	.byte	0x04, 0x17
        /*003a*/ 	.short	(.L_939 - .L_938)
.L_938:
        /*003c*/ 	.word	0x00000000
        /*0040*/ 	.short	0x0007
        /*0042*/ 	.short	0x0038
        /*0044*/ 	.byte	0x00, 0xf0, 0x21, 0x00


	//----- nvinfo : EIATTR_KPARAM_INFO
	.align		4
.L_939:
        /*0048*/ 	.byte	0x04, 0x17
        /*004a*/ 	.short	(.L_941 - .L_940)
.L_940:
        /*004c*/ 	.word	0x00000000
        /*0050*/ 	.short	0x0006
        /*0052*/ 	.short	0x0030
        /*0054*/ 	.byte	0x00, 0xf0, 0x21, 0x00


	//----- nvinfo : EIATTR_KPARAM_INFO
	.align		4
.L_941:
        /*0058*/ 	.byte	0x04, 0x17
        /*005a*/ 	.short	(.L_943 - .L_942)
.L_942:
        /*005c*/ 	.word	0x00000000
        /*0060*/ 	.short	0x0005
        /*0062*/ 	.short	0x0028
        /*0064*/ 	.byte	0x00, 0xf0, 0x21, 0x00


	//----- nvinfo : EIATTR_KPARAM_INFO
	.align		4
.L_943:
        /*0068*/ 	.byte	0x04, 0x17
        /*006a*/ 	.short	(.L_945 - .L_944)
.L_944:
        /*006c*/ 	.word	0x00000000
        /*0070*/ 	.short	0x0004
        /*0072*/ 	.short	0x0020
        /*0074*/ 	.byte	0x00, 0xf0, 0x21, 0x00


	//----- nvinfo : EIATTR_KPARAM_INFO
	.align		4
.L_945:
        /*0078*/ 	.byte	0x04, 0x17
        /*007a*/ 	.short	(.L_947 - .L_946)
.L_946:
        /*007c*/ 	.word	0x00000000
        /*0080*/ 	.short	0x0003
        /*0082*/ 	.short	0x0018
        /*0084*/ 	.byte	0x00, 0xf0, 0x21, 0x00


	//----- nvinfo : EIATTR_KPARAM_INFO
	.align		4
.L_947:
        /*0088*/ 	.byte	0x04, 0x17
        /*008a*/ 	.short	(.L_949 - .L_948)
.L_948:
        /*008c*/ 	.word	0x00000000
        /*0090*/ 	.short	0x0002
        /*0092*/ 	.short	0x0010
        /*0094*/ 	.byte	0x00, 0xf0, 0x21, 0x00


	//----- nvinfo : EIATTR_KPARAM_INFO
	.align		4
.L_949:
        /*0098*/ 	.byte	0x04, 0x17
        /*009a*/ 	.short	(.L_951 - .L_950)
.L_950:
        /*009c*/ 	.word	0x00000000
        /*00a0*/ 	.short	0x0001
        /*00a2*/ 	.short	0x0008
        /*00a4*/ 	.byte	0x00, 0xf0, 0x21, 0x00


	//----- nvinfo : EIATTR_KPARAM_INFO
	.align		4
.L_951:
        /*00a8*/ 	.byte	0x04, 0x17
        /*00aa*/ 	.short	(.L_953 - .L_952)
.L_952:
        /*00ac*/ 	.word	0x00000000
        /*00b0*/ 	.short	0x0000
        /*00b2*/ 	.short	0x0000
        /*00b4*/ 	.byte	0x00, 0xf0, 0x21, 0x00


	//----- nvinfo : EIATTR_SPARSE_MMA_MASK
	.align		4
.L_953:
        /*00b8*/ 	.byte	0x03, 0x50
        /*00ba*/ 	.short	0x0000


	//----- nvinfo : EIATTR_MAXREG_COUNT
	.align		4
        /*00bc*/ 	.byte	0x03, 0x1b
        /*00be*/ 	.short	0x00ff


	//----- nvinfo : EIATTR_MERCURY_ISA_VERSION
	.align		4
        /*00c0*/ 	.byte	0x03, 0x5f
        /*00c2*/ 	.short	0x0101


	//----- nvinfo : EIATTR_EXIT_INSTR_OFFSETS
	.align		4
        /*00c4*/ 	.byte	0x04, 0x1c
        /*00c6*/ 	.short	(.L_955 - .L_954)


	//   ....[0]....
.L_954:
        /*00c8*/ 	.word	0x00000090


	//   ....[1]....
        /*00cc*/ 	.word	0x00000390


	//   ....[2]....
        /*00d0*/ 	.word	0x00000ac0


	//----- nvinfo : EIATTR_CRS_STACK_SIZE
	.align		4
.L_955:
        /*00d4*/ 	.byte	0x04, 0x1e
        /*00d6*/ 	.short	(.L_957 - .L_956)
.L_956:
        /*00d8*/ 	.word	0x00000000


	//----- nvinfo : EIATTR_CBANK_PARAM_SIZE
	.align		4
.L_957:
        /*00dc*/ 	.byte	0x03, 0x19
        /*00de*/ 	.short	0x0058


	//----- nvinfo : EIATTR_PARAM_CBANK
	.align		4
        /*00e0*/ 	.byte	0x04, 0x0a
        /*00e2*/ 	.short	(.L_959 - .L_958)
	.align		4
.L_958:
        /*00e4*/ 	.word	index@(.nv.constant0._ZN2at6native55_GLOBAL__N__6c1c77d0_17_DistanceKernel_cu_75b981de_308231pdist_backward_kernel_cuda_implIdNS1_5distsIdE3twoEEEvPT_PKS6_S9_S9_llllS6_dd)
        /*00e8*/ 	.short	0x0210
        /*00ea*/ 	.short	0x0058


	//----- nvinfo : EIATTR_SW_WAR
	.align		4
.L_959:
        /*00ec*/ 	.byte	0x04, 0x36
        /*00ee*/ 	.short	(.L_961 - .L_960)
.L_960:
        /*00f0*/ 	.word	0x00000008
.L_961:


//--------------------- .nv.info._ZN2at6native55_GLOBAL__N__6c1c77d0_17_DistanceKernel_cu_75b981de_308231pdist_backward_kernel_cuda_implIdNS1_5distsIdE6lt_twoEEEvPT_PKS6_S9_S9_llllS6_dd --------------------------
	.section	.nv.info._ZN2at6native55_GLOBAL__N__6c1c77d0_17_DistanceKernel_cu_75b981de_308231pdist_backward_kernel_cuda_implIdNS1_5distsIdE6lt_twoEEEvPT_PKS6_S9_S9_llllS6_dd,"",@"SHT_CUDA_INFO"
	.sectionflags	@""
	.align	4


	//----- nvinfo : EIATTR_CUDA_API_VERSION
	.align		4
        /*0000*/ 	.byte	0x04, 0x37
        /*0002*/ 	.short	(.L_963 - .L_962)
.L_962:
        /*0004*/ 	.word	0x00000082


	//----- nvinfo : EIATTR_KPARAM_INFO
	.align		4
.L_963:
        /*0008*/ 	.byte	0x04, 0x17
        /*000a*/ 	.short	(.L_965 - .L_964)
.L_964:
        /*000c*/ 	.word	0x00000000
        /*0010*/ 	.short	0x000a
        /*0012*/ 	.short	0x0050
        /*0014*/ 	.byte	0x00, 0xf0, 0x21, 0x00


	//----- nvinfo : EIATTR_KPARAM_INFO
	.align		4
.L_965:
        /*0018*/ 	.byte	0x04, 0x17
        /*001a*/ 	.short	(.L_967 - .L_966)
.L_966:
        /*001c*/ 	.word	0x00000000
        /*0020*/ 	.short	0x0009
        /*0022*/ 	.short	0x0048
        /*0024*/ 	.byte	0x00, 0xf0, 0x21, 0x00


	//----- nvinfo : EIATTR_KPARAM_INFO
	.align		4
.L_967:
        /*0028*/ 	.byte	0x04, 0x17
        /*002a*/ 	.short	(.L_969 - .L_968)
.L_968:
        /*002c*/ 	.word	0x00000000
        /*0030*/ 	.short	0x0008
        /*0032*/ 	.short	0x0040
        /*0034*/ 	.byte	0x00, 0xf0, 0x21, 0x00


	//----- nvinfo : EIATTR_KPARAM_INFO
	.align		4
.L_969:
        /*0038*/ 	.byte	0x04, 0x17
        /*003a*/ 	.short	(.L_971 - .L_970)
.L_970:
        /*003c*/ 	.word	0x00000000
        /*0040*/ 	.short	0x0007
        /*0042*/ 	.short	0x0038
        /*0044*/ 	.byte	0x00, 0xf0, 0x21, 0x00


	//----- nvinfo : EIATTR_KPARAM_INFO
	.align		4
.L_971:
        /*0048*/ 	.byte	0x04, 0x17
        /*004a*/ 	.short	(.L_973 - .L_972)
.L_972:
        /*004c*/ 	.word	0x00000000
        /*0050*/ 	.short	0x0006
        /*0052*/ 	.short	0x0030
        /*0054*/ 	.byte	0x00, 0xf0, 0x21, 0x00


	//----- nvinfo : EIATTR_KPARAM_INFO
	.align		4
.L_973:
        /*0058*/ 	.byte	0x04, 0x17
        /*005a*/ 	.short	(.L_975 - .L_974)
.L_974:
        /*005c*/ 	.word	0x00000000
        /*0060*/ 	.short	0x0005
        /*0062*/ 	.short	0x0028
        /*0064*/ 	.byte	0x00, 0xf0, 0x21, 0x00


	//----- nvinfo : EIATTR_KPARAM_INFO
	.align		4
.L_975:
        /*0068*/ 	.byte	0x04, 0x17
        /*006a*/ 	.short	(.L_977 - .L_976)
.L_976:
        /*006c*/ 	.word	0x00000000
        /*0070*/ 	.short	0x0004
        /*0072*/ 	.short	0x0020
        /*0074*/ 	.byte	0x00, 0xf0, 0x21, 0x00


	//----- nvinfo : EIATTR_KPARAM_INFO
	.align		4
.L_977:
        /*0078*/ 	.byte	0x04, 0x17
        /*007a*/ 	.short	(.L_979 - .L_978)
.L_978:
        /*007c*/ 	.word	0x00000000
        /*0080*/ 	.short	0x0003
        /*0082*/ 	.short	0x0018
        /*0084*/ 	.byte	0x00, 0xf0, 0x21, 0x00


	//----- nvinfo : EIATTR_KPARAM_INFO
	.align		4
.L_979:
        /*0088*/ 	.byte	0x04, 0x17
        /*008a*/ 	.short	(.L_981 - .L_980)
.L_980:
        /*008c*/ 	.word	0x00000000
        /*0090*/ 	.short	0x0002
        /*0092*/ 	.short	0x0010
        /*0094*/ 	.byte	0x00, 0xf0, 0x21, 0x00


	//----- nvinfo : EIATTR_KPARAM_INFO
	.align		4
.L_981:
        /*0098*/ 	.byte	0x04, 0x17
        /*009a*/ 	.short	(.L_983 - .L_982)
.L_982:
        /*009c*/ 	.word	0x00000000
        /*00a0*/ 	.short	0x0001
        /*00a2*/ 	.short	0x0008
        /*00a4*/ 	.byte	0x00, 0xf0, 0x21, 0x00


	//----- nvinfo : EIATTR_KPARAM_INFO
	.align		4
.L_983:
        /*00a8*/ 	.byte	0x04, 0x17
        /*00aa*/ 	.short	(.L_985 - .L_984)
.L_984:
        /*00ac*/ 	.word	0x00000000
        /*00b0*/ 	.short	0x0000
        /*00b2*/ 	.short	0x0000
        /*00b4*/ 	.byte	0x00, 0xf0, 0x21, 0x00


	//----- nvinfo : EIATTR_SPARSE_MMA_MASK
	.align		4
.L_985:
        /*00b8*/ 	.byte	0x03, 0x50
        /*00ba*/ 	.short	0x0000


	//----- nvinfo : EIATTR_MAXREG_COUNT
	.align		4
        /*00bc*/ 	.byte	0x03, 0x1b
        /*00be*/ 	.short	0x00ff


	//----- nvinfo : EIATTR_MERCURY_ISA_VERSION
	.align		4
        /*00c0*/ 	.byte	0x03, 0x5f
        /*00c2*/ 	.short	0x0101


	//----- nvinfo : EIATTR_EXIT_INSTR_OFFSETS
	.align		4
        /*00c4*/ 	.byte	0x04, 0x1c
        /*00c6*/ 	.short	(.L_987 - .L_986)


	//   ....[0]....
.L_986:
        /*00c8*/ 	.word	0x00000090


	//   ....[1]....
        /*00cc*/ 	.word	0x00000410


	//   ....[2]....
        /*00d0*/ 	.word	0x000013e0


	//   ....[3]....
        /*00d4*/ 	.word	0x00001fd0


	//----- nvinfo : EIATTR_CRS_STACK_SIZE
	.align		4
.L_987:
        /*00d8*/ 	.byte	0x04, 0x1e
        /*00da*/ 	.short	(.L_989 - .L_988)
.L_988:
        /*00dc*/ 	.word	0x00000000


	//----- nvinfo : EIATTR_CBANK_PARAM_SIZE
	.align		4
.L_989:
        /*00e0*/ 	.byte	0x03, 0x19
        /*00e2*/ 	.short	0x0058


	//----- nvinfo : EIATTR_PARAM_CBANK
	.align		4
        /*00e4*/ 	.byte	0x04, 0x0a
        /*00e6*/ 	.short	(.L_991 - .L_990)
	.align		4
.L_990:
        /*00e8*/ 	.word	index@(.nv.constant0._ZN2at6native55_GLOBAL__N__6c1c77d0_17_DistanceKernel_cu_75b981de_308231pdist_backward_kernel_cuda_implIdNS1_5distsIdE6lt_twoEEEvPT_PKS6_S9_S9_llllS6_dd)
        /*00ec*/ 	.short	0x0210
        /*00ee*/ 	.short	0x0058


	//----- nvinfo : EIATTR_SW_WAR
	.align		4
.L_991:
        /*00f0*/ 	.byte	0x04, 0x36
        /*00f2*/ 	.short	(.L_993 - .L_992)
.L_992:
        /*00f4*/ 	.word	0x00000008
.L_993:


//--------------------- .nv.info._ZN2at6native55_GLOBAL__N__6c1c77d0_17_DistanceKernel_cu_75b981de_308231pdist_backward_kernel_cuda_implIdNS1_5distsIdE3oneEEEvPT_PKS6_S9_S9_llllS6_dd --------------------------
	.section	.nv.info._ZN2at6native55_GLOBAL__N__6c1c77d0_17_DistanceKernel_cu_75b981de_308231pdist_backward_kernel_cuda_implIdNS1_5distsIdE3oneEEEvPT_PKS6_S9_S9_llllS6_dd,"",@"SHT_CUDA_INFO"
	.sectionflags	@""
	.align	4


	//----- nvinfo : EIATTR_CUDA_API_VERSION
	.align		4
        /*0000*/ 	.byte	0x04, 0x37
        /*0002*/ 	.short	(.L_995 - .L_994)
.L_994:
        /*0004*/ 	.word	0x00000082


	//----- nvinfo : EIATTR_KPARAM_INFO
	.align		4
.L_995:
        /*0008*/ 	.byte	0x04, 0x17
        /*000a*/ 	.short	(.L_997 - .L_996)
.L_996:
        /*000c*/ 	.word	0x00000000
        /*0010*/ 	.short	0x000a
        /*0012*/ 	.short	0x0050
        /*0014*/ 	.byte	0x00, 0xf0, 0x21, 0x00


	//----- nvinfo : EIATTR_KPARAM_INFO
	.align		4
.L_997:
        /*0018*/ 	.byte	0x04, 0x17
        /*001a*/ 	.short	(.L_999 - .L_998)
.L_998:
        /*001c*/ 	.word	0x00000000
        /*0020*/ 	.short	0x0009
        /*0022*/ 	.short	0x0048
        /*0024*/ 	.byte	0x00, 0xf0, 0x21, 0x00


	//----- nvinfo : EIATTR_KPARAM_INFO
	.align		4
.L_999:
        /*0028*/ 	.byte	0x04, 0x17
        /*002a*/ 	.short	(.L_1001 - .L_1000)
.L_1000:
        /*002c*/ 	.word	0x00000000
        /*0030*/ 	.short	0x0008
        /*0032*/ 	.short	0x0040
        /*0034*/ 	.byte	0x00, 0xf0, 0x21, 0x00


	//----- nvinfo : EIATTR_KPARAM_INFO
	.align		4
.L_1001:
        /*0038*/ 	.byte	0x04, 0x17
        /*003a*/ 	.short	(.L_1003 - .L_1002)
.L_1002:
        /*003c*/ 	.word	0x00000000
        /*0040*/ 	.short	0x0007
        /*0042*/ 	.short	0x0038
        /*0044*/ 	.byte	0x00, 0xf0, 0x21, 0x00


	//----- nvinfo : EIATTR_KPARAM_INFO
	.align		4
.L_1003:
        /*0048*/ 	.byte	0x04, 0x17
        /*004a*/ 	.short	(.L_1005 - .L_1004)
.L_1004:
        /*004c*/ 	.word	0x00000000
        /*0050*/ 	.short	0x0006
        /*0052*/ 	.short	0x0030
        /*0054*/ 	.byte	0x00, 0xf0, 0x21, 0x00


	//----- nvinfo : EIATTR_KPARAM_INFO
	.align		4
.L_1005:
        /*0058*/ 	.byte	0x04, 0x17
        /*005a*/ 	.short	(.L_1007 - .L_1006)
.L_1006:
        /*005c*/ 	.word	0x00000000
        /*0060*/ 	.short	0x0005
        /*0062*/ 	.short	0x0028
        /*0064*/ 	.byte	0x00, 0xf0, 0x21, 0x00


	//----- nvinfo : EIATTR_KPARAM_INFO
	.align		4
.L_1007:
        /*0068*/ 	.byte	0x04, 0x17
        /*006a*/ 	.short	(.L_1009 - .L_1008)
.L_1008:
        /*006c*/ 	.word	0x00000000
        /*0070*/ 	.short	0x0004
        /*0072*/ 	.short	0x0020
        /*0074*/ 	.byte	0x00, 0xf0, 0x21, 0x00


	//----- nvinfo : EIATTR_KPARAM_INFO
	.align		4
.L_1009:
        /*0078*/ 	.byte	0x04, 0x17
        /*007a*/ 	.short	(.L_1011 - .L_1010)
.L_1010:
        /*007c*/ 	.word	0x00000000
        /*0080*/ 	.short	0x0003
        /*0082*/ 	.short	0x0018
        /*0084*/ 	.byte	0x00, 0xf0, 0x21, 0x00


	//----- nvinfo : EIATTR_KPARAM_INFO
	.align		4
.L_1011:
        /*0088*/ 	.byte	0x04, 0x17
        /*008a*/ 	.short	(.L_1013 - .L_1012)
.L_1012:
        /*008c*/ 	.word	0x00000000
        /*0090*/ 	.short	0x0002
        /*0092*/ 	.short	0x0010
        /*0094*/ 	.byte	0x00, 0xf0, 0x21, 0x00


	//----- nvinfo : EIATTR_KPARAM_INFO
	.align		4
.L_1013:
        /*0098*/ 	.byte	0x04, 0x17
        /*009a*/ 	.short	(.L_1015 - .L_1014)
.L_1014:
        /*009c*/ 	.word	0x00000000
        /*00a0*/ 	.short	0x0001
        /*00a2*/ 	.short	0x0008
        /*00a4*/ 	.byte	0x00, 0xf0, 0x21, 0x00


	//----- nvinfo : EIATTR_KPARAM_INFO
	.align		4
.L_1015:
        /*00a8*/ 	.byte	0x04, 0x17
        /*00aa*/ 	.short	(.L_1017 - .L_1016)
.L_1016:
        /*00ac*/ 	.word	0x00000000
        /*00b0*/ 	.short	0x0000
        /*00b2*/ 	.short	0x0000
        /*00b4*/ 	.byte	0x00, 0xf0, 0x21, 0x00


	//----- nvinfo : EIATTR_SPARSE_MMA_MASK
	.align		4
.L_1017:
        /*00b8*/ 	.byte	0x03, 0x50
        /*00ba*/ 	.short	0x0000


	//----- nvinfo : EIATTR_MAXREG_COUNT
	.align		4
        /*00bc*/ 	.byte	0x03, 0x1b
        /*00be*/ 	.short	0x00ff


	//----- nvinfo : EIATTR_MERCURY_ISA_VERSION
	.align		4
        /*00c0*/ 	.byte	0x03, 0x5f
        /*00c2*/ 	.short	0x0101


	//----- nvinfo : EIATTR_EXIT_INSTR_OFFSETS
	.align		4
        /*00c4*/ 	.byte	0x04, 0x1c
        /*00c6*/ 	.short	(.L_1019 - .L_1018)


	//   ....[0]....
.L_1018:
        /*00c8*/ 	.word	0x00000090


	//   ....[1]....
        /*00cc*/ 	.word	0x00000350


	//   ....[2]....
        /*00d0*/ 	.word	0x00000950


	//----- nvinfo : EIATTR_CRS_STACK_SIZE
	.align		4
.L_1019:
        /*00d4*/ 	.byte	0x04, 0x1e
        /*00d6*/ 	.short	(.L_1021 - .L_1020)
.L_1020:
        /*00d8*/ 	.word	0x00000000


	//----- nvinfo : EIATTR_CBANK_PARAM_SIZE
	.align		4
.L_1021:
        /*00dc*/ 	.byte	0x03, 0x19
        /*00de*/ 	.short	0x0058


	//----- nvinfo : EIATTR_PARAM_CBANK
	.align		4
        /*00e0*/ 	.byte	0x04, 0x0a
        /*00e2*/ 	.short	(.L_1023 - .L_1022)
	.align		4
.L_1022:
        /*00e4*/ 	.word	index@(.nv.constant0._ZN2at6native55_GLOBAL__N__6c1c77d0_17_DistanceKernel_cu_75b981de_308231pdist_backward_kernel_cuda_implIdNS1_5distsIdE3oneEEEvPT_PKS6_S9_S9_llllS6_dd)
        /*00e8*/ 	.short	0x0210
        /*00ea*/ 	.short	0x0058


	//----- nvinfo : EIATTR_SW_WAR
	.align		4
.L_1023:
        /*00ec*/ 	.byte	0x04, 0x36
        /*00ee*/ 	.short	(.L_1025 - .L_1024)
.L_1024:
        /*00f0*/ 	.word	0x00000008
.L_1025:


//--------------------- .nv.info._ZN2at6native55_GLOBAL__N__6c1c77d0_17_DistanceKernel_cu_75b981de_308231pdist_backward_kernel_cuda_implIdNS1_5distsIdE1pEEEvPT_PKS6_S9_S9_llllS6_dd --------------------------
	.section	.nv.info._ZN2at6native55_GLOBAL__N__6c1c77d0_17_DistanceKernel_cu_75b981de_308231pdist_backward_kernel_cuda_implIdNS1_5distsIdE1pEEEvPT_PKS6_S9_S9_llllS6_dd,"",@"SHT_CUDA_INFO"
	.sectionflags	@""
	.align	4


	//----- nvinfo : EIATTR_CUDA_API_VERSION
	.align		4
        /*0000*/ 	.byte	0x04, 0x37
        /*0002*/ 	.short	(.L_1027 - .L_1026)
.L_1026:
        /*0004*/ 	.word	0x00000082


	//----- nvinfo : EIATTR_KPARAM_INFO
	.align		4
.L_1027:
        /*0008*/ 	.byte	0x04, 0x17
        /*000a*/ 	.short	(.L_1029 - .L_1028)
.L_1028:
        /*000c*/ 	.word	0x00000000
        /*0010*/ 	.short	0x000a
        /*0012*/ 	.short	0x0050
        /*0014*/ 	.byte	0x00, 0xf0, 0x21, 0x00


	//----- nvinfo : EIATTR_KPARAM_INFO
	.align		4
.L_1029:
        /*0018*/ 	.byte	0x04, 0x17
        /*001a*/ 	.short	(.L_1031 - .L_1030)
.L_1030:
        /*001c*/ 	.word	0x00000000
        /*0020*/ 	.short	0x0009
        /*0022*/ 	.short	0x0048
        /*0024*/ 	.byte	0x00, 0xf0, 0x21, 0x00


	//----- nvinfo : EIATTR_KPARAM_INFO
	.align		4
.L_1031:
        /*0028*/ 	.byte	0x04, 0x17
        /*002a*/ 	.short	(.L_1033 - .L_1032)
.L_1032:
        /*002c*/ 	.word	0x00000000
        /*0030*/ 	.short	0x0008
        /*0032*/ 	.short	0x0040
        /*0034*/ 	.byte	0x00, 0xf0, 0x21, 0x00


	//----- nvinfo : EIATTR_KPARAM_INFO
	.align		4
.L_1033:
        /*0038*/ 	.byte	0x04, 0x17
        /*003a*/ 	.short	(.L_1035 - .L_1034)
.L_1034:
        /*003c*/ 	.word	0x00000000
        /*0040*/ 	.short	0x0007
        /*0042*/ 	.short	0x0038
        /*0044*/ 	.byte	0x00, 0xf0, 0x21, 0x00


	//----- nvinfo : EIATTR_KPARAM_INFO
	.align		4
.L_1035:
        /*0048*/ 	.byte	0x04, 0x17
        /*004a*/ 	.short	(.L_1037 - .L_1036)
.L_1036:
        /*004c*/ 	.word	0x00000000
        /*0050*/ 	.short	0x0006
        /*0052*/ 	.short	0x0030
        /*0054*/ 	.byte	0x00, 0xf0, 0x21, 0x00


	//----- nvinfo : EIATTR_KPARAM_INFO
	.align		4
.L_1037:
        /*0058*/ 	.byte	0x04, 0x17
        /*005a*/ 	.short	(.L_1039 - .L_1038)
.L_1038:
        /*005c*/ 	.word	0x00000000
        /*0060*/ 	.short	0x0005
        /*0062*/ 	.short	0x0028
        /*0064*/ 	.byte	0x00, 0xf0, 0x21, 0x00


	//----- nvinfo : EIATTR_KPARAM_INFO
	.align		4
.L_1039:
        /*0068*/ 	.byte	0x04, 0x17
        /*006a*/ 	.short	(.L_1041 - .L_1040)
.L_1040:
        /*006c*/ 	.word	0x00000000
        /*0070*/ 	.short	0x0004
        /*0072*/ 	.short	0x0020
        /*0074*/ 	.byte	0x00, 0xf0, 0x21, 0x00


	//----- nvinfo : EIATTR_KPARAM_INFO
	.align		4
.L_1041:
        /*0078*/ 	.byte	0x04, 0x17
        /*007a*/ 	.short	(.L_1043 - .L_1042)
.L_1042:
        /*007c*/ 	.word	0x00000000
        /*0080*/ 	.short	0x0003
        /*0082*/ 	.short	0x0018
        /*0084*/ 	.byte	0x00, 0xf0, 0x21, 0x00


	//----- nvinfo : EIATTR_KPARAM_INFO
	.align		4
.L_1043:
        /*0088*/ 	.byte	0x04, 0x17
        /*008a*/ 	.short	(.L_1045 - .L_1044)
.L_1044:
        /*008c*/ 	.word	0x00000000
        /*0090*/ 	.short	0x0002
        /*0092*/ 	.short	0x0010
        /*0094*/ 	.byte	0x00, 0xf0, 0x21, 0x00


	//----- nvinfo : EIATTR_KPARAM_INFO
	.align		4
.L_1045:
        /*0098*/ 	.byte	0x04, 0x17
        /*009a*/ 	.short	(.L_1047 - .L_1046)
.L_1046:
        /*009c*/ 	.word	0x00000000
        /*00a0*/ 	.short	0x0001
        /*00a2*/ 	.short	0x0008
        /*00a4*/ 	.byte	0x00, 0xf0, 0x21, 0x00


	//----- nvinfo : EIATTR_KPARAM_INFO
	.align		4
.L_1047:
        /*00a8*/ 	.byte	0x04, 0x17
        /*00aa*/ 	.short	(.L_1049 - .L_1048)
.L_1048:
        /*00ac*/ 	.word	0x00000000
        /*00b0*/ 	.short	0x0000
        /*00b2*/ 	.short	0x0000
        /*00b4*/ 	.byte	0x00, 0xf0, 0x21, 0x00


	//----- nvinfo : EIATTR_SPARSE_MMA_MASK
	.align		4
.L_1049:
        /*00b8*/ 	.byte	0x03, 0x50
        /*00ba*/ 	.short	0x0000


	//----- nvinfo : EIATTR_MAXREG_COUNT
	.align		4
        /*00bc*/ 	.byte	0x03, 0x1b
        /*00be*/ 	.short	0x00ff


	//----- nvinfo : EIATTR_MERCURY_ISA_VERSION
	.align		4
        /*00c0*/ 	.byte	0x03, 0x5f
        /*00c2*/ 	.short	0x0101


	//----- nvinfo : EIATTR_EXIT_INSTR_OFFSETS
	.align		4
        /*00c4*/ 	.byte	0x04, 0x1c
        /*00c6*/ 	.short	(.L_1051 - .L_1050)


	//   ....[0]....
.L_1050:
        /*00c8*/ 	.word	0x00000090


	//   ....[1]....
        /*00cc*/ 	.word	0x00000410


	//   ....[2]....
        /*00d0*/ 	.word	0x00001580


	//   ....[3]....
        /*00d4*/ 	.word	0x00001cb0


	//----- nvinfo : EIATTR_CRS_STACK_SIZE
	.align		4
.L_1051:
        /*00d8*/ 	.byte	0x04, 0x1e
        /*00da*/ 	.short	(.L_1053 - .L_1052)
.L_1052:
        /*00dc*/ 	.word	0x00000000


	//----- nvinfo : EIATTR_CBANK_PARAM_SIZE
	.align		4
.L_1053:
        /*00e0*/ 	.byte	0x03, 0x19
        /*00e2*/ 	.short	0x0058


	//----- nvinfo : EIATTR_PARAM_CBANK
	.align		4
        /*00e4*/ 	.byte	0x04, 0x0a
        /*00e6*/ 	.short	(.L_1055 - .L_1054)
	.align		4
.L_1054:
        /*00e8*/ 	.word	index@(.nv.constant0._ZN2at6native55_GLOBAL__N__6c1c77d0_17_DistanceKernel_cu_75b981de_308231pdist_backward_kernel_cuda_implIdNS1_5distsIdE1pEEEvPT_PKS6_S9_S9_llllS6_dd)
        /*00ec*/ 	.short	0x0210
        /*00ee*/ 	.short	0x0058


	//----- nvinfo : EIATTR_SW_WAR
	.align		4
.L_1055:
        /*00f0*/ 	.byte	0x04, 0x36
        /*00f2*/ 	.short	(.L_1057 - .L_1056)
.L_1056:
        /*00f4*/ 	.word	0x00000008
.L_1057:


//--------------------- .nv.info._ZN2at6native55_GLOBAL__N__6c1c77d0_17_DistanceKernel_cu_75b981de_308222pdist_kernel_cuda_implIfNS1_5distsIfE3infEEEvPT_PKS6_llS6_dd --------------------------
	.section	.nv.info._ZN2at6native55_GLOBAL__N__6c1c77d0_17_DistanceKernel_cu_75b981de_308222pdist_kernel_cuda_implIfNS1_5distsIfE3infEEEvPT_PKS6_llS6_dd,"",@"SHT_CUDA_INFO"
	.sectionflags	@""
	.align	4


	//----- nvinfo : EIATTR_CUDA_API_VERSION
	.align		4
        /*0000*/ 	.byte	0x04, 0x37
        /*0002*/ 	.short	(.L_1059 - .L_1058)
.L_1058:
        /*0004*/ 	.word	0x00000082


	//----- nvinfo : EIATTR_KPARAM_INFO
	.align		4
.L_1059:
        /*0008*/ 	.byte	0x04, 0x17
        /*000a*/ 	.short	(.L_1061 - .L_1060)
.L_1060:
        /*000c*/ 	.word	0x00000000
        /*0010*/ 	.short	0x0006
        /*0012*/ 	.short	0x0030
        /*0014*/ 	.byte	0x00, 0xf0, 0x21, 0x00


	//----- nvinfo : EIATTR_KPARAM_INFO
	.align		4
.L_1061:
        /*0018*/ 	.byte	0x04, 0x17
        /*001a*/ 	.short	(.L_1063 - .L_1062)
.L_1062:
        /*001c*/ 	.word	0x00000000
        /*0020*/ 	.short	0x0005
        /*0022*/ 	.short	0x0028
        /*0024*/ 	.byte	0x00, 0xf0, 0x21, 0x00


	//----- nvinfo : EIATTR_KPARAM_INFO
	.align		4
.L_1063:
        /*0028*/ 	.byte	0x04, 0x17
        /*002a*/ 	.short	(.L_1065 - .L_1064)
.L_1064:
        /*002c*/ 	.word	0x00000000
        /*0030*/ 	.short	0x0004
        /*0032*/ 	.short	0x0020
        /*0034*/ 	.byte	0x00, 0xf0, 0x11, 0x00


	//----- nvinfo : EIATTR_KPARAM_INFO
	.align		4
.L_1065:
        /*0038*/ 	.byte	0x04, 0x17
        /*003a*/ 	.short	(.L_1067 - .L_1066)
.L_1066:
        /*003c*/ 	.word	0x00000000
        /*0040*/ 	.short	0x0003
        /*0042*/ 	.short	0x0018
        /*0044*/ 	.byte	0x00, 0xf0, 0x21, 0x00


	//----- nvinfo : EIATTR_KPARAM_INFO
	.align		4
.L_1067:
        /*0048*/ 	.byte	0x04, 0x17
        /*004a*/ 	.short	(.L_1069 - .L_1068)
.L_1068:
        /*004c*/ 	.word	0x00000000
        /*0050*/ 	.short	0x0002
        /*0052*/ 	.short	0x0010
        /*0054*/ 	.byte	0x00, 0xf0, 0x21, 0x00


	//----- nvinfo : EIATTR_KPARAM_INFO
	.align		4
.L_1069:
        /*0058*/ 	.byte	0x04, 0x17
        /*005a*/ 	.short	(.L_1071 - .L_1070)
.L_1070:
        /*005c*/ 	.word	0x00000000
        /*0060*/ 	.short	0x0001
        /*0062*/ 	.short	0x0008
        /*0064*/ 	.byte	0x00, 0xf0, 0x21, 0x00


	//----- nvinfo : EIATTR_KPARAM_INFO
	.align		4
.L_1071:
        /*0068*/ 	.byte	0x04, 0x17
        /*006a*/ 	.short	(.L_1073 - .L_1072)
.L_1072:
        /*006c*/ 	.word	0x00000000
        /*0070*/ 	.short	0x0000
        /*0072*/ 	.short	0x0000
        /*0074*/ 	.byte	0x00, 0xf0, 0x21, 0x00


	//----- nvinfo : EIATTR_SPARSE_MMA_MASK
	.align		4
.L_1073:
        /*0078*/ 	.byte	0x03, 0x50
        /*007a*/ 	.short	0x0000


	//----- nvinfo : EIATTR_MAXREG_COUNT
	.align		4
        /*007c*/ 	.byte	0x03, 0x1b
        /*007e*/ 	.short	0x00ff


	//----- nvinfo : EIATTR_NUM_BARRIERS
	.align		4
        /*0080*/ 	.byte	0x02, 0x4c
        /*0082*/ 	.byte	0x01
	.zero		1


	//----- nvinfo : EIATTR_MERCURY_ISA_VERSION
	.align		4
        /*0084*/ 	.byte	0x03, 0x5f
        /*0086*/ 	.short	0x0101


	//----- nvinfo : EIATTR_COOP_GROUP_MASK_REGIDS
	.align		4
        /*0088*/ 	.byte	0x04, 0x29
        /*008a*/ 	.short	(.L_1075 - .L_1074)


	//   ....[0]....
.L_1074:
        /*008c*/ 	.word	0xffffffff


	//   ....[1]....
        /*0090*/ 	.word	0xffffffff


	//   ....[2]....
        /*0094*/ 	.word	0xffffffff


	//   ....[3]....
        /*0098*/ 	.word	0xffffffff


	//   ....[4]....
        /*009c*/ 	.word	0xffffffff


	//   ....[5]....
        /*00a0*/ 	.word	0xffffffff


	//   ....[6]....
        /*00a4*/ 	.word	0xffffffff


	//   ....[7]....
        /*00a8*/ 	.word	0xffffffff


	//   ....[8]....
        /*00ac*/ 	.word	0xffffffff


	//   ....[9]....
        /*00b0*/ 	.word	0xffffffff


	//   ....[10]....
        /*00b4*/ 	.word	0x0500000a


	//   ....[11]....
        /*00b8*/ 	.word	0x0500000a


	//   ....[12]....
        /*00bc*/ 	.word	0x0500000a


	//   ....[13]....
        /*00c0*/ 	.word	0x0500000a


	//   ....[14]....
        /*00c4*/ 	.word	0x0500000a


	//----- nvinfo : EIATTR_COOP_GROUP_INSTR_OFFSETS
	.align		4
.L_1075:
        /*00c8*/ 	.byte	0x04, 0x28
        /*00ca*/ 	.short	(.L_1077 - .L_1076)


	//   ....[0]....
.L_1076:
        /*00cc*/ 	.word	0x00000600


	//   ....[1]....
        /*00d0*/ 	.word	0x000006e0


	//   ....[2]....
        /*00d4*/ 	.word	0x00000710


	//   ....[3]....
        /*00d8*/ 	.word	0x00000760


	//   ....[4]....
        /*00dc*/ 	.word	0x000007d0


	//   ....[5]....
        /*00e0*/ 	.word	0x000008b0


	//   ....[6]....
        /*00e4*/ 	.word	0x000008e0


	//   ....[7]....
        /*00e8*/ 	.word	0x00000910


	//   ....[8]....
        /*00ec*/ 	.word	0x00000940


	//   ....[9]....
        /*00f0*/ 	.word	0x00000970


	//   ....[10]....
        /*00f4*/ 	.word	0x00000a60


	//   ....[11]....
        /*00f8*/ 	.word	0x00000ae0


	//   ....[12]....
        /*00fc*/ 	.word	0x00000b60


	//   ....[13]....
        /*0100*/ 	.word	0x00000be0


	//   ....[14]....
        /*0104*/ 	.word	0x00000c60


	//----- nvinfo : EIATTR_EXIT_INSTR_OFFSETS
	.align		4
.L_1077:
        /*0108*/ 	.byte	0x04, 0x1c
        /*010a*/ 	.short	(.L_1079 - .L_1078)


	//   ....[0]....
.L_1078:
        /*010c*/ 	.word	0x000009c0


	//   ....[1]....
        /*0110*/ 	.word	0x00000a10


	//----- nvinfo : EIATTR_CRS_STACK_SIZE
	.align		4
.L_1079:
        /*0114*/ 	.byte	0x04, 0x1e
        /*0116*/ 	.short	(.L_1081 - .L_1080)
.L_1080:
        /*0118*/ 	.word	0x00000000


	//----- nvinfo : EIATTR_CBANK_PARAM_SIZE
	.align		4
.L_1081:
        /*011c*/ 	.byte	0x03, 0x19
        /*011e*/ 	.short	0x0038


	//----- nvinfo : EIATTR_PARAM_CBANK
	.align		4
        /*0120*/ 	.byte	0x04, 0x0a
        /*0122*/ 	.short	(.L_1083 - .L_1082)
	.align		4
.L_1082:
        /*0124*/ 	.word	index@(.nv.constant0._ZN2at6native55_GLOBAL__N__6c1c77d0_17_DistanceKernel_cu_75b981de_308222pdist_kernel_cuda_implIfNS1_5distsIfE3infEEEvPT_PKS6_llS6_dd)
        /*0128*/ 	.short	0x0210
        /*012a*/ 	.short	0x0038


	//----- nvinfo : EIATTR_SW_WAR
	.align		4
.L_1083:
        /*012c*/ 	.byte	0x04, 0x36
        /*012e*/ 	.short	(.L_1085 - .L_1084)
.L_1084:
        /*0130*/ 	.word	0x00000008
.L_1085:


//--------------------- .nv.info._ZN2at6native55_GLOBAL__N__6c1c77d0_17_DistanceKernel_cu_75b981de_308222pdist_kernel_cuda_implIfNS1_5distsIfE3twoEEEvPT_PKS6_llS6_dd --------------------------
	.section	.nv.info._ZN2at6native55_GLOBAL__N__6c1c77d0_17_DistanceKernel_cu_75b981de_308222pdist_kernel_cuda_implIfNS1_5distsIfE3twoEEEvPT_PKS6_llS6_dd,"",@"SHT_CUDA_INFO"
	.sectionflags	@""
	.align	4


	//----- nvinfo : EIATTR_CUDA_API_VERSION
	.align		4
        /*0000*/ 	.byte	0x04, 0x37
        /*0002*/ 	.short	(.L_1087 - .L_1086)
.L_1086:
        /*0004*/ 	.word	0x00000082


	//----- nvinfo : EIATTR_KPARAM_INFO
	.align		4
.L_1087:
        /*0008*/ 	.byte	0x04, 0x17
        /*000a*/ 	.short	(.L_1089 - .L_1088)
.L_1088:
        /*000c*/ 	.word	0x00000000
        /*0010*/ 	.short	0x0006
        /*0012*/ 	.short	0x0030
        /*0014*/ 	.byte	0x00, 0xf0, 0x21, 0x00


	//----- nvinfo : EIATTR_KPARAM_INFO
	.align		4
.L_1089:
        /*0018*/ 	.byte	0x04, 0x17
        /*001a*/ 	.short	(.L_1091 - .L_1090)
.L_1090:
        /*001c*/ 	.word	0x00000000
        /*0020*/ 	.short	0x0005
        /*0022*/ 	.short	0x0028
        /*0024*/ 	.byte	0x00, 0xf0, 0x21, 0x00


	//----- nvinfo : EIATTR_KPARAM_INFO
	.align		4
.L_1091:
        /*0028*/ 	.byte	0x04, 0x17
        /*002a*/ 	.short	(.L_1093 - .L_1092)
.L_1092:
        /*002c*/ 	.word	0x00000000
        /*0030*/ 	.short	0x0004
        /*0032*/ 	.short	0x0020
        /*0034*/ 	.byte	0x00, 0xf0, 0x11, 0x00


	//----- nvinfo : EIATTR_KPARAM_INFO
	.align		4
.L_1093:
        /*0038*/ 	.byte	0x04, 0x17
        /*003a*/ 	.short	(.L_1095 - .L_1094)
.L_1094:
        /*003c*/ 	.word	0x00000000
        /*0040*/ 	.short	0x0003
        /*0042*/ 	.short	0x0018
        /*0044*/ 	.byte	0x00, 0xf0, 0x21, 0x00


	//----- nvinfo : EIATTR_KPARAM_INFO
	.align		4
.L_1095:
        /*0048*/ 	.byte	0x04, 0x17
        /*004a*/ 	.short	(.L_1097 - .L_1096)
.L_1096:
        /*004c*/ 	.word	0x00000000
        /*0050*/ 	.short	0x0002
        /*0052*/ 	.short	0x0010
        /*0054*/ 	.byte	0x00, 0xf0, 0x21, 0x00


	//----- nvinfo : EIATTR_KPARAM_INFO
	.align		4
.L_1097:
        /*0058*/ 	.byte	0x04, 0x17
        /*005a*/ 	.short	(.L_1099 - .L_1098)
.L_1098:
        /*005c*/ 	.word	0x00000000
        /*0060*/ 	.short	0x0001
        /*0062*/ 	.short	0x0008
        /*0064*/ 	.byte	0x00, 0xf0, 0x21, 0x00


	//----- nvinfo : EIATTR_KPARAM_INFO
	.align		4
.L_1099:
        /*0068*/ 	.byte	0x04, 0x17
        /*006a*/ 	.short	(.L_1101 - .L_1100)
.L_1100:
        /*006c*/ 	.word	0x00000000
        /*0070*/ 	.short	0x0000
        /*0072*/ 	.short	0x0000
        /*0074*/ 	.byte	0x00, 0xf0, 0x21, 0x00


	//----- nvinfo : EIATTR_SPARSE_MMA_MASK
	.align		4
.L_1101:
        /*0078*/ 	.byte	0x03, 0x50
        /*007a*/ 	.short	0x0000


	//----- nvinfo : EIATTR_MAXREG_COUNT
	.align		4
        /*007c*/ 	.byte	0x03, 0x1b
        /*007e*/ 	.short	0x00ff


	//----- nvinfo : EIATTR_NUM_BARRIERS
	.align		4
        /*0080*/ 	.byte	0x02, 0x4c
        /*0082*/ 	.byte	0x01
	.zero		1


	//----- nvinfo : EIATTR_MERCURY_ISA_VERSION
	.align		4
        /*0084*/ 	.byte	0x03, 0x5f
        /*0086*/ 	.short	0x0101


	//----- nvinfo : EIATTR_COOP_GROUP_MASK_REGIDS
	.align		4
        /*0088*/ 	.byte	0x04, 0x29
        /*008a*/ 	.short	(.L_1103 - .L_1102)


	//   ....[0]....
.L_1102:
        /*008c*/ 	.word	0xffffffff


	//   ....[1]....
        /*0090*/ 	.word	0xffffffff


	//   ....[2]....
        /*0094*/ 	.word	0xffffffff


	//   ....[3]....
        /*0098*/ 	.word	0xffffffff


	//   ....[4]....
        /*009c*/ 	.word	0xffffffff


	//   ....[5]....
        /*00a0*/ 	.word	0xffffffff


	//   ....[6]....
        /*00a4*/ 	.word	0xffffffff


	//   ....[7]....
        /*00a8*/ 	.word	0xffffffff


	//   ....[8]....
        /*00ac*/ 	.word	0xffffffff


	//   ....[9]....
        /*00b0*/ 	.word	0xffffffff


	//   ....[10]....
        /*00b4*/ 	.word	0x0500000a


	//   ....[11]....
        /*00b8*/ 	.word	0x0500000a


	//   ....[12]....
        /*00bc*/ 	.word	0x0500000a


	//   ....[13]....
        /*00c0*/ 	.word	0x0500000a


	//   ....[14]....
        /*00c4*/ 	.word	0x0500000a


	//----- nvinfo : EIATTR_COOP_GROUP_INSTR_OFFSETS
	.align		4
.L_1103:
        /*00c8*/ 	.byte	0x04, 0x28
        /*00ca*/ 	.short	(.L_1105 - .L_1104)


	//   ....[0]....
.L_1104:
        /*00cc*/ 	.word	0x000005f0


	//   ....[1]....
        /*00d0*/ 	.word	0x000006d0


	//   ....[2]....
        /*00d4*/ 	.word	0x00000720


	//   ....[3]....
        /*00d8*/ 	.word	0x00000760


	//   ....[4]....
        /*00dc*/ 	.word	0x000007b0


	//   ....[5]....
        /*00e0*/ 	.word	0x00000850


	//   ....[6]....
        /*00e4*/ 	.word	0x00000870


	//   ....[7]....
        /*00e8*/ 	.word	0x00000890


	//   ....[8]....
        /*00ec*/ 	.word	0x000008b0


	//   ....[9]....
        /*00f0*/ 	.word	0x000008d0


	//   ....[10]....
        /*00f4*/ 	.word	0x000009c0


	//   ....[11]....
        /*00f8*/ 	.word	0x00000a30


	//   ....[12]....
        /*00fc*/ 	.word	0x00000aa0


	//   ....[13]....
        /*0100*/ 	.word	0x00000b10


	//   ....[14]....
        /*0104*/ 	.word	0x00000b80


	//----- nvinfo : EIATTR_EXIT_INSTR_OFFSETS
	.align		4
.L_1105:
        /*0108*/ 	.byte	0x04, 0x1c
        /*010a*/ 	.short	(.L_1107 - .L_1106)


	//   ....[0]....
.L_1106:
        /*010c*/ 	.word	0x00000910


	//   ....[1]....
        /*0110*/ 	.word	0x00000970


	//----- nvinfo : EIATTR_CRS_STACK_SIZE
	.align		4
.L_1107:
        /*0114*/ 	.byte	0x04, 0x1e
        /*0116*/ 	.short	(.L_1109 - .L_1108)
.L_1108:
        /*0118*/ 	.word	0x00000000


	//----- nvinfo : EIATTR_CBANK_PARAM_SIZE
	.align		4
.L_1109:
        /*011c*/ 	.byte	0x03, 0x19
        /*011e*/ 	.short	0x0038


	//----- nvinfo : EIATTR_PARAM_CBANK
	.align		4
        /*0120*/ 	.byte	0x04, 0x0a
        /*0122*/ 	.short	(.L_1111 - .L_1110)
	.align		4
.L_1110:
        /*0124*/ 	.word	index@(.nv.constant0._ZN2at6native55_GLOBAL__N__6c1c77d0_17_DistanceKernel_cu_75b981de_308222pdist_kernel_cuda_implIfNS1_5distsIfE3twoEEEvPT_PKS6_llS6_dd)
        /*0128*/ 	.short	0x0210
        /*012a*/ 	.short	0x0038


	//----- nvinfo : EIATTR_SW_WAR
	.align		4
.L_1111:
        /*012c*/ 	.byte	0x04, 0x36
        /*012e*/ 	.short	(.L_1113 - .L_1112)
.L_1112:
        /*0130*/ 	.word	0x00000008
.L_1113:


//--------------------- .nv.info._ZN2at6native55_GLOBAL__N__6c1c77d0_17_DistanceKernel_cu_75b981de_308222pdist_kernel_cuda_implIfNS1_5distsIfE3oneEEEvPT_PKS6_llS6_dd --------------------------
	.section	.nv.info._ZN2at6native55_GLOBAL__N__6c1c77d0_17_DistanceKernel_cu_75b981de_308222pdist_kernel_cuda_implIfNS1_5distsIfE3oneEEEvPT_PKS6_llS6_dd,"",@"SHT_CUDA_INFO"
	.sectionflags	@""
	.align	4


	//----- nvinfo : EIATTR_CUDA_API_VERSION
	.align		4
        /*0000*/ 	.byte	0x04, 0x37
        /*0002*/ 	.short	(.L_1115 - .L_1114)
.L_1114:
        /*0004*/ 	.word	0x00000082


	//----- nvinfo : EIATTR_KPARAM_INFO
	.align		4
.L_1115:
        /*0008*/ 	.byte	0x04, 0x17
        /*000a*/ 	.short	(.L_1117 - .L_1116)
.L_1116:
        /*000c*/ 	.word	0x00000000
        /*0010*/ 	.short	0x0006
        /*0012*/ 	.short	0x0030
        /*0014*/ 	.byte	0x00, 0xf0, 0x21, 0x00


	//----- nvinfo : EIATTR_KPARAM_INFO
	.align		4
.L_1117:
        /*0018*/ 	.byte	0x04, 0x17
        /*001a*/ 	.short	(.L_1119 - .L_1118)
.L_1118:
        /*001c*/ 	.word	0x00000000
        /*0020*/ 	.short	0x0005
        /*0022*/ 	.short	0x0028
        /*0024*/ 	.byte	0x00, 0xf0, 0x21, 0x00


	//----- nvinfo : EIATTR_KPARAM_INFO
	.align		4
.L_1119:
        /*0028*/ 	.byte	0x04, 0x17
        /*002a*/ 	.short	(.L_1121 - .L_1120)
.L_1120:
        /*002c*/ 	.word	0x00000000
        /*0030*/ 	.short	0x0004
        /*0032*/ 	.short	0x0020
        /*0034*/ 	.byte	0x00, 0xf0, 0x11, 0x00


	//----- nvinfo : EIATTR_KPARAM_INFO
	.align		4
.L_1121:
        /*0038*/ 	.byte	0x04, 0x17
        /*003a*/ 	.short	(.L_1123 - .L_1122)
.L_1122:
        /*003c*/ 	.word	0x00000000
        /*0040*/ 	.short	0x0003
        /*0042*/ 	.short	0x0018
        /*0044*/ 	.byte	0x00, 0xf0, 0x21, 0x00


	//----- nvinfo : EIATTR_KPARAM_INFO
	.align		4
.L_1123:
        /*0048*/ 	.byte	0x04, 0x17
        /*004a*/ 	.short	(.L_1125 - .L_1124)
.L_1124:
        /*004c*/ 	.word	0x00000000
        /*0050*/ 	.short	0x0002
        /*0052*/ 	.short	0x0010
        /*0054*/ 	.byte	0x00, 0xf0, 0x21, 0x00


	//----- nvinfo : EIATTR_KPARAM_INFO
	.align		4
.L_1125:
        /*0058*/ 	.byte	0x04, 0x17
        /*005a*/ 	.short	(.L_1127 - .L_1126)
.L_1126:
        /*005c*/ 	.word	0x00000000
        /*0060*/ 	.short	0x0001
        /*0062*/ 	.short	0x0008
        /*0064*/ 	.byte	0x00, 0xf0, 0x21, 0x00


	//----- nvinfo : EIATTR_KPARAM_INFO
	.align		4
.L_1127:
        /*0068*/ 	.byte	0x04, 0x17
        /*006a*/ 	.short	(.L_1129 - .L_1128)
.L_1128:
        /*006c*/ 	.word	0x00000000
        /*0070*/ 	.short	0x0000
        /*0072*/ 	.short	0x0000
        /*0074*/ 	.byte	0x00, 0xf0, 0x21, 0x00


	//----- nvinfo : EIATTR_SPARSE_MMA_MASK
	.align		4
.L_1129:
        /*0078*/ 	.byte	0x03, 0x50
        /*007a*/ 	.short	0x0000


	//----- nvinfo : EIATTR_MAXREG_COUNT
	.align		4
        /*007c*/ 	.byte	0x03, 0x1b
        /*007e*/ 	.short	0x00ff


	//----- nvinfo : EIATTR_NUM_BARRIERS
	.align		4
        /*0080*/ 	.byte	0x02, 0x4c
        /*0082*/ 	.byte	0x01
	.zero		1


	//----- nvinfo : EIATTR_MERCURY_ISA_VERSION
	.align		4
        /*0084*/ 	.byte	0x03, 0x5f
        /*0086*/ 	.short	0x0101


	//----- nvinfo : EIATTR_COOP_GROUP_MASK_REGIDS
	.align		4
        /*0088*/ 	.byte	0x04, 0x29
        /*008a*/ 	.short	(.L_1131 - .L_1130)


	//   ....[0]....
.L_1130:
        /*008c*/ 	.word	0xffffffff


	//   ....[1]....
        /*0090*/ 	.word	0xffffffff


	//   ....[2]....
        /*0094*/ 	.word	0xffffffff


	//   ....[3]....
        /*0098*/ 	.word	0xffffffff


	//   ....[4]....
        /*009c*/ 	.word	0xffffffff


	//   ....[5]....
        /*00a0*/ 	.word	0xffffffff


	//   ....[6]....
        /*00a4*/ 	.word	0xffffffff


	//   ....[7]....
        /*00a8*/ 	.word	0xffffffff


	//   ....[8]....
        /*00ac*/ 	.word	0xffffffff


	//   ....[9]....
        /*00b0*/ 	.word	0xffffffff


	//   ....[10]....
        /*00b4*/ 	.word	0x0500000a


	//   ....[11]....
        /*00b8*/ 	.word	0x0500000a


	//   ....[12]....
        /*00bc*/ 	.word	0x0500000a


	//   ....[13]....
        /*00c0*/ 	.word	0x0500000a


	//   ....[14]....
        /*00c4*/ 	.word	0x0500000a


	//----- nvinfo : EIATTR_COOP_GROUP_INSTR_OFFSETS
	.align		4
.L_1131:
        /*00c8*/ 	.byte	0x04, 0x28
        /*00ca*/ 	.short	(.L_1133 - .L_1132)


	//   ....[0]....
.L_1132:
        /*00cc*/ 	.word	0x000005f0


	//   ....[1]....
        /*00d0*/ 	.word	0x000006d0


	//   ....[2]....
        /*00d4*/ 	.word	0x00000720


	//   ....[3]....
        /*00d8*/ 	.word	0x00000750


	//   ....[4]....
        /*00dc*/ 	.word	0x000007a0


	//   ....[5]....
        /*00e0*/ 	.word	0x00000850


	//   ....[6]....
        /*00e4*/ 	.word	0x00000870


	//   ....[7]....
        /*00e8*/ 	.word	0x00000890


	//   ....[8]....
        /*00ec*/ 	.word	0x000008b0


	//   ....[9]....
        /*00f0*/ 	.word	0x000008d0


	//   ....[10]....
        /*00f4*/ 	.word	0x000009b0


	//   ....[11]....
        /*00f8*/ 	.word	0x00000a20


	//   ....[12]....
        /*00fc*/ 	.word	0x00000a90


	//   ....[13]....
        /*0100*/ 	.word	0x00000b00


	//   ....[14]....
        /*0104*/ 	.word	0x00000b70


	//----- nvinfo : EIATTR_EXIT_INSTR_OFFSETS
	.align		4
.L_1133:
        /*0108*/ 	.byte	0x04, 0x1c
        /*010a*/ 	.short	(.L_1135 - .L_1134)


	//   ....[0]....
.L_1134:
        /*010c*/ 	.word	0x00000910


	//   ....[1]....
        /*0110*/ 	.word	0x00000960


	//----- nvinfo : EIATTR_CRS_STACK_SIZE
	.align		4
.L_1135:
        /*0114*/ 	.byte	0x04, 0x1e
        /*0116*/ 	.short	(.L_1137 - .L_1136)
.L_1136:
        /*0118*/ 	.word	0x00000000


	//----- nvinfo : EIATTR_CBANK_PARAM_SIZE
	.align		4
.L_1137:
        /*011c*/ 	.byte	0x03, 0x19
        /*011e*/ 	.short	0x0038


	//----- nvinfo : EIATTR_PARAM_CBANK
	.align		4
        /*0120*/ 	.byte	0x04, 0x0a
        /*0122*/ 	.short	(.L_1139 - .L_1138)
	.align		4
.L_1138:
        /*0124*/ 	.word	index@(.nv.constant0._ZN2at6native55_GLOBAL__N__6c1c77d0_17_DistanceKernel_cu_75b981de_308222pdist_kernel_cuda_implIfNS1_5distsIfE3oneEEEvPT_PKS6_llS6_dd)
        /*0128*/ 	.short	0x0210
        /*012a*/ 	.short	0x0038


	//----- nvinfo : EIATTR_SW_WAR
	.align		4
.L_1139:
        /*012c*/ 	.byte	0x04, 0x36
        /*012e*/ 	.short	(.L_1141 - .L_1140)
.L_1140:
        /*0130*/ 	.word	0x00000008
.L_1141:


//--------------------- .nv.info._ZN2at6native55_GLOBAL__N__6c1c77d0_17_DistanceKernel_cu_75b981de_308222pdist_kernel_cuda_implIfNS1_5distsIfE4zeroEEEvPT_PKS6_llS6_dd --------------------------
	.section	.nv.info._ZN2at6native55_GLOBAL__N__6c1c77d0_17_DistanceKernel_cu_75b981de_308222pdist_kernel_cuda_implIfNS1_5distsIfE4zeroEEEvPT_PKS6_llS6_dd,"",@"SHT_CUDA_INFO"
	.sectionflags	@""
	.align	4


	//----- nvinfo : EIATTR_CUDA_API_VERSION
	.align		4
        /*0000*/ 	.byte	0x04, 0x37
        /*0002*/ 	.short	(.L_1143 - .L_1142)
.L_1142:
        /*0004*/ 	.word	0x00000082


	//----- nvinfo : EIATTR_KPARAM_INFO
	.align		4
.L_1143:
        /*0008*/ 	.byte	0x04, 0x17
        /*000a*/ 	.short	(.L_1145 - .L_1144)
.L_1144:
        /*000c*/ 	.word	0x00000000
        /*0010*/ 	.short	0x0006
        /*0012*/ 	.short	0x0030
        /*0014*/ 	.byte	0x00, 0xf0, 0x21, 0x00


	//----- nvinfo : EIATTR_KPARAM_INFO
	.align		4
.L_1145:
        /*0018*/ 	.byte	0x04, 0x17
        /*001a*/ 	.short	(.L_1147 - .L_1146)
.L_1146:
        /*001c*/ 	.word	0x00000000
        /*0020*/ 	.short	0x0005
        /*0022*/ 	.short	0x0028
        /*0024*/ 	.byte	0x00, 0xf0, 0x21, 0x00


	//----- nvinfo : EIATTR_KPARAM_INFO
	.align		4
.L_1147:
        /*0028*/ 	.byte	0x04, 0x17
        /*002a*/ 	.short	(.L_1149 - .L_1148)
.L_1148:
        /*002c*/ 	.word	0x00000000
        /*0030*/ 	.short	0x0004
        /*0032*/ 	.short	0x0020
        /*0034*/ 	.byte	0x00, 0xf0, 0x11, 0x00


	//----- nvinfo : EIATTR_KPARAM_INFO
	.align		4
.L_1149:
        /*0038*/ 	.byte	0x04, 0x17
        /*003a*/ 	.short	(.L_1151 - .L_1150)
.L_1150:
        /*003c*/ 	.word	0x00000000
        /*0040*/ 	.short	0x0003
        /*0042*/ 	.short	0x0018
        /*0044*/ 	.byte	0x00, 0xf0, 0x21, 0x00


	//----- nvinfo : EIATTR_KPARAM_INFO
	.align		4
.L_1151:
        /*0048*/ 	.byte	0x04, 0x17
        /*004a*/ 	.short	(.L_1153 - .L_1152)
.L_1152:
        /*004c*/ 	.word	0x00000000
        /*0050*/ 	.short	0x0002
        /*0052*/ 	.short	0x0010
        /*0054*/ 	.byte	0x00, 0xf0, 0x21, 0x00


	//----- nvinfo : EIATTR_KPARAM_INFO
	.align		4
.L_1153:
        /*0058*/ 	.byte	0x04, 0x17
        /*005a*/ 	.short	(.L_1155 - .L_1154)
.L_1154:
        /*005c*/ 	.word	0x00000000
        /*0060*/ 	.short	0x0001
        /*0062*/ 	.short	0x0008
        /*0064*/ 	.byte	0x00, 0xf0, 0x21, 0x00


	//----- nvinfo : EIATTR_KPARAM_INFO
	.align		4
.L_1155:
        /*0068*/ 	.byte	0x04, 0x17
        /*006a*/ 	.short	(.L_1157 - .L_1156)
.L_1156:
        /*006c*/ 	.word	0x00000000
        /*0070*/ 	.short	0x0000
        /*0072*/ 	.short	0x0000
        /*0074*/ 	.byte	0x00, 0xf0, 0x21, 0x00


	//----- nvinfo : EIATTR_SPARSE_MMA_MASK
	.align		4
.L_1157:
        /*0078*/ 	.byte	0x03, 0x50
        /*007a*/ 	.short	0x0000


	//----- nvinfo : EIATTR_MAXREG_COUNT
	.align		4
        /*007c*/ 	.byte	0x03, 0x1b
        /*007e*/ 	.short	0x00ff


	//----- nvinfo : EIATTR_NUM_BARRIERS
	.align		4
        /*0080*/ 	.byte	0x02, 0x4c
        /*0082*/ 	.byte	0x01
	.zero		1


	//----- nvinfo : EIATTR_MERCURY_ISA_VERSION
	.align		4
        /*0084*/ 	.byte	0x03, 0x5f
        /*0086*/ 	.short	0x0101


	//----- nvinfo : EIATTR_COOP_GROUP_MASK_REGIDS
	.align		4
        /*0088*/ 	.byte	0x04, 0x29
        /*008a*/ 	.short	(.L_1159 - .L_1158)


	//   ....[0]....
.L_1158:
        /*008c*/ 	.word	0xffffffff


	//   ....[1]....
        /*0090*/ 	.word	0xffffffff


	//   ....[2]....
        /*0094*/ 	.word	0xffffffff


	//   ....[3]....
        /*0098*/ 	.word	0xffffffff


	//   ....[4]....
        /*009c*/ 	.word	0xffffffff


	//   ....[5]....
        /*00a0*/ 	.word	0xffffffff


	//   ....[6]....
        /*00a4*/ 	.word	0xffffffff


	//   ....[7]....
        /*00a8*/ 	.word	0xffffffff


	//   ....[8]....
        /*00ac*/ 	.word	0xffffffff


	//   ....[9]....
        /*00b0*/ 	.word	0xffffffff


	//   ....[10]....
        /*00b4*/ 	.word	0x0500000a


	//   ....[11]....
        /*00b8*/ 	.word	0x0500000a


	//   ....[12]....
        /*00bc*/ 	.word	0x0500000a


	//   ....[13]....
        /*00c0*/ 	.word	0x0500000a


	//   ....[14]....
        /*00c4*/ 	.word	0x0500000a


	//----- nvinfo : EIATTR_COOP_GROUP_INSTR_OFFSETS
	.align		4
.L_1159:
        /*00c8*/ 	.byte	0x04, 0x28
        /*00ca*/ 	.short	(.L_1161 - .L_1160)


	//   ....[0]....
.L_1160:
        /*00cc*/ 	.word	0x00000670


	//   ....[1]....
        /*00d0*/ 	.word	0x00000750


	//   ....[2]....
        /*00d4*/ 	.word	0x000007a0


	//   ....[3]....
        /*00d8*/ 	.word	0x000007e0


	//   ....[4]....
        /*00dc*/ 	.word	0x00000820


	//   ....[5]....
        /*00e0*/ 	.word	0x000008d0


	//   ....[6]....
        /*00e4*/ 	.word	0x000008f0


	//   ....[7]....
        /*00e8*/ 	.word	0x00000910


	//   ....[8]....
        /*00ec*/ 	.word	0x00000930


	//   ....[9]....
        /*00f0*/ 	.word	0x00000950


	//   ....[10]....
        /*00f4*/ 	.word	0x00000a20


	//   ....[11]....
        /*00f8*/ 	.word	0x00000a90


	//   ....[12]....
        /*00fc*/ 	.word	0x00000b00


	//   ....[13]....
        /*0100*/ 	.word	0x00000b70


	//   ....[14]....
        /*0104*/ 	.word	0x00000be0


	//----- nvinfo : EIATTR_EXIT_INSTR_OFFSETS
	.align		4
.L_1161:
        /*0108*/ 	.byte	0x04, 0x1c
        /*010a*/ 	.short	(.L_1163 - .L_1162)


	//   ....[0]....
.L_1162:
        /*010c*/ 	.word	0x00000990


	//   ....[1]....
        /*0110*/ 	.word	0x000009d0


	//----- nvinfo : EIATTR_CRS_STACK_SIZE
	.align		4
.L_1163:
        /*0114*/ 	.byte	0x04, 0x1e
        /*0116*/ 	.short	(.L_1165 - .L_1164)
.L_1164:
        /*0118*/ 	.word	0x00000000


	//----- nvinfo : EIATTR_CBANK_PARAM_SIZE
	.align		4
.L_1165:
        /*011c*/ 	.byte	0x03, 0x19
        /*011e*/ 	.short	0x0038


	//----- nvinfo : EIATTR_PARAM_CBANK
	.align		4
        /*0120*/ 	.byte	0x04, 0x0a
        /*0122*/ 	.short	(.L_1167 - .L_1166)
	.align		4
.L_1166:
        /*0124*/ 	.word	index@(.nv.constant0._ZN2at6native55_GLOBAL__N__6c1c77d0_17_DistanceKernel_cu_75b981de_308222pdist_kernel_cuda_implIfNS1_5distsIfE4zeroEEEvPT_PKS6_llS6_dd)
        /*0128*/ 	.short	0x0210
        /*012a*/ 	.short	0x0038


	//----- nvinfo : EIATTR_SW_WAR
	.align		4
.L_1167:
        /*012c*/ 	.byte	0x04, 0x36
        /*012e*/ 	.short	(.L_1169 - .L_1168)
.L_1168:
        /*0130*/ 	.word	0x00000008
.L_1169:


//--------------------- .nv.info._ZN2at6native55_GLOBAL__N__6c1c77d0_17_DistanceKernel_cu_75b981de_308222pdist_kernel_cuda_implIfNS1_5distsIfE1pEEEvPT_PKS6_llS6_dd --------------------------
	.section	.nv.info._ZN2at6native55_GLOBAL__N__6c1c77d0_17_DistanceKernel_cu_75b981de_308222pdist_kernel_cuda_implIfNS1_5distsIfE1pEEEvPT_PKS6_llS6_dd,"",@"SHT_CUDA_INFO"
	.sectionflags	@""
	.align	4


	//----- nvinfo : EIATTR_CUDA_API_VERSION
	.align		4
        /*0000*/ 	.byte	0x04, 0x37
        /*0002*/ 	.short	(.L_1171 - .L_1170)
.L_1170:
        /*0004*/ 	.word	0x00000082


	//----- nvinfo : EIATTR_KPARAM_INFO
	.align		4
.L_1171:
        /*0008*/ 	.byte	0x04, 0x17
        /*000a*/ 	.short	(.L_1173 - .L_1172)
.L_1172:
        /*000c*/ 	.word	0x00000000
        /*0010*/ 	.short	0x0006
        /*0012*/ 	.short	0x0030
        /*0014*/ 	.byte	0x00, 0xf0, 0x21, 0x00


	//----- nvinfo : EIATTR_KPARAM_INFO
	.align		4
.L_1173:
        /*0018*/ 	.byte	0x04, 0x17
        /*001a*/ 	.short	(.L_1175 - .L_1174)
.L_1174:
        /*001c*/ 	.word	0x00000000
        /*0020*/ 	.short	0x0005
        /*0022*/ 	.short	0x0028
        /*0024*/ 	.byte	0x00, 0xf0, 0x21, 0x00


	//----- nvinfo : EIATTR_KPARAM_INFO
	.align		4
.L_1175:
        /*0028*/ 	.byte	0x04, 0x17
        /*002a*/ 	.short	(.L_1177 - .L_1176)
.L_1176:
        /*002c*/ 	.word	0x00000000
        /*0030*/ 	.short	0x0004
        /*0032*/ 	.short	0x0020
        /*0034*/ 	.byte	0x00, 0xf0, 0x11, 0x00


	//----- nvinfo : EIATTR_KPARAM_INFO
	.align		4
.L_1177:
        /*0038*/ 	.byte	0x04, 0x17
        /*003a*/ 	.short	(.L_1179 - .L_1178)
.L_1178:
        /*003c*/ 	.word	0x00000000
        /*0040*/ 	.short	0x0003
        /*0042*/ 	.short	0x0018
        /*0044*/ 	.byte	0x00, 0xf0, 0x21, 0x00


	//----- nvinfo : EIATTR_KPARAM_INFO
	.align		4
.L_1179:
        /*0048*/ 	.byte	0x04, 0x17
        /*004a*/ 	.short	(.L_1181 - .L_1180)
.L_1180:
        /*004c*/ 	.word	0x00000000
        /*0050*/ 	.short	0x0002
        /*0052*/ 	.short	0x0010
        /*0054*/ 	.byte	0x00, 0xf0, 0x21, 0x00


	//----- nvinfo : EIATTR_KPARAM_INFO
	.align		4
.L_1181:
        /*0058*/ 	.byte	0x04, 0x17
        /*005a*/ 	.short	(.L_1183 - .L_1182)
.L_1182:
        /*005c*/ 	.word	0x00000000
        /*0060*/ 	.short	0x0001
        /*0062*/ 	.short	0x0008
        /*0064*/ 	.byte	0x00, 0xf0, 0x21, 0x00


	//----- nvinfo : EIATTR_KPARAM_INFO
	.align		4
.L_1183:
        /*0068*/ 	.byte	0x04, 0x17
        /*006a*/ 	.short	(.L_1185 - .L_1184)
.L_1184:
        /*006c*/ 	.word	0x00000000
        /*0070*/ 	.short	0x0000
        /*0072*/ 	.short	0x0000
        /*0074*/ 	.byte	0x00, 0xf0, 0x21, 0x00


	//----- nvinfo : EIATTR_SPARSE_MMA_MASK
	.align		4
.L_1185:
        /*0078*/ 	.byte	0x03, 0x50
        /*007a*/ 	.short	0x0000


	//----- nvinfo : EIATTR_MAXREG_COUNT
	.align		4
        /*007c*/ 	.byte	0x03, 0x1b
        /*007e*/ 	.short	0x00ff


	//----- nvinfo : EIATTR_NUM_BARRIERS
	.align		4
        /*0080*/ 	.byte	0x02, 0x4c
        /*0082*/ 	.byte	0x01
	.zero		1


	//----- nvinfo : EIATTR_MERCURY_ISA_VERSION
	.align		4
        /*0084*/ 	.byte	0x03, 0x5f
        /*0086*/ 	.short	0x0101


	//----- nvinfo : EIATTR_COOP_GROUP_MASK_REGIDS
	.align		4
        /*0088*/ 	.byte	0x04, 0x29
        /*008a*/ 	.short	(.L_1187 - .L_1186)


	//   ....[0]....
.L_1186:
        /*008c*/ 	.word	0xffffffff


	//   ....[1]....
        /*0090*/ 	.word	0xffffffff


	//   ....[2]....
        /*0094*/ 	.word	0xffffffff


	//   ....[3]....
        /*0098*/ 	.word	0xffffffff


	//   ....[4]....
        /*009c*/ 	.word	0xffffffff


	//   ....[5]....
        /*00a0*/ 	.word	0xffffffff


	//   ....[6]....
        /*00a4*/ 	.word	0xffffffff


	//   ....[7]....
        /*00a8*/ 	.word	0xffffffff


	//   ....[8]....
        /*00ac*/ 	.word	0xffffffff


	//   ....[9]....
        /*00b0*/ 	.word	0xffffffff


	//   ....[10]....
        /*00b4*/ 	.word	0x0500000a


	//   ....[11]....
        /*00b8*/ 	.word	0x0500000a


	//   ....[12]....
        /*00bc*/ 	.word	0x0500000a


	//   ....[13]....
        /*00c0*/ 	.word	0x0500000a


	//   ....[14]....
        /*00c4*/ 	.word	0x0500000a


	//----- nvinfo : EIATTR_COOP_GROUP_INSTR_OFFSETS
	.align		4
.L_1187:
        /*00c8*/ 	.byte	0x04, 0x28
        /*00ca*/ 	.short	(.L_1189 - .L_1188)


	//   ....[0]....
.L_1188:
        /*00cc*/ 	.word	0x00000600


	//   ....[1]....
        /*00d0*/ 	.word	0x000006e0


	//   ....[2]....
        /*00d4*/ 	.word	0x00000730


	//   ....[3]....
        /*00d8*/ 	.word	0x00000770


	//   ....[4]....
        /*00dc*/ 	.word	0x000007b0


	//   ....[5]....
        /*00e0*/ 	.word	0x00000860


	//   ....[6]....
        /*00e4*/ 	.word	0x00000880


	//   ....[7]....
        /*00e8*/ 	.word	0x000008a0


	//   ....[8]....
        /*00ec*/ 	.word	0x000008c0


	//   ....[9]....
        /*00f0*/ 	.word	0x000008e0


	//   ....[10]....
        /*00f4*/ 	.word	0x00000a10


	//   ....[11]....
        /*00f8*/ 	.word	0x00000a80


	//   ....[12]....
        /*00fc*/ 	.word	0x00000af0


	//   ....[13]....
        /*0100*/ 	.word	0x00000b60


	//   ....[14]....
        /*0104*/ 	.word	0x00000bd0


	//----- nvinfo : EIATTR_EXIT_INSTR_OFFSETS
	.align		4
.L_1189:
        /*0108*/ 	.byte	0x04, 0x1c
        /*010a*/ 	.short	(.L_1191 - .L_1190)


	//   ....[0]....
.L_1190:
        /*010c*/ 	.word	0x00000920


	//   ....[1]....
        /*0110*/ 	.word	0x000009c0


	//----- nvinfo : EIATTR_CRS_STACK_SIZE
	.align		4
.L_1191:
        /*0114*/ 	.byte	0x04, 0x1e
        /*0116*/ 	.short	(.L_1193 - .L_1192)
.L_1192:
        /*0118*/ 	.word	0x00000000


	//----- nvinfo : EIATTR_CBANK_PARAM_SIZE
	.align		4
.L_1193:
        /*011c*/ 	.byte	0x03, 0x19
        /*011e*/ 	.short	0x0038


	//----- nvinfo : EIATTR_PARAM_CBANK
	.align		4
        /*0120*/ 	.byte	0x04, 0x0a
        /*0122*/ 	.short	(.L_1195 - .L_1194)
	.align		4
.L_1194:
        /*0124*/ 	.word	index@(.nv.constant0._ZN2at6native55_GLOBAL__N__6c1c77d0_17_DistanceKernel_cu_75b981de_308222pdist_kernel_cuda_implIfNS1_5distsIfE1pEEEvPT_PKS6_llS6_dd)
        /*0128*/ 	.short	0x0210
        /*012a*/ 	.short	0x0038


	//----- nvinfo : EIATTR_SW_WAR
	.align		4
.L_1195:
        /*012c*/ 	.byte	0x04, 0x36
        /*012e*/ 	.short	(.L_1197 - .L_1196)
.L_1196:
        /*0130*/ 	.word	0x00000008
.L_1197:


//--------------------- .nv.info._ZN2at6native55_GLOBAL__N__6c1c77d0_17_DistanceKernel_cu_75b981de_308222pdist_kernel_cuda_implIdNS1_5distsIdE3infEEEvPT_PKS6_llS6_dd --------------------------
	.section	.nv.info._ZN2at6native55_GLOBAL__N__6c1c77d0_17_DistanceKernel_cu_75b981de_308222pdist_kernel_cuda_implIdNS1_5distsIdE3infEEEvPT_PKS6_llS6_dd,"",@"SHT_CUDA_INFO"
	.sectionflags	@""
	.align	4


	//----- nvinfo : EIATTR_CUDA_API_VERSION
	.align		4
        /*0000*/ 	.byte	0x04, 0x37
        /*0002*/ 	.short	(.L_1199 - .L_1198)
.L_1198:
        /*0004*/ 	.word	0x00000082


	//----- nvinfo : EIATTR_KPARAM_INFO
	.align		4
.L_1199:
        /*0008*/ 	.byte	0x04, 0x17
        /*000a*/ 	.short	(.L_1201 - .L_1200)
.L_1200:
        /*000c*/ 	.word	0x00000000
        /*0010*/ 	.short	0x0006
        /*0012*/ 	.short	0x0030
        /*0014*/ 	.byte	0x00, 0xf0, 0x21, 0x00


	//----- nvinfo : EIATTR_KPARAM_INFO
	.align		4
.L_1201:
        /*0018*/ 	.byte	0x04, 0x17
        /*001a*/ 	.short	(.L_1203 - .L_1202)
.L_1202:
        /*001c*/ 	.word	0x00000000
        /*0020*/ 	.short	0x0005
        /*0022*/ 	.short	0x0028
        /*0024*/ 	.byte	0x00, 0xf0, 0x21, 0x00


	//----- nvinfo : EIATTR_KPARAM_INFO
	.align		4
.L_1203:
        /*0028*/ 	.byte	0x04, 0x17
        /*002a*/ 	.short	(.L_1205 - .L_1204)
.L_1204:
        /*002c*/ 	.word	0x00000000
        /*0030*/ 	.short	0x0004
        /*0032*/ 	.short	0x0020
        /*0034*/ 	.byte	0x00, 0xf0, 0x21, 0x00


	//----- nvinfo : EIATTR_KPARAM_INFO
	.align		4
.L_1205:
        /*0038*/ 	.byte	0x04, 0x17
        /*003a*/ 	.short	(.L_1207 - .L_1206)
.L_1206:
        /*003c*/ 	.word	0x00000000
        /*0040*/ 	.short	0x0003
        /*0042*/ 	.short	0x0018
        /*0044*/ 	.byte	0x00, 0xf0, 0x21, 0x00


	//----- nvinfo : EIATTR_KPARAM_INFO
	.align		4
.L_1207:
        /*0048*/ 	.byte	0x04, 0x17
        /*004a*/ 	.short	(.L_1209 - .L_1208)
.L_1208:
        /*004c*/ 	.word	0x00000000
        /*0050*/ 	.short	0x0002
        /*0052*/ 	.short	0x0010
        /*0054*/ 	.byte	0x00, 0xf0, 0x21, 0x00


	//----- nvinfo : EIATTR_KPARAM_INFO
	.align		4
.L_1209:
        /*0058*/ 	.byte	0x04, 0x17
        /*005a*/ 	.short	(.L_1211 - .L_1210)
.L_1210:
        /*005c*/ 	.word	0x00000000
        /*0060*/ 	.short	0x0001
        /*0062*/ 	.short	0x0008
        /*0064*/ 	.byte	0x00, 0xf0, 0x21, 0x00


	//----- nvinfo : EIATTR_KPARAM_INFO
	.align		4
.L_1211:
        /*0068*/ 	.byte	0x04, 0x17
        /*006a*/ 	.short	(.L_1213 - .L_1212)
.L_1212:
        /*006c*/ 	.word	0x00000000
        /*0070*/ 	.short	0x0000
        /*0072*/ 	.short	0x0000
        /*0074*/ 	.byte	0x00, 0xf0, 0x21, 0x00


	//----- nvinfo : EIATTR_SPARSE_MMA_MASK
	.align		4
.L_1213:
        /*0078*/ 	.byte	0x03, 0x50
        /*007a*/ 	.short	0x0000


	//----- nvinfo : EIATTR_MAXREG_COUNT
	.align		4
        /*007c*/ 	.byte	0x03, 0x1b
        /*007e*/ 	.short	0x00ff


	//----- nvinfo : EIATTR_NUM_BARRIERS
	.align		4
        /*0080*/ 	.byte	0x02, 0x4c
        /*0082*/ 	.byte	0x01
	.zero		1


	//----- nvinfo : EIATTR_MERCURY_ISA_VERSION
	.align		4
        /*0084*/ 	.byte	0x03, 0x5f
        /*0086*/ 	.short	0x0101


	//----- nvinfo : EIATTR_COOP_GROUP_MASK_REGIDS
	.align		4
        /*0088*/ 	.byte	0x04, 0x29
        /*008a*/ 	.short	(.L_1215 - .L_1214)


	//   ....[0]....
.L_1214:
        /*008c*/ 	.word	0xffffffff


	//   ....[1]....
        /*0090*/ 	.word	0xffffffff


	//   ....[2]....
        /*0094*/ 	.word	0xffffffff


	//   ....[3]....
        /*0098*/ 	.word	0xffffffff


	//   ....[4]....
        /*009c*/ 	.word	0xffffffff


	//   ....[5]....
        /*00a0*/ 	.word	0xffffffff


	//   ....[6]....
        /*00a4*/ 	.word	0xffffffff


	//   ....[7]....
        /*00a8*/ 	.word	0xffffffff


	//   ....[8]....
        /*00ac*/ 	.word	0xffffffff


	//   ....[9]....
        /*00b0*/ 	.word	0xffffffff


	//   ....[10]....
        /*00b4*/ 	.word	0xffffffff


	//   ....[11]....
        /*00b8*/ 	.word	0xffffffff


	//   ....[12]....
        /*00bc*/ 	.word	0xffffffff


	//   ....[13]....
        /*00c0*/ 	.word	0xffffffff


	//   ....[14]....
        /*00c4*/ 	.word	0xffffffff


	//   ....[15]....
        /*00c8*/ 	.word	0xffffffff


	//   ....[16]....
        /*00cc*/ 	.word	0xffffffff


	//   ....[17]....
        /*00d0*/ 	.word	0xffffffff


	//   ....[18]....
        /*00d4*/ 	.word	0xffffffff


	//   ....[19]....
        /*00d8*/ 	.word	0xffffffff


	//   ....[20]....
        /*00dc*/ 	.word	0x05000000


	//   ....[21]....
        /*00e0*/ 	.word	0x05000000


	//   ....[22]....
        /*00e4*/ 	.word	0x05000000


	//   ....[23]....
        /*00e8*/ 	.word	0x05000000


	//   ....[24]....
        /*00ec*/ 	.word	0x05000000


	//   ....[25]....
        /*00f0*/ 	.word	0x05000000


	//   ....[26]....
        /*00f4*/ 	.word	0x05000000


	//   ....[27]....
        /*00f8*/ 	.word	0x05000000


	//   ....[28]....
        /*00fc*/ 	.word	0x05000000


	//   ....[29]....
        /*0100*/ 	.word	0x05000000


	//----- nvinfo : EIATTR_COOP_GROUP_INSTR_OFFSETS
	.align		4
.L_1215:
        /*0104*/ 	.byte	0x04, 0x28
        /*0106*/ 	.short	(.L_1217 - .L_1216)


	//   ....[0]....
.L_1216:
        /*0108*/ 	.word	0x000005d0


	//   ....[1]....
        /*010c*/ 	.word	0x00000610


	//   ....[2]....
        /*0110*/ 	.word	0x00000660


	//   ....[3]....
        /*0114*/ 	.word	0x00000670


	//   ....[4]....
        /*0118*/ 	.word	0x000006c0


	//   ....[5]....
        /*011c*/ 	.word	0x000006e0


	//   ....[6]....
        /*0120*/ 	.word	0x00000750


	//   ....[7]....
        /*0124*/ 	.word	0x00000770


	//   ....[8]....
        /*0128*/ 	.word	0x000007f0


	//   ....[9]....
        /*012c*/ 	.word	0x00000810


	//   ....[10]....
        /*0130*/ 	.word	0x00000920


	//   ....[11]....
        /*0134*/ 	.word	0x00000930


	//   ....[12]....
        /*0138*/ 	.word	0x00000970


	//   ....[13]....
        /*013c*/ 	.word	0x00000980


	//   ....[14]....
        /*0140*/ 	.word	0x000009c0


	//   ....[15]....
        /*0144*/ 	.word	0x000009d0


	//   ....[16]....
        /*0148*/ 	.word	0x00000a10


	//   ....[17]....
        /*014c*/ 	.word	0x00000a20


	//   ....[18]....
        /*0150*/ 	.word	0x00000a60


	//   ....[19]....
        /*0154*/ 	.word	0x00000a70


	//   ....[20]....
        /*0158*/ 	.word	0x00000bb0


	//   ....[21]....
        /*015c*/ 	.word	0x00000c00


	//   ....[22]....
        /*0160*/ 	.word	0x00000c90


	//   ....[23]....
        /*0164*/ 	.word	0x00000ce0


	//   ....[24]....
        /*0168*/ 	.word	0x00000d70


	//   ....[25]....
        /*016c*/ 	.word	0x00000dc0


	//   ....[26]....
        /*0170*/ 	.word	0x00000e50


	//   ....[27]....
        /*0174*/ 	.word	0x00000ea0


	//   ....[28]....
        /*0178*/ 	.word	0x00000f30


	//   ....[29]....
        /*017c*/ 	.word	0x00000f80


	//----- nvinfo : EIATTR_EXIT_INSTR_OFFSETS
	.align		4
.L_1217:
        /*0180*/ 	.byte	0x04, 0x1c
        /*0182*/ 	.short	(.L_1219 - .L_1218)


	//   ....[0]....
.L_1218:
        /*0184*/ 	.word	0x00000ad0


	//   ....[1]....
        /*0188*/ 	.word	0x00000b50


	//----- nvinfo : EIATTR_CRS_STACK_SIZE
	.align		4
.L_1219:
        /*018c*/ 	.byte	0x04, 0x1e
        /*018e*/ 	.short	(.L_1221 - .L_1220)
.L_1220:
        /*0190*/ 	.word	0x00000000


	//----- nvinfo : EIATTR_CBANK_PARAM_SIZE
	.align		4
.L_1221:
        /*0194*/ 	.byte	0x03, 0x19
        /*0196*/ 	.short	0x0038


	//----- nvinfo : EIATTR_PARAM_CBANK
	.align		4
        /*0198*/ 	.byte	0x04, 0x0a
        /*019a*/ 	.short	(.L_1223 - .L_1222)
	.align		4
.L_1222:
        /*019c*/ 	.word	index@(.nv.constant0._ZN2at6native55_GLOBAL__N__6c1c77d0_17_DistanceKernel_cu_75b981de_308222pdist_kernel_cuda_implIdNS1_5distsIdE3infEEEvPT_PKS6_llS6_dd)
        /*01a0*/ 	.short	0x0210
        /*01a2*/ 	.short	0x0038


	//----- nvinfo : EIATTR_SW_WAR
	.align		4
.L_1223:
        /*01a4*/ 	.byte	0x04, 0x36
        /*01a6*/ 	.short	(.L_1225 - .L_1224)
.L_1224:
        /*01a8*/ 	.word	0x00000008
.L_1225:


//--------------------- .nv.info._ZN2at6native55_GLOBAL__N__6c1c77d0_17_DistanceKernel_cu_75b981de_308222pdist_kernel_cuda_implIdNS1_5distsIdE3twoEEEvPT_PKS6_llS6_dd --------------------------
	.section	.nv.info._ZN2at6native55_GLOBAL__N__6c1c77d0_17_DistanceKernel_cu_75b981de_308222pdist_kernel_cuda_implIdNS1_5distsIdE3twoEEEvPT_PKS6_llS6_dd,"",@"SHT_CUDA_INFO"
	.sectionflags	@""
	.align	4


	//----- nvinfo : EIATTR_CUDA_API_VERSION
	.align		4
        /*0000*/ 	.byte	0x04, 0x37
        /*0002*/ 	.short	(.L_1227 - .L_1226)
.L_1226:
        /*0004*/ 	.word	0x00000082


	//----- nvinfo : EIATTR_KPARAM_INFO
	.align		4
.L_1227:
        /*0008*/ 	.byte	0x04, 0x17
        /*000a*/ 	.short	(.L_1229 - .L_1228)
.L_1228:
        /*000c*/ 	.word	0x00000000
        /*0010*/ 	.short	0x0006
        /*0012*/ 	.short	0x0030
        /*0014*/ 	.byte	0x00, 0xf0, 0x21, 0x00


	//----- nvinfo : EIATTR_KPARAM_INFO
	.align		4
.L_1229:
        /*0018*/ 	.byte	0x04, 0x17
        /*001a*/ 	.short	(.L_1231 - .L_1230)
.L_1230:
        /*001c*/ 	.word	0x00000000
        /*0020*/ 	.short	0x0005
        /*0022*/ 	.short	0x0028
        /*0024*/ 	.byte	0x00, 0xf0, 0x21, 0x00


	//----- nvinfo : EIATTR_KPARAM_INFO
	.align		4
.L_1231:
        /*0028*/ 	.byte	0x04, 0x17
        /*002a*/ 	.short	(.L_1233 - .L_1232)
.L_1232:
        /*002c*/ 	.word	0x00000000
        /*0030*/ 	.short	0x0004
        /*0032*/ 	.short	0x0020
        /*0034*/ 	.byte	0x00, 0xf0, 0x21, 0x00


	//----- nvinfo : EIATTR_KPARAM_INFO
	.align		4
.L_1233:
        /*0038*/ 	.byte	0x04, 0x17
        /*003a*/ 	.short	(.L_1235 - .L_1234)
.L_1234:
        /*003c*/ 	.word	0x00000000
        /*0040*/ 	.short	0x0003
        /*0042*/ 	.short	0x0018
        /*0044*/ 	.byte	0x00, 0xf0, 0x21, 0x00


	//----- nvinfo : EIATTR_KPARAM_INFO
	.align		4
.L_1235:
        /*0048*/ 	.byte	0x04, 0x17
        /*004a*/ 	.short	(.L_1237 - .L_1236)
.L_1236:
        /*004c*/ 	.word	0x00000000
        /*0050*/ 	.short	0x0002
        /*0052*/ 	.short	0x0010
        /*0054*/ 	.byte	0x00, 0xf0, 0x21, 0x00


	//----- nvinfo : EIATTR_KPARAM_INFO
	.align		4
.L_1237:
        /*0058*/ 	.byte	0x04, 0x17
        /*005a*/ 	.short	(.L_1239 - .L_1238)
.L_1238:
        /*005c*/ 	.word	0x00000000
        /*0060*/ 	.short	0x0001
        /*0062*/ 	.short	0x0008
        /*0064*/ 	.byte	0x00, 0xf0, 0x21, 0x00


	//----- nvinfo : EIATTR_KPARAM_INFO
	.align		4
.L_1239:
        /*0068*/ 	.byte	0x04, 0x17
        /*006a*/ 	.short	(.L_1241 - .L_1240)
.L_1240:
        /*006c*/ 	.word	0x00000000
        /*0070*/ 	.short	0x0000
        /*0072*/ 	.short	0x0000
        /*0074*/ 	.byte	0x00, 0xf0, 0x21, 0x00


	//----- nvinfo : EIATTR_SPARSE_MMA_MASK
	.align		4
.L_1241:
        /*0078*/ 	.byte	0x03, 0x50
        /*007a*/ 	.short	0x0000


	//----- nvinfo : EIATTR_MAXREG_COUNT
	.align		4
        /*007c*/ 	.byte	0x03, 0x1b
        /*007e*/ 	.short	0x00ff


	//----- nvinfo : EIATTR_NUM_BARRIERS
	.align		4
        /*0080*/ 	.byte	0x02, 0x4c
        /*0082*/ 	.byte	0x01
	.zero		1


	//----- nvinfo : EIATTR_MERCURY_ISA_VERSION
	.align		4
        /*0084*/ 	.byte	0x03, 0x5f
        /*0086*/ 	.short	0x0101


	//----- nvinfo : EIATTR_COOP_GROUP_MASK_REGIDS
	.align		4
        /*0088*/ 	.byte	0x04, 0x29
        /*008a*/ 	.short	(.L_1243 - .L_1242)


	//   ....[0]....
.L_1242:
        /*008c*/ 	.word	0xffffffff


	//   ....[1]....
        /*0090*/ 	.word	0xffffffff


	//   ....[2]....
        /*0094*/ 	.word	0xffffffff


	//   ....[3]....
        /*0098*/ 	.word	0xffffffff


	//   ....[4]....
        /*009c*/ 	.word	0xffffffff


	//   ....[5]....
        /*00a0*/ 	.word	0xffffffff


	//   ....[6]....
        /*00a4*/ 	.word	0xffffffff


	//   ....[7]....
        /*00a8*/ 	.word	0xffffffff


	//   ....[8]....
        /*00ac*/ 	.word	0xffffffff


	//   ....[9]....
        /*00b0*/ 	.word	0xffffffff


	//   ....[10]....
        /*00b4*/ 	.word	0xffffffff


	//   ....[11]....
        /*00b8*/ 	.word	0xffffffff


	//   ....[12]....
        /*00bc*/ 	.word	0xffffffff


	//   ....[13]....
        /*00c0*/ 	.word	0xffffffff


	//   ....[14]....
        /*00c4*/ 	.word	0xffffffff


	//   ....[15]....
        /*00c8*/ 	.word	0xffffffff


	//   ....[16]....
        /*00cc*/ 	.word	0xffffffff


	//   ....[17]....
        /*00d0*/ 	.word	0xffffffff


	//   ....[18]....
        /*00d4*/ 	.word	0xffffffff


	//   ....[19]....
        /*00d8*/ 	.word	0xffffffff


	//   ....[20]....
        /*00dc*/ 	.word	0x0500000c


	//   ....[21]....
        /*00e0*/ 	.word	0x0500000c


	//   ....[22]....
        /*00e4*/ 	.word	0x0500000c


	//   ....[23]....
        /*00e8*/ 	.word	0x0500000c


	//   ....[24]....
        /*00ec*/ 	.word	0x0500000c


	//   ....[25]....
        /*00f0*/ 	.word	0x0500000c


	//   ....[26]....
        /*00f4*/ 	.word	0x0500000c


	//   ....[27]....
        /*00f8*/ 	.word	0x0500000c


	//   ....[28]....
        /*00fc*/ 	.word	0x0500000c


	//   ....[29]....
        /*0100*/ 	.word	0x0500000c


	//----- nvinfo : EIATTR_COOP_GROUP_INSTR_OFFSETS
	.align		4
.L_1243:
        /*0104*/ 	.byte	0x04, 0x28
        /*0106*/ 	.short	(.L_1245 - .L_1244)


	//   ....[0]....
.L_1244:
        /*0108*/ 	.word	0x00000600


	//   ....[1]....
        /*010c*/ 	.word	0x00000640


	//   ....[2]....
        /*0110*/ 	.word	0x000006d0


	//   ....[3]....
        /*0114*/ 	.word	0x000006f0


	//   ....[4]....
        /*0118*/ 	.word	0x00000760


	//   ....[5]....
        /*011c*/ 	.word	0x00000770


	//   ....[6]....
        /*0120*/ 	.word	0x000007b0


	//   ....[7]....
        /*0124*/ 	.word	0x000007c0


	//   ....[8]....
        /*0128*/ 	.word	0x00000800


	//   ....[9]....
        /*012c*/ 	.word	0x00000810


	//   ....[10]....
        /*0130*/ 	.word	0x000008b0


	//   ....[11]....
        /*0134*/ 	.word	0x000008c0


	//   ....[12]....
        /*0138*/ 	.word	0x000008e0


	//   ....[13]....
        /*013c*/ 	.word	0x000008f0


	//   ....[14]....
        /*0140*/ 	.word	0x00000930


	//   ....[15]....
        /*0144*/ 	.word	0x00000940


	//   ....[16]....
        /*0148*/ 	.word	0x00000980


	//   ....[17]....
        /*014c*/ 	.word	0x00000990


	//   ....[18]....
        /*0150*/ 	.word	0x000009b0


	//   ....[19]....
        /*0154*/ 	.word	0x000009c0


	//   ....[20]....
        /*0158*/ 	.word	0x00000c50


	//   ....[21]....
        /*015c*/ 	.word	0x00000ca0


	//   ....[22]....
        /*0160*/ 	.word	0x00000d10


	//   ....[23]....
        /*0164*/ 	.word	0x00000d60


	//   ....[24]....
        /*0168*/ 	.word	0x00000dd0


	//   ....[25]....
        /*016c*/ 	.word	0x00000e20


	//   ....[26]....
        /*0170*/ 	.word	0x00000e90


	//   ....[27]....
        /*0174*/ 	.word	0x00000ee0


	//   ....[28]....
        /*0178*/ 	.word	0x00000f50


	//   ....[29]....
        /*017c*/ 	.word	0x00000fa0


	//----- nvinfo : EIATTR_EXIT_INSTR_OFFSETS
	.align		4
.L_1245:
        /*0180*/ 	.byte	0x04, 0x1c
        /*0182*/ 	.short	(.L_1247 - .L_1246)


	//   ....[0]....
.L_1246:
        /*0184*/ 	.word	0x00000a00


	//   ....[1]....
        /*0188*/ 	.word	0x00000bf0


	//----- nvinfo : EIATTR_CRS_STACK_SIZE
	.align		4
.L_1247:
        /*018c*/ 	.byte	0x04, 0x1e
        /*018e*/ 	.short	(.L_1249 - .L_1248)
.L_1248:
        /*0190*/ 	.word	0x00000000


	//----- nvinfo : EIATTR_CBANK_PARAM_SIZE
	.align		4
.L_1249:
        /*0194*/ 	.byte	0x03, 0x19
        /*0196*/ 	.short	0x0038


	//----- nvinfo : EIATTR_PARAM_CBANK
	.align		4
        /*0198*/ 	.byte	0x04, 0x0a
        /*019a*/ 	.short	(.L_1251 - .L_1250)
	.align		4
.L_1250:
        /*019c*/ 	.word	index@(.nv.constant0._ZN2at6native55_GLOBAL__N__6c1c77d0_17_DistanceKernel_cu_75b981de_308222pdist_kernel_cuda_implIdNS1_5distsIdE3twoEEEvPT_PKS6_llS6_dd)
        /*01a0*/ 	.short	0x0210
        /*01a2*/ 	.short	0x0038


	//----- nvinfo : EIATTR_SW_WAR
	.align		4
.L_1251:
        /*01a4*/ 	.byte	0x04, 0x36
        /*01a6*/ 	.short	(.L_1253 - .L_1252)
.L_1252:
        /*01a8*/ 	.word	0x00000008
.L_1253:


//--------------------- .nv.info._ZN2at6native55_GLOBAL__N__6c1c77d0_17_DistanceKernel_cu_75b981de_308222pdist_kernel_cuda_implIdNS1_5distsIdE3oneEEEvPT_PKS6_llS6_dd --------------------------
	.section	.nv.info._ZN2at6native55_GLOBAL__N__6c1c77d0_17_DistanceKernel_cu_75b981de_308222pdist_kernel_cuda_implIdNS1_5distsIdE3oneEEEvPT_PKS6_llS6_dd,"",@"SHT_CUDA_INFO"
	.sectionflags	@""
	.align	4


	//----- nvinfo : EIATTR_CUDA_API_VERSION
	.align		4
        /*0000*/ 	.byte	0x04, 0x37
        /*0002*/ 	.short	(.L_1255 - .L_1254)
.L_1254:
        /*0004*/ 	.word	0x00000082


	//----- nvinfo : EIATTR_KPARAM_INFO
	.align		4
.L_1255:
        /*0008*/ 	.byte	0x04, 0x17
        /*000a*/ 	.short	(.L_1257 - .L_1256)
.L_1256:
        /*000c*/ 	.word	0x00000000
        /*0010*/ 	.short	0x0006
        /*0012*/ 	.short	0x0030
        /*0014*/ 	.byte	0x00, 0xf0, 0x21, 0x00


	//----- nvinfo : EIATTR_KPARAM_INFO
	.align		4
.L_1257:
        /*0018*/ 	.byte	0x04, 0x17
        /*001a*/ 	.short	(.L_1259 - .L_1258)
.L_1258:
        /*001c*/ 	.word	0x00000000
        /*0020*/ 	.short	0x0005
        /*0022*/ 	.short	0x0028
        /*0024*/ 	.byte	0x00, 0xf0, 0x21, 0x00


	//----- nvinfo : EIATTR_KPARAM_INFO
	.align		4
.L_1259:
        /*0028*/ 	.byte	0x04, 0x17
        /*002a*/ 	.short	(.L_1261 - .L_1260)
.L_1260:
        /*002c*/ 	.word	0x00000000
        /*0030*/ 	.short	0x0004
        /*0032*/ 	.short	0x0020
        /*0034*/ 	.byte	0x00, 0xf0, 0x21, 0x00


	//----- nvinfo : EIATTR_KPARAM_INFO
	.align		4
.L_1261:
        /*0038*/ 	.byte	0x04, 0x17
        /*003a*/ 	.short	(.L_1263 - .L_1262)
.L_1262:
        /*003c*/ 	.word	0x00000000
        /*0040*/ 	.short	0x0003
        /*0042*/ 	.short	0x0018
        /*0044*/ 	.byte	0x00, 0xf0, 0x21, 0x00


	//----- nvinfo : EIATTR_KPARAM_INFO
	.align		4
.L_1263:
        /*0048*/ 	.byte	0x04, 0x17
        /*004a*/ 	.short	(.L_1265 - .L_1264)
.L_1264:
        /*004c*/ 	.word	0x00000000
        /*0050*/ 	.short	0x0002
        /*0052*/ 	.short	0x0010
        /*0054*/ 	.byte	0x00, 0xf0, 0x21, 0x00


	//----- nvinfo : EIATTR_KPARAM_INFO
	.align		4
.L_1265:
        /*0058*/ 	.byte	0x04, 0x17
        /*005a*/ 	.short	(.L_1267 - .L_1266)
.L_1266:
        /*005c*/ 	.word	0x00000000
        /*0060*/ 	.short	0x0001
        /*0062*/ 	.short	0x0008
        /*0064*/ 	.byte	0x00, 0xf0, 0x21, 0x00


	//----- nvinfo : EIATTR_KPARAM_INFO
	.align		4
.L_1267:
        /*0068*/ 	.byte	0x04, 0x17
        /*006a*/ 	.short	(.L_1269 - .L_1268)
.L_1268:
        /*006c*/ 	.word	0x00000000
        /*0070*/ 	.short	0x0000
        /*0072*/ 	.short	0x0000
        /*0074*/ 	.byte	0x00, 0xf0, 0x21, 0x00


	//----- nvinfo : EIATTR_SPARSE_MMA_MASK
	.align		4
.L_1269:
        /*0078*/ 	.byte	0x03, 0x50
        /*007a*/ 	.short	0x0000


	//----- nvinfo : EIATTR_MAXREG_COUNT
	.align		4
        /*007c*/ 	.byte	0x03, 0x1b
        /*007e*/ 	.short	0x00ff


	//----- nvinfo : EIATTR_NUM_BARRIERS
	.align		4
        /*0080*/ 	.byte	0x02, 0x4c
        /*0082*/ 	.byte	0x01
	.zero		1


	//----- nvinfo : EIATTR_MERCURY_ISA_VERSION
	.align		4
        /*0084*/ 	.byte	0x03, 0x5f
        /*0086*/ 	.short	0x0101


	//----- nvinfo : EIATTR_COOP_GROUP_MASK_REGIDS
	.align		4
        /*0088*/ 	.byte	0x04, 0x29
        /*008a*/ 	.short	(.L_1271 - .L_1270)


	//   ....[0]....
.L_1270:
        /*008c*/ 	.word	0xffffffff


	//   ....[1]....
        /*0090*/ 	.word	0xffffffff


	//   ....[2]....
        /*0094*/ 	.word	0xffffffff


	//   ....[3]....
        /*0098*/ 	.word	0xffffffff


	//   ....[4]....
        /*009c*/ 	.word	0xffffffff


	//   ....[5]....
        /*00a0*/ 	.word	0xffffffff


	//   ....[6]....
        /*00a4*/ 	.word	0xffffffff


	//   ....[7]....
        /*00a8*/ 	.word	0xffffffff


	//   ....[8]....
        /*00ac*/ 	.word	0xffffffff


	//   ....[9]....
        /*00b0*/ 	.word	0xffffffff


	//   ....[10]....
        /*00b4*/ 	.word	0xffffffff


	//   ....[11]....
        /*00b8*/ 	.word	0xffffffff


	//   ....[12]....
        /*00bc*/ 	.word	0xffffffff


	//   ....[13]....
        /*00c0*/ 	.word	0xffffffff


	//   ....[14]....
        /*00c4*/ 	.word	0xffffffff


	//   ....[15]....
        /*00c8*/ 	.word	0xffffffff


	//   ....[16]....
        /*00cc*/ 	.word	0xffffffff


	//   ....[17]....
        /*00d0*/ 	.word	0xffffffff


	//   ....[18]....
        /*00d4*/ 	.word	0xffffffff


	//   ....[19]....
        /*00d8*/ 	.word	0xffffffff


	//   ....[20]....
        /*00dc*/ 	.word	0x0500000c


	//   ....[21]....
        /*00e0*/ 	.word	0x0500000c


	//   ....[22]....
        /*00e4*/ 	.word	0x0500000c


	//   ....[23]....
        /*00e8*/ 	.word	0x0500000c


	//   ....[24]....
        /*00ec*/ 	.word	0x0500000c


	//   ....[25]....
        /*00f0*/ 	.word	0x0500000c


	//   ....[26]....
        /*00f4*/ 	.word	0x0500000c


	//   ....[27]....
        /*00f8*/ 	.word	0x0500000c


	//   ....[28]....
        /*00fc*/ 	.word	0x0500000c


	//   ....[29]....
        /*0100*/ 	.word	0x0500000c


	//----- nvinfo : EIATTR_COOP_GROUP_INSTR_OFFSETS
	.align		4
.L_1271:
        /*0104*/ 	.byte	0x04, 0x28
        /*0106*/ 	.short	(.L_1273 - .L_1272)


	//   ....[0]....
.L_1272:
        /*0108*/ 	.word	0x00000590


	//   ....[1]....
        /*010c*/ 	.word	0x000005d0


	//   ....[2]....
        /*0110*/ 	.word	0x00000670


	//   ....[3]....
        /*0114*/ 	.word	0x00000690


	//   ....[4]....
        /*0118*/ 	.word	0x000006f0


	//   ....[5]....
        /*011c*/ 	.word	0x00000700


	//   ....[6]....
        /*0120*/ 	.word	0x00000740


	//   ....[7]....
        /*0124*/ 	.word	0x00000750


	//   ....[8]....
        /*0128*/ 	.word	0x00000780


	//   ....[9]....
        /*012c*/ 	.word	0x000007a0


	//   ....[10]....
        /*0130*/ 	.word	0x00000840


	//   ....[11]....
        /*0134*/ 	.word	0x00000850


	//   ....[12]....
        /*0138*/ 	.word	0x00000870


	//   ....[13]....
        /*013c*/ 	.word	0x00000880


	//   ....[14]....
        /*0140*/ 	.word	0x000008c0


	//   ....[15]....
        /*0144*/ 	.word	0x000008d0


	//   ....[16]....
        /*0148*/ 	.word	0x00000910


	//   ....[17]....
        /*014c*/ 	.word	0x00000920


	//   ....[18]....
        /*0150*/ 	.word	0x00000940


	//   ....[19]....
        /*0154*/ 	.word	0x00000950


	//   ....[20]....
        /*0158*/ 	.word	0x00000a40


	//   ....[21]....
        /*015c*/ 	.word	0x00000a90


	//   ....[22]....
        /*0160*/ 	.word	0x00000b00


	//   ....[23]....
        /*0164*/ 	.word	0x00000b50


	//   ....[24]....
        /*0168*/ 	.word	0x00000bc0


	//   ....[25]....
        /*016c*/ 	.word	0x00000c10


	//   ....[26]....
        /*0170*/ 	.word	0x00000c80


	//   ....[27]....
        /*0174*/ 	.word	0x00000cd0


	//   ....[28]....
        /*0178*/ 	.word	0x00000d40


	//   ....[29]....
        /*017c*/ 	.word	0x00000d90


	//----- nvinfo : EIATTR_EXIT_INSTR_OFFSETS
	.align		4
.L_1273:
        /*0180*/ 	.byte	0x04, 0x1c
        /*0182*/ 	.short	(.L_1275 - .L_1274)


	//   ....[0]....
.L_1274:
        /*0184*/ 	.word	0x00000990


	//   ....[1]....
        /*0188*/ 	.word	0x000009e0


	//----- nvinfo : EIATTR_CRS_STACK_SIZE
	.align		4
.L_1275:
        /*018c*/ 	.byte	0x04, 0x1e
        /*018e*/ 	.short	(.L_1277 - .L_1276)
.L_1276:
        /*0190*/ 	.word	0x00000000


	//----- nvinfo : EIATTR_CBANK_PARAM_SIZE
	.align		4
.L_1277:
        /*0194*/ 	.byte	0x03, 0x19
        /*0196*/ 	.short	0x0038


	//----- nvinfo : EIATTR_PARAM_CBANK
	.align		4
        /*0198*/ 	.byte	0x04, 0x0a
        /*019a*/ 	.short	(.L_1279 - .L_1278)
	.align		4
.L_1278:
        /*019c*/ 	.word	index@(.nv.constant0._ZN2at6native55_GLOBAL__N__6c1c77d0_17_DistanceKernel_cu_75b981de_308222pdist_kernel_cuda_implIdNS1_5distsIdE3oneEEEvPT_PKS6_llS6_dd)
        /*01a0*/ 	.short	0x0210
        /*01a2*/ 	.short	0x0038


	//----- nvinfo : EIATTR_SW_WAR
	.align		4
.L_1279:
        /*01a4*/ 	.byte	0x04, 0x36
        /*01a6*/ 	.short	(.L_1281 - .L_1280)
.L_1280:
        /*01a8*/ 	.word	0x00000008
.L_1281:


//--------------------- .nv.info._ZN2at6native55_GLOBAL__N__6c1c77d0_17_DistanceKernel_cu_75b981de_308222pdist_kernel_cuda_implIdNS1_5distsIdE4zeroEEEvPT_PKS6_llS6_dd --------------------------
	.section	.nv.info._ZN2at6native55_GLOBAL__N__6c1c77d0_17_DistanceKernel_cu_75b981de_308222pdist_kernel_cuda_implIdNS1_5distsIdE4zeroEEEvPT_PKS6_llS6_dd,"",@"SHT_CUDA_INFO"
	.sectionflags	@""
	.align	4


	//----- nvinfo : EIATTR_CUDA_API_VERSION
	.align		4
        /*0000*/ 	.byte	0x04, 0x37
        /*0002*/ 	.short	(.L_1283 - .L_1282)
.L_1282:
        /*0004*/ 	.word	0x00000082


	//----- nvinfo : EIATTR_KPARAM_INFO
	.align		4
.L_1283:
        /*0008*/ 	.byte	0x04, 0x17
        /*000a*/ 	.short	(.L_1285 - .L_1284)
.L_1284:
        /*000c*/ 	.word	0x00000000
        /*0010*/ 	.short	0x0006
        /*0012*/ 	.short	0x0030
        /*0014*/ 	.byte	0x00, 0xf0, 0x21, 0x00


	//----- nvinfo : EIATTR_KPARAM_INFO
	.align		4
.L_1285:
        /*0018*/ 	.byte	0x04, 0x17
        /*001a*/ 	.short	(.L_1287 - .L_1286)
.L_1286:
        /*001c*/ 	.word	0x00000000
        /*0020*/ 	.short	0x0005
        /*0022*/ 	.short	0x0028
        /*0024*/ 	.byte	0x00, 0xf0, 0x21, 0x00


	//----- nvinfo : EIATTR_KPARAM_INFO
	.align		4
.L_1287:
        /*0028*/ 	.byte	0x04, 0x17
        /*002a*/ 	.short	(.L_1289 - .L_1288)
.L_1288:
        /*002c*/ 	.word	0x00000000
        /*0030*/ 	.short	0x0004
        /*0032*/ 	.short	0x0020
        /*0034*/ 	.byte	0x00, 0xf0, 0x21, 0x00


	//----- nvinfo : EIATTR_KPARAM_INFO
	.align		4
.L_1289:
        /*0038*/ 	.byte	0x04, 0x17
        /*003a*/ 	.short	(.L_1291 - .L_1290)
.L_1290:
        /*003c*/ 	.word	0x00000000
        /*0040*/ 	.short	0x0003
        /*0042*/ 	.short	0x0018
        /*0044*/ 	.byte	0x00, 0xf0, 0x21, 0x00


	//----- nvinfo : EIATTR_KPARAM_INFO
	.align		4
.L_1291:
        /*0048*/ 	.byte	0x04, 0x17
        /*004a*/ 	.short	(.L_1293 - .L_1292)
.L_1292:
        /*004c*/ 	.word	0x00000000
        /*0050*/ 	.short	0x0002
        /*0052*/ 	.short	0x0010
        /*0054*/ 	.byte	0x00, 0xf0, 0x21, 0x00


	//----- nvinfo : EIATTR_KPARAM_INFO
	.align		4
.L_1293:
        /*0058*/ 	.byte	0x04, 0x17
        /*005a*/ 	.short	(.L_1295 - .L_1294)
.L_1294:
        /*005c*/ 	.word	0x00000000
        /*0060*/ 	.short	0x0001
        /*0062*/ 	.short	0x0008
        /*0064*/ 	.byte	0x00, 0xf0, 0x21, 0x00


	//----- nvinfo : EIATTR_KPARAM_INFO
	.align		4
.L_1295:
        /*0068*/ 	.byte	0x04, 0x17
        /*006a*/ 	.short	(.L_1297 - .L_1296)
.L_1296:
        /*006c*/ 	.word	0x00000000
        /*0070*/ 	.short	0x0000
        /*0072*/ 	.short	0x0000
        /*0074*/ 	.byte	0x00, 0xf0, 0x21, 0x00


	//----- nvinfo : EIATTR_SPARSE_MMA_MASK
	.align		4
.L_1297:
        /*0078*/ 	.byte	0x03, 0x50
        /*007a*/ 	.short	0x0000


	//----- nvinfo : EIATTR_MAXREG_COUNT
	.align		4
        /*007c*/ 	.byte	0x03, 0x1b
        /*007e*/ 	.short	0x00ff


	//----- nvinfo : EIATTR_NUM_BARRIERS
	.align		4
        /*0080*/ 	.byte	0x02, 0x4c
        /*0082*/ 	.byte	0x01
	.zero		1


	//----- nvinfo : EIATTR_MERCURY_ISA_VERSION
	.align		4
        /*0084*/ 	.byte	0x03, 0x5f
        /*0086*/ 	.short	0x0101


	//----- nvinfo : EIATTR_COOP_GROUP_MASK_REGIDS
	.align		4
        /*0088*/ 	.byte	0x04, 0x29
        /*008a*/ 	.short	(.L_1299 - .L_1298)


	//   ....[0]....
.L_1298:
        /*008c*/ 	.word	0xffffffff


	//   ....[1]....
        /*0090*/ 	.word	0xffffffff


	//   ....[2]....
        /*0094*/ 	.word	0xffffffff


	//   ....[3]....
        /*0098*/ 	.word	0xffffffff


	//   ....[4]....
        /*009c*/ 	.word	0xffffffff


	//   ....[5]....
        /*00a0*/ 	.word	0xffffffff


	//   ....[6]....
        /*00a4*/ 	.word	0xffffffff


	//   ....[7]....
        /*00a8*/ 	.word	0xffffffff


	//   ....[8]....
        /*00ac*/ 	.word	0xffffffff


	//   ....[9]....
        /*00b0*/ 	.word	0xffffffff


	//   ....[10]....
        /*00b4*/ 	.word	0xffffffff


	//   ....[11]....
        /*00b8*/ 	.word	0xffffffff


	//   ....[12]....
        /*00bc*/ 	.word	0xffffffff


	//   ....[13]....
        /*00c0*/ 	.word	0xffffffff


	//   ....[14]....
        /*00c4*/ 	.word	0xffffffff


	//   ....[15]....
        /*00c8*/ 	.word	0xffffffff


	//   ....[16]....
        /*00cc*/ 	.word	0xffffffff


	//   ....[17]....
        /*00d0*/ 	.word	0xffffffff


	//   ....[18]....
        /*00d4*/ 	.word	0xffffffff


	//   ....[19]....
        /*00d8*/ 	.word	0xffffffff


	//   ....[20]....
        /*00dc*/ 	.word	0x0500000c


	//   ....[21]....
        /*00e0*/ 	.word	0x0500000c


	//   ....[22]....
        /*00e4*/ 	.word	0x0500000c


	//   ....[23]....
        /*00e8*/ 	.word	0x0500000c


	//   ....[24]....
        /*00ec*/ 	.word	0x0500000c


	//   ....[25]....
        /*00f0*/ 	.word	0x0500000c


	//   ....[26]....
        /*00f4*/ 	.word	0x0500000c


	//   ....[27]....
        /*00f8*/ 	.word	0x0500000c


	//   ....[28]....
        /*00fc*/ 	.word	0x0500000c


	//   ....[29]....
        /*0100*/ 	.word	0x0500000c


	//----- nvinfo : EIATTR_COOP_GROUP_INSTR_OFFSETS
	.align		4
.L_1299:
        /*0104*/ 	.byte	0x04, 0x28
        /*0106*/ 	.short	(.L_1301 - .L_1300)


	//   ....[0]....
.L_1300:
        /*0108*/ 	.word	0x00000630


	//   ....[1]....
        /*010c*/ 	.word	0x00000670


	//   ....[2]....
        /*0110*/ 	.word	0x000006e0


	//   ....[3]....
        /*0114*/ 	.word	0x000006f0


	//   ....[4]....
        /*0118*/ 	.word	0x00000730


	//   ....[5]....
        /*011c*/ 	.word	0x00000750


	//   ....[6]....
        /*0120*/ 	.word	0x000007b0


	//   ....[7]....
        /*0124*/ 	.word	0x000007c0


	//   ....[8]....
        /*0128*/ 	.word	0x00000820


	//   ....[9]....
        /*012c*/ 	.word	0x00000840


	//   ....[10]....
        /*0130*/ 	.word	0x000008e0


	//   ....[11]....
        /*0134*/ 	.word	0x000008f0


	//   ....[12]....
        /*0138*/ 	.word	0x00000910


	//   ....[13]....
        /*013c*/ 	.word	0x00000920


	//   ....[14]....
        /*0140*/ 	.word	0x00000960


	//   ....[15]....
        /*0144*/ 	.word	0x00000970


	//   ....[16]....
        /*0148*/ 	.word	0x000009b0


	//   ....[17]....
        /*014c*/ 	.word	0x000009c0


	//   ....[18]....
        /*0150*/ 	.word	0x000009e0


	//   ....[19]....
        /*0154*/ 	.word	0x000009f0


	//   ....[20]....
        /*0158*/ 	.word	0x00000ae0


	//   ....[21]....
        /*015c*/ 	.word	0x00000b30


	//   ....[22]....
        /*0160*/ 	.word	0x00000ba0


	//   ....[23]....
        /*0164*/ 	.word	0x00000bf0


	//   ....[24]....
        /*0168*/ 	.word	0x00000c60


	//   ....[25]....
        /*016c*/ 	.word	0x00000cb0


	//   ....[26]....
        /*0170*/ 	.word	0x00000d20


	//   ....[27]....
        /*0174*/ 	.word	0x00000d70


	//   ....[28]....
        /*0178*/ 	.word	0x00000de0


	//   ....[29]....
        /*017c*/ 	.word	0x00000e30


	//----- nvinfo : EIATTR_EXIT_INSTR_OFFSETS
	.align		4
.L_1301:
        /*0180*/ 	.byte	0x04, 0x1c
        /*0182*/ 	.short	(.L_1303 - .L_1302)


	//   ....[0]....
.L_1302:
        /*0184*/ 	.word	0x00000a30


	//   ....[1]....
        /*0188*/ 	.word	0x00000a80


	//----- nvinfo : EIATTR_CRS_STACK_SIZE
	.align		4
.L_1303:
        /*018c*/ 	.byte	0x04, 0x1e
        /*018e*/ 	.short	(.L_1305 - .L_1304)
.L_1304:
        /*0190*/ 	.word	0x00000000


	//----- nvinfo : EIATTR_CBANK_PARAM_SIZE
	.align		4
.L_1305:
        /*0194*/ 	.byte	0x03, 0x19
        /*0196*/ 	.short	0x0038


	//----- nvinfo : EIATTR_PARAM_CBANK
	.align		4
        /*0198*/ 	.byte	0x04, 0x0a
        /*019a*/ 	.short	(.L_1307 - .L_1306)
	.align		4
.L_1306:
        /*019c*/ 	.word	index@(.nv.constant0._ZN2at6native55_GLOBAL__N__6c1c77d0_17_DistanceKernel_cu_75b981de_308222pdist_kernel_cuda_implIdNS1_5distsIdE4zeroEEEvPT_PKS6_llS6_dd)
        /*01a0*/ 	.short	0x0210
        /*01a2*/ 	.short	0x0038


	//----- nvinfo : EIATTR_SW_WAR
	.align		4
.L_1307:
        /*01a4*/ 	.byte	0x04, 0x36
        /*01a6*/ 	.short	(.L_1309 - .L_1308)
.L_1308:
        /*01a8*/ 	.word	0x00000008
.L_1309:


//--------------------- .nv.info._ZN2at6native55_GLOBAL__N__6c1c77d0_17_DistanceKernel_cu_75b981de_308222pdist_kernel_cuda_implIdNS1_5distsIdE1pEEEvPT_PKS6_llS6_dd --------------------------
	.section	.nv.info._ZN2at6native55_GLOBAL__N__6c1c77d0_17_DistanceKernel_cu_75b981de_308222pdist_kernel_cuda_implIdNS1_5distsIdE1pEEEvPT_PKS6_llS6_dd,"",@"SHT_CUDA_INFO"
	.sectionflags	@""
	.align	4


	//----- nvinfo : EIATTR_CUDA_API_VERSION
	.align		4
        /*0000*/ 	.byte	0x04, 0x37
        /*0002*/ 	.short	(.L_1311 - .L_1310)
.L_1310:
        /*0004*/ 	.word	0x00000082


	//----- nvinfo : EIATTR_KPARAM_INFO
	.align		4
.L_1311:
        /*0008*/ 	.byte	0x04, 0x17
        /*000a*/ 	.short	(.L_1313 - .L_1312)
.L_1312:
        /*000c*/ 	.word	0x00000000
        /*0010*/ 	.short	0x0006
        /*0012*/ 	.short	0x0030
        /*0014*/ 	.byte	0x00, 0xf0, 0x21, 0x00


	//----- nvinfo : EIATTR_KPARAM_INFO
	.align		4
.L_1313:
        /*0018*/ 	.byte	0x04, 0x17
        /*001a*/ 	.short	(.L_1315 - .L_1314)
.L_1314:
        /*001c*/ 	.word	0x00000000
        /*0020*/ 	.short	0x0005
        /*0022*/ 	.short	0x0028
        /*0024*/ 	.byte	0x00, 0xf0, 0x21, 0x00


	//----- nvinfo : EIATTR_KPARAM_INFO
	.align		4
.L_1315:
        /*0028*/ 	.byte	0x04, 0x17
        /*002a*/ 	.short	(.L_1317 - .L_1316)
.L_1316:
        /*002c*/ 	.word	0x00000000
        /*0030*/ 	.short	0x0004
        /*0032*/ 	.short	0x0020
        /*0034*/ 	.byte	0x00, 0xf0, 0x21, 0x00


	//----- nvinfo : EIATTR_KPARAM_INFO
	.align		4
.L_1317:
        /*0038*/ 	.byte	0x04, 0x17
        /*003a*/ 	.short	(.L_1319 - .L_1318)
.L_1318:
        /*003c*/ 	.word	0x00000000
        /*0040*/ 	.short	0x0003
        /*0042*/ 	.short	0x0018
        /*0044*/ 	.byte	0x00, 0xf0, 0x21, 0x00


	//----- nvinfo : EIATTR_KPARAM_INFO
	.align		4
.L_1319:
        /*0048*/ 	.byte	0x04, 0x17
        /*004a*/ 	.short	(.L_1321 - .L_1320)
.L_1320:
        /*004c*/ 	.word	0x00000000
        /*0050*/ 	.short	0x0002
        /*0052*/ 	.short	0x0010
        /*0054*/ 	.byte	0x00, 0xf0, 0x21, 0x00


	//----- nvinfo : EIATTR_KPARAM_INFO
	.align		4
.L_1321:
        /*0058*/ 	.byte	0x04, 0x17
        /*005a*/ 	.short	(.L_1323 - .L_1322)
.L_1322:
        /*005c*/ 	.word	0x00000000
        /*0060*/ 	.short	0x0001
        /*0062*/ 	.short	0x0008
        /*0064*/ 	.byte	0x00, 0xf0, 0x21, 0x00


	//----- nvinfo : EIATTR_KPARAM_INFO
	.align		4
.L_1323:
        /*0068*/ 	.byte	0x04, 0x17
        /*006a*/ 	.short	(.L_1325 - .L_1324)
.L_1324:
        /*006c*/ 	.word	0x00000000
        /*0070*/ 	.short	0x0000
        /*0072*/ 	.short	0x0000
        /*0074*/ 	.byte	0x00, 0xf0, 0x21, 0x00


	//----- nvinfo : EIATTR_SPARSE_MMA_MASK
	.align		4
.L_1325:
        /*0078*/ 	.byte	0x03, 0x50
        /*007a*/ 	.short	0x0000


	//----- nvinfo : EIATTR_MAXREG_COUNT
	.align		4
        /*007c*/ 	.byte	0x03, 0x1b
        /*007e*/ 	.short	0x00ff


	//----- nvinfo : EIATTR_NUM_BARRIERS
	.align		4
        /*0080*/ 	.byte	0x02, 0x4c
        /*0082*/ 	.byte	0x01
	.zero		1


	//----- nvinfo : EIATTR_MERCURY_ISA_VERSION
	.align		4
        /*0084*/ 	.byte	0x03, 0x5f
        /*0086*/ 	.short	0x0101


	//----- nvinfo : EIATTR_COOP_GROUP_MASK_REGIDS
	.align		4
        /*0088*/ 	.byte	0x04, 0x29
        /*008a*/ 	.short	(.L_1327 - .L_1326)


	//   ....[0]....
.L_1326:
        /*008c*/ 	.word	0xffffffff


	//   ....[1]....
        /*0090*/ 	.word	0xffffffff


	//   ....[2]....
        /*0094*/ 	.word	0xffffffff


	//   ....[3]....
        /*0098*/ 	.word	0xffffffff


	//   ....[4]....
        /*009c*/ 	.word	0xffffffff


	//   ....[5]....
        /*00a0*/ 	.word	0xffffffff


	//   ....[6]....
        /*00a4*/ 	.word	0xffffffff


	//   ....[7]....
        /*00a8*/ 	.word	0xffffffff


	//   ....[8]....
        /*00ac*/ 	.word	0xffffffff


	//   ....[9]....
        /*00b0*/ 	.word	0xffffffff


	//   ....[10]....
        /*00b4*/ 	.word	0xffffffff


	//   ....[11]....
        /*00b8*/ 	.word	0xffffffff


	//   ....[12]....
        /*00bc*/ 	.word	0xffffffff


	//   ....[13]....
        /*00c0*/ 	.word	0xffffffff


	//   ....[14]....
        /*00c4*/ 	.word	0xffffffff


	//   ....[15]....
        /*00c8*/ 	.word	0xffffffff


	//   ....[16]....
        /*00cc*/ 	.word	0xffffffff


	//   ....[17]....
        /*00d0*/ 	.word	0xffffffff


	//   ....[18]....
        /*00d4*/ 	.word	0xffffffff


	//   ....[19]....
        /*00d8*/ 	.word	0xffffffff


	//   ....[20]....
        /*00dc*/ 	.word	0x05000000


	//   ....[21]....
        /*00e0*/ 	.word	0x05000000


	//   ....[22]....
        /*00e4*/ 	.word	0x05000000


	//   ....[23]....
        /*00e8*/ 	.word	0x05000000


	//   ....[24]....
        /*00ec*/ 	.word	0x05000000


	//   ....[25]....
        /*00f0*/ 	.word	0x05000000


	//   ....[26]....
        /*00f4*/ 	.word	0x05000000


	//   ....[27]....
        /*00f8*/ 	.word	0x05000000


	//   ....[28]....
        /*00fc*/ 	.word	0x05000000


	//   ....[29]....
        /*0100*/ 	.word	0x05000000


	//----- nvinfo : EIATTR_COOP_GROUP_INSTR_OFFSETS
	.align		4
.L_1327:
        /*0104*/ 	.byte	0x04, 0x28
        /*0106*/ 	.short	(.L_1329 - .L_1328)


	//   ....[0]....
.L_1328:
        /*0108*/ 	.word	0x00001310


	//   ....[1]....
        /*010c*/ 	.word	0x00001350


	//   ....[2]....
        /*0110*/ 	.word	0x000013c0


	//   ....[3]....
        /*0114*/ 	.word	0x000013d0


	//   ....[4]....
        /*0118*/ 	.word	0x00001400


	//   ....[5]....
        /*011c*/ 	.word	0x00001420


	//   ....[6]....
        /*0120*/ 	.word	0x00001480


	//   ....[7]....
        /*0124*/ 	.word	0x00001490


	//   ....[8]....
        /*0128*/ 	.word	0x00001500


	//   ....[9]....
        /*012c*/ 	.word	0x00001520


	//   ....[10]....
        /*0130*/ 	.word	0x000015c0


	//   ....[11]....
        /*0134*/ 	.word	0x000015d0


	//   ....[12]....
        /*0138*/ 	.word	0x000015f0


	//   ....[13]....
        /*013c*/ 	.word	0x00001600


	//   ....[14]....
        /*0140*/ 	.word	0x00001640


	//   ....[15]....
        /*0144*/ 	.word	0x00001650


	//   ....[16]....
        /*0148*/ 	.word	0x00001690


	//   ....[17]....
        /*014c*/ 	.word	0x000016a0


	//   ....[18]....
        /*0150*/ 	.word	0x000016e0


	//   ....[19]....
        /*0154*/ 	.word	0x000016f0


	//   ....[20]....
        /*0158*/ 	.word	0x00001d80


	//   ....[21]....
        /*015c*/ 	.word	0x00001dd0


	//   ....[22]....
        /*0160*/ 	.word	0x00001e40


	//   ....[23]....
        /*0164*/ 	.word	0x00001e90


	//   ....[24]....
        /*0168*/ 	.word	0x00001f00


	//   ....[25]....
        /*016c*/ 	.word	0x00001f50


	//   ....[26]....
        /*0170*/ 	.word	0x00001fc0


	//   ....[27]....
        /*0174*/ 	.word	0x00002010


	//   ....[28]....
        /*0178*/ 	.word	0x00002080


	//   ....[29]....
        /*017c*/ 	.word	0x000020d0


	//----- nvinfo : EIATTR_EXIT_INSTR_OFFSETS
	.align		4
.L_1329:
        /*0180*/ 	.byte	0x04, 0x1c
        /*0182*/ 	.short	(.L_1331 - .L_1330)


	//   ....[0]....
.L_1330:
        /*0184*/ 	.word	0x00001730


	//   ....[1]....
        /*0188*/ 	.word	0x00001d20


	//----- nvinfo : EIATTR_CRS_STACK_SIZE
	.align		4
.L_1331:
        /*018c*/ 	.byte	0x04, 0x1e
        /*018e*/ 	.short	(.L_1333 - .L_1332)
.L_1332:
        /*0190*/ 	.word	0x00000000


	//----- nvinfo : EIATTR_CBANK_PARAM_SIZE
	.align		4
.L_1333:
        /*0194*/ 	.byte	0x03, 0x19
        /*0196*/ 	.short	0x0038


	//----- nvinfo : EIATTR_PARAM_CBANK
	.align		4
        /*0198*/ 	.byte	0x04, 0x0a
        /*019a*/ 	.short	(.L_1335 - .L_1334)
	.align		4
.L_1334:
        /*019c*/ 	.word	index@(.nv.constant0._ZN2at6native55_GLOBAL__N__6c1c77d0_17_DistanceKernel_cu_75b981de_308222pdist_kernel_cuda_implIdNS1_5distsIdE1pEEEvPT_PKS6_llS6_dd)
        /*01a0*/ 	.short	0x0210
        /*01a2*/ 	.short	0x0038


	//----- nvinfo : EIATTR_SW_WAR
	.align		4
.L_1335:
        /*01a4*/ 	.byte	0x04, 0x36
        /*01a6*/ 	.short	(.L_1337 - .L_1336)
.L_1336:
        /*01a8*/ 	.word	0x00000008
.L_1337:


//--------------------- .nv.info._ZN2at6native55_GLOBAL__N__6c1c77d0_17_DistanceKernel_cu_75b981de_308222cdist_kernel_cuda_implIfNS1_5distsIfE3infEEEvPT_PKS6_S9_S6_lllll --------------------------
	.section	.nv.info._ZN2at6native55_GLOBAL__N__6c1c77d0_17_DistanceKernel_cu_75b981de_308222cdist_kernel_cuda_implIfNS1_5distsIfE3infEEEvPT_PKS6_S9_S6_lllll,"",@"SHT_CUDA_INFO"
	.sectionflags	@""
	.align	4


	//----- nvinfo : EIATTR_CUDA_API_VERSION
	.align		4
        /*0000*/ 	.byte	0x04, 0x37
        /*0002*/ 	.short	(.L_1339 - .L_1338)
.L_1338:
        /*0004*/ 	.word	0x00000082


	//----- nvinfo : EIATTR_KPARAM_INFO
	.align		4
.L_1339:
        /*0008*/ 	.byte	0x04, 0x17
        /*000a*/ 	.short	(.L_1341 - .L_1340)
.L_1340:
        /*000c*/ 	.word	0x00000000
        /*0010*/ 	.short	0x0008
        /*0012*/ 	.short	0x0040
        /*0014*/ 	.byte	0x00, 0xf0, 0x21, 0x00


	//----- nvinfo : EIATTR_KPARAM_INFO
	.align		4
.L_1341:
        /*0018*/ 	.byte	0x04, 0x17
        /*001a*/ 	.short	(.L_1343 - .L_1342)
.L_1342:
        /*001c*/ 	.word	0x00000000
        /*0020*/ 	.short	0x0007
        /*0022*/ 	.short	0x0038
        /*0024*/ 	.byte	0x00, 0xf0, 0x21, 0x00


	//----- nvinfo : EIATTR_KPARAM_INFO
	.align		4
.L_1343:
        /*0028*/ 	.byte	0x04, 0x17
        /*002a*/ 	.short	(.L_1345 - .L_1344)
.L_1344:
        /*002c*/ 	.word	0x00000000
        /*0030*/ 	.short	0x0006
        /*0032*/ 	.short	0x0030
        /*0034*/ 	.byte	0x00, 0xf0, 0x21, 0x00


	//----- nvinfo : EIATTR_KPARAM_INFO
	.align		4
.L_1345:
        /*0038*/ 	.byte	0x04, 0x17
        /*003a*/ 	.short	(.L_1347 - .L_1346)
.L_1346:
        /*003c*/ 	.word	0x00000000
        /*0040*/ 	.short	0x0005
        /*0042*/ 	.short	0x0028
        /*0044*/ 	.byte	0x00, 0xf0, 0x21, 0x00


	//----- nvinfo : EIATTR_KPARAM_INFO
	.align		4
.L_1347:
        /*0048*/ 	.byte	0x04, 0x17
        /*004a*/ 	.short	(.L_1349 - .L_1348)
.L_1348:
        /*004c*/ 	.word	0x00000000
        /*0050*/ 	.short	0x0004
        /*0052*/ 	.short	0x0020
        /*0054*/ 	.byte	0x00, 0xf0, 0x21, 0x00


	//----- nvinfo : EIATTR_KPARAM_INFO
	.align		4
.L_1349:
        /*0058*/ 	.byte	0x04, 0x17
        /*005a*/ 	.short	(.L_1351 - .L_1350)
.L_1350:
        /*005c*/ 	.word	0x00000000
        /*0060*/ 	.short	0x0003
        /*0062*/ 	.short	0x0018
        /*0064*/ 	.byte	0x00, 0xf0, 0x11, 0x00


	//----- nvinfo : EIATTR_KPARAM_INFO
	.align		4
.L_1351:
        /*0068*/ 	.byte	0x04, 0x17
        /*006a*/ 	.short	(.L_1353 - .L_1352)
.L_1352:
        /*006c*/ 	.word	0x00000000
        /*0070*/ 	.short	0x0002
        /*0072*/ 	.short	0x0010
        /*0074*/ 	.byte	0x00, 0xf0, 0x21, 0x00


	//----- nvinfo : EIATTR_KPARAM_INFO
	.align		4
.L_1353:
        /*0078*/ 	.byte	0x04, 0x17
        /*007a*/ 	.short	(.L_1355 - .L_1354)
.L_1354:
        /*007c*/ 	.word	0x00000000
        /*0080*/ 	.short	0x0001
        /*0082*/ 	.short	0x0008
        /*0084*/ 	.byte	0x00, 0xf0, 0x21, 0x00


	//----- nvinfo : EIATTR_KPARAM_INFO
	.align		4
.L_1355:
        /*0088*/ 	.byte	0x04, 0x17
        /*008a*/ 	.short	(.L_1357 - .L_1356)
.L_1356:
        /*008c*/ 	.word	0x00000000
        /*0090*/ 	.short	0x0000
        /*0092*/ 	.short	0x0000
        /*0094*/ 	.byte	0x00, 0xf0, 0x21, 0x00


	//----- nvinfo : EIATTR_SPARSE_MMA_MASK
	.align		4
.L_1357:
        /*0098*/ 	.byte	0x03, 0x50
        /*009a*/ 	.short	0x0000


	//----- nvinfo : EIATTR_MAXREG_COUNT
	.align		4
        /*009c*/ 	.byte	0x03, 0x1b
        /*009e*/ 	.short	0x00ff


	//----- nvinfo : EIATTR_NUM_BARRIERS
	.align		4
        /*00a0*/ 	.byte	0x02, 0x4c
        /*00a2*/ 	.byte	0x01
	.zero		1


	//----- nvinfo : EIATTR_MERCURY_ISA_VERSION
	.align		4
        /*00a4*/ 	.byte	0x03, 0x5f
        /*00a6*/ 	.short	0x0101


	//----- nvinfo : EIATTR_COOP_GROUP_MASK_REGIDS
	.align		4
        /*00a8*/ 	.byte	0x04, 0x29
        /*00aa*/ 	.short	(.L_1359 - .L_1358)


	//   ....[0]....
.L_1358:
        /*00ac*/ 	.word	0xffffffff


	//   ....[1]....
        /*00b0*/ 	.word	0xffffffff


	//   ....[2]....
        /*00b4*/ 	.word	0xffffffff


	//   ....[3]....
        /*00b8*/ 	.word	0xffffffff


	//   ....[4]....
        /*00bc*/ 	.word	0xffffffff


	//   ....[5]....
        /*00c0*/ 	.word	0xffffffff


	//   ....[6]....
        /*00c4*/ 	.word	0xffffffff


	//   ....[7]....
        /*00c8*/ 	.word	0xffffffff


	//   ....[8]....
        /*00cc*/ 	.word	0xffffffff


	//   ....[9]....
        /*00d0*/ 	.word	0xffffffff


	//   ....[10]....
        /*00d4*/ 	.word	0x05000008


	//   ....[11]....
        /*00d8*/ 	.word	0x05000008


	//   ....[12]....
        /*00dc*/ 	.word	0x05000008


	//   ....[13]....
        /*00e0*/ 	.word	0x05000008


	//   ....[14]....
        /*00e4*/ 	.word	0x05000008


	//----- nvinfo : EIATTR_COOP_GROUP_INSTR_OFFSETS
	.align		4
.L_1359:
        /*00e8*/ 	.byte	0x04, 0x28
        /*00ea*/ 	.short	(.L_1361 - .L_1360)


	//   ....[0]....
.L_1360:
        /*00ec*/ 	.word	0x00000930


	//   ....[1]....
        /*00f0*/ 	.word	0x00000a40


	//   ....[2]....
        /*00f4*/ 	.word	0x00000a90


	//   ....[3]....
        /*00f8*/ 	.word	0x00000ad0


	//   ....[4]....
        /*00fc*/ 	.word	0x00000b30


	//   ....[5]....
        /*0100*/ 	.word	0x00000be0


	//   ....[6]....
        /*0104*/ 	.word	0x00000c10


	//   ....[7]....
        /*0108*/ 	.word	0x00000c40


	//   ....[8]....
        /*010c*/ 	.word	0x00000c70


	//   ....[9]....
        /*0110*/ 	.word	0x00000ca0


	//   ....[10]....
        /*0114*/ 	.word	0x00000db0


	//   ....[11]....
        /*0118*/ 	.word	0x00000e30


	//   ....[12]....
        /*011c*/ 	.word	0x00000eb0


	//   ....[13]....
        /*0120*/ 	.word	0x00000f30


	//   ....[14]....
        /*0124*/ 	.word	0x00000fb0


	//----- nvinfo : EIATTR_EXIT_INSTR_OFFSETS
	.align		4
.L_1361:
        /*0128*/ 	.byte	0x04, 0x1c
        /*012a*/ 	.short	(.L_1363 - .L_1362)


	//   ....[0]....
.L_1362:
        /*012c*/ 	.word	0x00000cf0


	//   ....[1]....
        /*0130*/ 	.word	0x00000d60


	//----- nvinfo : EIATTR_CRS_STACK_SIZE
	.align		4
.L_1363:
        /*0134*/ 	.byte	0x04, 0x1e
        /*0136*/ 	.short	(.L_1365 - .L_1364)
.L_1364:
        /*0138*/ 	.word	0x00000000


	//----- nvinfo : EIATTR_CBANK_PARAM_SIZE
	.align		4
.L_1365:
        /*013c*/ 	.byte	0x03, 0x19
        /*013e*/ 	.short	0x0048


	//----- nvinfo : EIATTR_PARAM_CBANK
	.align		4
        /*0140*/ 	.byte	0x04, 0x0a
        /*0142*/ 	.short	(.L_1367 - .L_1366)
	.align		4
.L_1366:
        /*0144*/ 	.word	index@(.nv.constant0._ZN2at6native55_GLOBAL__N__6c1c77d0_17_DistanceKernel_cu_75b981de_308222cdist_kernel_cuda_implIfNS1_5distsIfE3infEEEvPT_PKS6_S9_S6_lllll)
        /*0148*/ 	.short	0x0210
        /*014a*/ 	.short	0x0048


	//----- nvinfo : EIATTR_SW_WAR
	.align		4
.L_1367:
        /*014c*/ 	.byte	0x04, 0x36
        /*014e*/ 	.short	(.L_1369 - .L_1368)
.L_1368:
        /*0150*/ 	.word	0x00000008
.L_1369:


//--------------------- .nv.info._ZN2at6native55_GLOBAL__N__6c1c77d0_17_DistanceKernel_cu_75b981de_308222cdist_kernel_cuda_implIfNS1_5distsIfE3twoEEEvPT_PKS6_S9_S6_lllll --------------------------
	.section	.nv.info._ZN2at6native55_GLOBAL__N__6c1c77d0_17_DistanceKernel_cu_75b981de_308222cdist_kernel_cuda_implIfNS1_5distsIfE3twoEEEvPT_PKS6_S9_S6_lllll,"",@"SHT_CUDA_INFO"
	.sectionflags	@""
	.align	4


	//----- nvinfo : EIATTR_CUDA_API_VERSION
	.align		4
        /*0000*/ 	.byte	0x04, 0x37
        /*0002*/ 	.short	(.L_1371 - .L_1370)
.L_1370:
        /*0004*/ 	.word	0x00000082


	//----- nvinfo : EIATTR_KPARAM_INFO
	.align		4
.L_1371:
        /*0008*/ 	.byte	0x04, 0x17
        /*000a*/ 	.short	(.L_1373 - .L_1372)
.L_1372:
        /*000c*/ 	.word	0x00000000
        /*0010*/ 	.short	0x0008
        /*0012*/ 	.short	0x0040
        /*0014*/ 	.byte	0x00, 0xf0, 0x21, 0x00


	//----- nvinfo : EIATTR_KPARAM_INFO
	.align		4
.L_1373:
        /*0018*/ 	.byte	0x04, 0x17
        /*001a*/ 	.short	(.L_1375 - .L_1374)
.L_1374:
        /*001c*/ 	.word	0x00000000
        /*0020*/ 	.short	0x0007
        /*0022*/ 	.short	0x0038
        /*0024*/ 	.byte	0x00, 0xf0, 0x21, 0x00


	//----- nvinfo : EIATTR_KPARAM_INFO
	.align		4
.L_1375:
        /*0028*/ 	.byte	0x04, 0x17
        /*002a*/ 	.short	(.L_1377 - .L_1376)
.L_1376:
        /*002c*/ 	.word	0x00000000
        /*0030*/ 	.short	0x0006
        /*0032*/ 	.short	0x0030
        /*0034*/ 	.byte	0x00, 0xf0, 0x21, 0x00


	//----- nvinfo : EIATTR_KPARAM_INFO
	.align		4
.L_1377:
        /*0038*/ 	.byte	0x04, 0x17
        /*003a*/ 	.short	(.L_1379 - .L_1378)
.L_1378:
        /*003c*/ 	.word	0x00000000
        /*0040*/ 	.short	0x0005
        /*0042*/ 	.short	0x0028
        /*0044*/ 	.byte	0x00, 0xf0, 0x21, 0x00


	//----- nvinfo : EIATTR_KPARAM_INFO
	.align		4
.L_1379:
        /*0048*/ 	.byte	0x04, 0x17
        /*004a*/ 	.short	(.L_1381 - .L_1380)
.L_1380:
        /*004c*/ 	.word	0x00000000
        /*0050*/ 	.short	0x0004
        /*0052*/ 	.short	0x0020
        /*0054*/ 	.byte	0x00, 0xf0, 0x21, 0x00


	//----- nvinfo : EIATTR_KPARAM_INFO
	.align		4
.L_1381:
        /*0058*/ 	.byte	0x04, 0x17
        /*005a*/ 	.short	(.L_1383 - .L_1382)
.L_1382:
        /*005c*/ 	.word	0x00000000
        /*0060*/ 	.short	0x0003
        /*0062*/ 	.short	0x0018
        /*0064*/ 	.byte	0x00, 0xf0, 0x11, 0x00


	//----- nvinfo : EIATTR_KPARAM_INFO
	.align		4
.L_1383:
        /*0068*/ 	.byte	0x04, 0x17
        /*006a*/ 	.short	(.L_1385 - .L_1384)
.L_1384:
        /*006c*/ 	.word	0x00000000
        /*0070*/ 	.short	0x0002
        /*0072*/ 	.short	0x0010
        /*0074*/ 	.byte	0x00, 0xf0, 0x21, 0x00


	//----- nvinfo : EIATTR_KPARAM_INFO
	.align		4
.L_1385:
        /*0078*/ 	.byte	0x04, 0x17
        /*007a*/ 	.short	(.L_1387 - .L_1386)
.L_1386:
        /*007c*/ 	.word	0x00000000
        /*0080*/ 	.short	0x0001
        /*0082*/ 	.short	0x0008
        /*0084*/ 	.byte	0x00, 0xf0, 0x21, 0x00


	//----- nvinfo : EIATTR_KPARAM_INFO
	.align		4
.L_1387:
        /*0088*/ 	.byte	0x04, 0x17
        /*008a*/ 	.short	(.L_1389 - .L_1388)
.L_1388:
        /*008c*/ 	.word	0x00000000
        /*0090*/ 	.short	0x0000
        /*0092*/ 	.short	0x0000
        /*0094*/ 	.byte	0x00, 0xf0, 0x21, 0x00


	//----- nvinfo : EIATTR_SPARSE_MMA_MASK
	.align		4
.L_1389:
        /*0098*/ 	.byte	0x03, 0x50
        /*009a*/ 	.short	0x0000


	//----- nvinfo : EIATTR_MAXREG_COUNT
	.align		4
        /*009c*/ 	.byte	0x03, 0x1b
        /*009e*/ 	.short	0x00ff


	//----- nvinfo : EIATTR_NUM_BARRIERS
	.align		4
        /*00a0*/ 	.byte	0x02, 0x4c
        /*00a2*/ 	.byte	0x01
	.zero		1


	//----- nvinfo : EIATTR_MERCURY_ISA_VERSION
	.align		4
        /*00a4*/ 	.byte	0x03, 0x5f
        /*00a6*/ 	.short	0x0101


	//----- nvinfo : EIATTR_COOP_GROUP_MASK_REGIDS
	.align		4
        /*00a8*/ 	.byte	0x04, 0x29
        /*00aa*/ 	.short	(.L_1391 - .L_1390)


	//   ....[0]....
.L_1390:
        /*00ac*/ 	.word	0xffffffff


	//   ....[1]....
        /*00b0*/ 	.word	0xffffffff


	//   ....[2]....
        /*00b4*/ 	.word	0xffffffff


	//   ....[3]....
        /*00b8*/ 	.word	0xffffffff


	//   ....[4]....
        /*00bc*/ 	.word	0xffffffff


	//   ....[5]....
        /*00c0*/ 	.word	0xffffffff


	//   ....[6]....
        /*00c4*/ 	.word	0xffffffff


	//   ....[7]....
        /*00c8*/ 	.word	0xffffffff


	//   ....[8]....
        /*00cc*/ 	.word	0xffffffff


	//   ....[9]....
        /*00d0*/ 	.word	0xffffffff


	//   ....[10]....
        /*00d4*/ 	.word	0x05000008


	//   ....[11]....
        /*00d8*/ 	.word	0x05000008


	//   ....[12]....
        /*00dc*/ 	.word	0x05000008


	//   ....[13]....
        /*00e0*/ 	.word	0x05000008


	//   ....[14]....
        /*00e4*/ 	.word	0x05000008


	//----- nvinfo : EIATTR_COOP_GROUP_INSTR_OFFSETS
	.align		4
.L_1391:
        /*00e8*/ 	.byte	0x04, 0x28
        /*00ea*/ 	.short	(.L_1393 - .L_1392)


	//   ....[0]....
.L_1392:
        /*00ec*/ 	.word	0x00000920


	//   ....[1]....
        /*00f0*/ 	.word	0x00000a00


	//   ....[2]....
        /*00f4*/ 	.word	0x00000a50


	//   ....[3]....
        /*00f8*/ 	.word	0x00000aa0


	//   ....[4]....
        /*00fc*/ 	.word	0x00000ae0


	//   ....[5]....
        /*0100*/ 	.word	0x00000b80


	//   ....[6]....
        /*0104*/ 	.word	0x00000ba0


	//   ....[7]....
        /*0108*/ 	.word	0x00000bc0


	//   ....[8]....
        /*010c*/ 	.word	0x00000be0


	//   ....[9]....
        /*0110*/ 	.word	0x00000c00


	//   ....[10]....
        /*0114*/ 	.word	0x00000d10


	//   ....[11]....
        /*0118*/ 	.word	0x00000d80


	//   ....[12]....
        /*011c*/ 	.word	0x00000df0


	//   ....[13]....
        /*0120*/ 	.word	0x00000e60


	//   ....[14]....
        /*0124*/ 	.word	0x00000ed0


	//----- nvinfo : EIATTR_EXIT_INSTR_OFFSETS
	.align		4
.L_1393:
        /*0128*/ 	.byte	0x04, 0x1c
        /*012a*/ 	.short	(.L_1395 - .L_1394)


	//   ....[0]....
.L_1394:
        /*012c*/ 	.word	0x00000c40


	//   ....[1]....
        /*0130*/ 	.word	0x00000cc0


	//----- nvinfo : EIATTR_CRS_STACK_SIZE
	.align		4
.L_1395:
        /*0134*/ 	.byte	0x04, 0x1e
        /*0136*/ 	.short	(.L_1397 - .L_1396)
.L_1396:
        /*0138*/ 	.word	0x00000000


	//----- nvinfo : EIATTR_CBANK_PARAM_SIZE
	.align		4
.L_1397:
        /*013c*/ 	.byte	0x03, 0x19
        /*013e*/ 	.short	0x0048


	//----- nvinfo : EIATTR_PARAM_CBANK
	.align		4
        /*0140*/ 	.byte	0x04, 0x0a
        /*0142*/ 	.short	(.L_1399 - .L_1398)
	.align		4
.L_1398:
        /*0144*/ 	.word	index@(.nv.constant0._ZN2at6native55_GLOBAL__N__6c1c77d0_17_DistanceKernel_cu_75b981de_308222cdist_kernel_cuda_implIfNS1_5distsIfE3twoEEEvPT_PKS6_S9_S6_lllll)
        /*0148*/ 	.short	0x0210
        /*014a*/ 	.short	0x0048


	//----- nvinfo : EIATTR_SW_WAR
	.align		4
.L_1399:
        /*014c*/ 	.byte	0x04, 0x36
        /*014e*/ 	.short	(.L_1401 - .L_1400)
.L_1400:
        /*0150*/ 	.word	0x00000008
.L_1401:


//--------------------- .nv.info._ZN2at6native55_GLOBAL__N__6c1c77d0_17_DistanceKernel_cu_75b981de_308222cdist_kernel_cuda_implIfNS1_5distsIfE3oneEEEvPT_PKS6_S9_S6_lllll --------------------------
	.section	.nv.info._ZN2at6native55_GLOBAL__N__6c1c77d0_17_DistanceKernel_cu_75b981de_308222cdist_kernel_cuda_implIfNS1_5distsIfE3oneEEEvPT_PKS6_S9_S6_lllll,"",@"SHT_CUDA_INFO"
	.sectionflags	@""
	.align	4


	//----- nvinfo : EIATTR_CUDA_API_VERSION
	.align		4
        /*0000*/ 	.byte	0x04, 0x37
        /*0002*/ 	.short	(.L_1403 - .L_1402)
.L_1402:
        /*0004*/ 	.word	0x00000082


	//----- nvinfo : EIATTR_KPARAM_INFO
	.align		4
.L_1403:
        /*0008*/ 	.byte	0x04, 0x17
        /*000a*/ 	.short	(.L_1405 - .L_1404)
.L_1404:
        /*000c*/ 	.word	0x00000000
        /*0010*/ 	.short	0x0008
        /*0012*/ 	.short	0x0040
        /*0014*/ 	.byte	0x00, 0xf0, 0x21, 0x00


	//----- nvinfo : EIATTR_KPARAM_INFO
	.align		4
.L_1405:
        /*0018*/ 	.byte	0x04, 0x17
        /*001a*/ 	.short	(.L_1407 - .L_1406)
.L_1406:
        /*001c*/ 	.word	0x00000000
        /*0020*/ 	.short	0x0007
        /*0022*/ 	.short	0x0038
        /*0024*/ 	.byte	0x00, 0xf0, 0x21, 0x00


	//----- nvinfo : EIATTR_KPARAM_INFO
	.align		4
.L_1407:
        /*0028*/ 	.byte	0x04, 0x17
        /*002a*/ 	.short	(.L_1409 - .L_1408)
.L_1408:
        /*002c*/ 	.word	0x00000000
        /*0030*/ 	.short	0x0006
        /*0032*/ 	.short	0x0030
        /*0034*/ 	.byte	0x00, 0xf0, 0x21, 0x00


	//----- nvinfo : EIATTR_KPARAM_INFO
	.align		4
.L_1409:
        /*0038*/ 	.byte	0x04, 0x17
        /*003a*/ 	.short	(.L_1411 - .L_1410)
.L_1410:
        /*003c*/ 	.word	0x00000000
        /*0040*/ 	.short	0x0005
        /*0042*/ 	.short	0x0028
        /*0044*/ 	.byte	0x00, 0xf0, 0x21, 0x00


	//----- nvinfo : EIATTR_KPARAM_INFO
	.align		4
.L_1411:
        /*0048*/ 	.byte	0x04, 0x17
        /*004a*/ 	.short	(.L_1413 - .L_1412)
.L_1412:
        /*004c*/ 	.word	0x00000000
        /*0050*/ 	.short	0x0004
        /*0052*/ 	.short	0x0020
        /*0054*/ 	.byte	0x00, 0xf0, 0x21, 0x00


	//----- nvinfo : EIATTR_KPARAM_INFO
	.align		4
.L_1413:
        /*0058*/ 	.byte	0x04, 0x17
        /*005a*/ 	.short	(.L_1415 - .L_1414)
.L_1414:
        /*005c*/ 	.word	0x00000000
        /*0060*/ 	.short	0x0003
        /*0062*/ 	.short	0x0018
        /*0064*/ 	.byte	0x00, 0xf0, 0x11, 0x00


	//----- nvinfo : EIATTR_KPARAM_INFO
	.align		4
.L_1415:
        /*0068*/ 	.byte	0x04, 0x17
        /*006a*/ 	.short	(.L_1417 - .L_1416)
.L_1416:
        /*006c*/ 	.word	0x00000000
        /*0070*/ 	.short	0x0002
        /*0072*/ 	.short	0x0010
        /*0074*/ 	.byte	0x00, 0xf0, 0x21, 0x00


	//----- nvinfo : EIATTR_KPARAM_INFO
	.align		4
.L_1417:
        /*0078*/ 	.byte	0x04, 0x17
        /*007a*/ 	.short	(.L_1419 - .L_1418)
.L_1418:
        /*007c*/ 	.word	0x00000000
        /*0080*/ 	.short	0x0001
        /*0082*/ 	.short	0x0008
        /*0084*/ 	.byte	0x00, 0xf0, 0x21, 0x00


	//----- nvinfo : EIATTR_KPARAM_INFO
	.align		4
.L_1419:
        /*0088*/ 	.byte	0x04, 0x17
        /*008a*/ 	.short	(.L_1421 - .L_1420)
.L_1420:
        /*008c*/ 	.word	0x00000000
        /*0090*/ 	.short	0x0000
        /*0092*/ 	.short	0x0000
        /*0094*/ 	.byte	0x00, 0xf0, 0x21, 0x00


	//----- nvinfo : EIATTR_SPARSE_MMA_MASK
	.align		4
.L_1421:
        /*0098*/ 	.byte	0x03, 0x50
        /*009a*/ 	.short	0x0000


	//----- nvinfo : EIATTR_MAXREG_COUNT
	.align		4
        /*009c*/ 	.byte	0x03, 0x1b
        /*009e*/ 	.short	0x00ff


	//----- nvinfo : EIATTR_NUM_BARRIERS
	.align		4
        /*00a0*/ 	.byte	0x02, 0x4c
        /*00a2*/ 	.byte	0x01
	.zero		1


	//----- nvinfo : EIATTR_MERCURY_ISA_VERSION
	.align		4
        /*00a4*/ 	.byte	0x03, 0x5f
        /*00a6*/ 	.short	0x0101


	//----- nvinfo : EIATTR_COOP_GROUP_MASK_REGIDS
	.align		4
        /*00a8*/ 	.byte	0x04, 0x29
        /*00aa*/ 	.short	(.L_1423 - .L_1422)


	//   ....[0]....
.L_1422:
        /*00ac*/ 	.word	0xffffffff


	//   ....[1]....
        /*00b0*/ 	.word	0xffffffff


	//   ....[2]....
        /*00b4*/ 	.word	0xffffffff


	//   ....[3]....
        /*00b8*/ 	.word	0xffffffff


	//   ....[4]....
        /*00bc*/ 	.word	0xffffffff


	//   ....[5]....
        /*00c0*/ 	.word	0xffffffff


	//   ....[6]....
        /*00c4*/ 	.word	0xffffffff


	//   ....[7]....
        /*00c8*/ 	.word	0xffffffff


	//   ....[8]....
        /*00cc*/ 	.word	0xffffffff


	//   ....[9]....
        /*00d0*/ 	.word	0xffffffff


	//   ....[10]....
        /*00d4*/ 	.word	0x05000008


	//   ....[11]....
        /*00d8*/ 	.word	0x05000008


	//   ....[12]....
        /*00dc*/ 	.word	0x05000008


	//   ....[13]....
        /*00e0*/ 	.word	0x05000008


	//   ....[14]....
        /*00e4*/ 	.word	0x05000008


	//----- nvinfo : EIATTR_COOP_GROUP_INSTR_OFFSETS
	.align		4
.L_1423:
        /*00e8*/ 	.byte	0x04, 0x28
        /*00ea*/ 	.short	(.L_1425 - .L_1424)


	//   ....[0]....
.L_1424:
        /*00ec*/ 	.word	0x00000920


	//   ....[1]....
        /*00f0*/ 	.word	0x00000a00


	//   ....[2]....
        /*00f4*/ 	.word	0x00000a50


	//   ....[3]....
        /*00f8*/ 	.word	0x00000a90


	//   ....[4]....
        /*00fc*/ 	.word	0x00000ae0


	//   ....[5]....
        /*0100*/ 	.word	0x00000b80


	//   ....[6]....
        /*0104*/ 	.word	0x00000ba0


	//   ....[7]....
        /*0108*/ 	.word	0x00000bc0


	//   ....[8]....
        /*010c*/ 	.word	0x00000be0


	//   ....[9]....
        /*0110*/ 	.word	0x00000c00


	//   ....[10]....
        /*0114*/ 	.word	0x00000d00


	//   ....[11]....
        /*0118*/ 	.word	0x00000d70


	//   ....[12]....
        /*011c*/ 	.word	0x00000de0


	//   ....[13]....
        /*0120*/ 	.word	0x00000e50


	//   ....[14]....
        /*0124*/ 	.word	0x00000ec0


	//----- nvinfo : EIATTR_EXIT_INSTR_OFFSETS
	.align		4
.L_1425:
        /*0128*/ 	.byte	0x04, 0x1c
        /*012a*/ 	.short	(.L_1427 - .L_1426)


	//   ....[0]....
.L_1426:
        /*012c*/ 	.word	0x00000c40


	//   ....[1]....
        /*0130*/ 	.word	0x00000cb0


	//----- nvinfo : EIATTR_CRS_STACK_SIZE
	.align		4
.L_1427:
        /*0134*/ 	.byte	0x04, 0x1e
        /*0136*/ 	.short	(.L_1429 - .L_1428)
.L_1428:
        /*0138*/ 	.word	0x00000000


	//----- nvinfo : EIATTR_CBANK_PARAM_SIZE
	.align		4
.L_1429:
        /*013c*/ 	.byte	0x03, 0x19
        /*013e*/ 	.short	0x0048


	//----- nvinfo : EIATTR_PARAM_CBANK
	.align		4
        /*0140*/ 	.byte	0x04, 0x0a
        /*0142*/ 	.short	(.L_1431 - .L_1430)
	.align		4
.L_1430:
        /*0144*/ 	.word	index@(.nv.constant0._ZN2at6native55_GLOBAL__N__6c1c77d0_17_DistanceKernel_cu_75b981de_308222cdist_kernel_cuda_implIfNS1_5distsIfE3oneEEEvPT_PKS6_S9_S6_lllll)
        /*0148*/ 	.short	0x0210
        /*014a*/ 	.short	0x0048


	//----- nvinfo : EIATTR_SW_WAR
	.align		4
.L_1431:
        /*014c*/ 	.byte	0x04, 0x36
        /*014e*/ 	.short	(.L_1433 - .L_1432)
.L_1432:
        /*0150*/ 	.word	0x00000008
.L_1433:


//--------------------- .nv.info._ZN2at6native55_GLOBAL__N__6c1c77d0_17_DistanceKernel_cu_75b981de_308222cdist_kernel_cuda_implIfNS1_5distsIfE4zeroEEEvPT_PKS6_S9_S6_lllll --------------------------
	.section	.nv.info._ZN2at6native55_GLOBAL__N__6c1c77d0_17_DistanceKernel_cu_75b981de_308222cdist_kernel_cuda_implIfNS1_5distsIfE4zeroEEEvPT_PKS6_S9_S6_lllll,"",@"SHT_CUDA_INFO"
	.sectionflags	@""
	.align	4


	//----- nvinfo : EIATTR_CUDA_API_VERSION
	.align		4
        /*0000*/ 	.byte	0x04, 0x37
        /*0002*/ 	.short	(.L_1435 - .L_1434)
.L_1434:
        /*0004*/ 	.word	0x00000082


	//----- nvinfo : EIATTR_KPARAM_INFO
	.align		4
.L_1435:
        /*0008*/ 	.byte	0x04, 0x17
        /*000a*/ 	.short	(.L_1437 - .L_1436)
.L_1436:
        /*000c*/ 	.word	0x00000000
        /*0010*/ 	.short	0x0008
        /*0012*/ 	.short	0x0040
        /*0014*/ 	.byte	0x00, 0xf0, 0x21, 0x00


	//----- nvinfo : EIATTR_KPARAM_INFO
	.align		4
.L_1437:
        /*0018*/ 	.byte	0x04, 0x17
        /*001a*/ 	.short	(.L_1439 - .L_1438)
.L_1438:
        /*001c*/ 	.word	0x00000000
        /*0020*/ 	.short	0x0007
        /*0022*/ 	.short	0x0038
        /*0024*/ 	.byte	0x00, 0xf0, 0x21, 0x00


	//----- nvinfo : EIATTR_KPARAM_INFO
	.align		4
.L_1439:
        /*0028*/ 	.byte	0x04, 0x17
        /*002a*/ 	.short	(.L_1441 - .L_1440)
.L_1440:
        /*002c*/ 	.word	0x00000000
        /*0030*/ 	.short	0x0006
        /*0032*/ 	.short	0x0030
        /*0034*/ 	.byte	0x00, 0xf0, 0x21, 0x00


	//----- nvinfo : EIATTR_KPARAM_INFO
	.align		4
.L_1441:
        /*0038*/ 	.byte	0x04, 0x17
        /*003a*/ 	.short	(.L_1443 - .L_1442)
.L_1442:
        /*003c*/ 	.word	0x00000000
        /*0040*/ 	.short	0x0005
        /*0042*/ 	.short	0x0028
        /*0044*/ 	.byte	0x00, 0xf0, 0x21, 0x00


	//----- nvinfo : EIATTR_KPARAM_INFO
	.align		4
.L_1443:
        /*0048*/ 	.byte	0x04, 0x17
        /*004a*/ 	.short	(.L_1445 - .L_1444)
.L_1444:
        /*004c*/ 	.word	0x00000000
        /*0050*/ 	.short	0x0004
        /*0052*/ 	.short	0x0020
        /*0054*/ 	.byte	0x00, 0xf0, 0x21, 0x00


	//----- nvinfo : EIATTR_KPARAM_INFO
	.align		4
.L_1445:
        /*0058*/ 	.byte	0x04, 0x17
        /*005a*/ 	.short	(.L_1447 - .L_1446)
.L_1446:
        /*005c*/ 	.word	0x00000000
        /*0060*/ 	.short	0x0003
        /*0062*/ 	.short	0x0018
        /*0064*/ 	.byte	0x00, 0xf0, 0x11, 0x00


	//----- nvinfo : EIATTR_KPARAM_INFO
	.align		4
.L_1447:
        /*0068*/ 	.byte	0x04, 0x17
        /*006a*/ 	.short	(.L_1449 - .L_1448)
.L_1448:
        /*006c*/ 	.word	0x00000000
        /*0070*/ 	.short	0x0002
        /*0072*/ 	.short	0x0010
        /*0074*/ 	.byte	0x00, 0xf0, 0x21, 0x00


	//----- nvinfo : EIATTR_KPARAM_INFO
	.align		4
.L_1449:
        /*0078*/ 	.byte	0x04, 0x17
        /*007a*/ 	.short	(.L_1451 - .L_1450)
.L_1450:
        /*007c*/ 	.word	0x00000000
        /*0080*/ 	.short	0x0001
        /*0082*/ 	.short	0x0008
        /*0084*/ 	.byte	0x00, 0xf0, 0x21, 0x00


	//----- nvinfo : EIATTR_KPARAM_INFO
	.align		4
.L_1451:
        /*0088*/ 	.byte	0x04, 0x17
        /*008a*/ 	.short	(.L_1453 - .L_1452)
.L_1452:
        /*008c*/ 	.word	0x00000000
        /*0090*/ 	.short	0x0000
        /*0092*/ 	.short	0x0000
        /*0094*/ 	.byte	0x00, 0xf0, 0x21, 0x00


	//----- nvinfo : EIATTR_SPARSE_MMA_MASK
	.align		4
.L_1453:
        /*0098*/ 	.byte	0x03, 0x50
        /*009a*/ 	.short	0x0000


	//----- nvinfo : EIATTR_MAXREG_COUNT
	.align		4
        /*009c*/ 	.byte	0x03, 0x1b
        /*009e*/ 	.short	0x00ff


	//----- nvinfo : EIATTR_NUM_BARRIERS
	.align		4
        /*00a0*/ 	.byte	0x02, 0x4c
        /*00a2*/ 	.byte	0x01
	.zero		1


	//----- nvinfo : EIATTR_MERCURY_ISA_VERSION
	.align		4
        /*00a4*/ 	.byte	0x03, 0x5f
        /*00a6*/ 	.short	0x0101


	//----- nvinfo : EIATTR_COOP_GROUP_MASK_REGIDS
	.align		4
        /*00a8*/ 	.byte	0x04, 0x29
        /*00aa*/ 	.short	(.L_1455 - .L_1454)


	//   ....[0]....
.L_1454:
        /*00ac*/ 	.word	0xffffffff


	//   ....[1]....
        /*00b0*/ 	.word	0xffffffff


	//   ....[2]....
        /*00b4*/ 	.word	0xffffffff


	//   ....[3]....
        /*00b8*/ 	.word	0xffffffff


	//   ....[4]....
        /*00bc*/ 	.word	0xffffffff


	//   ....[5]....
        /*00c0*/ 	.word	0xffffffff


	//   ....[6]....
        /*00c4*/ 	.word	0xffffffff


	//   ....[7]....
        /*00c8*/ 	.word	0xffffffff


	//   ....[8]....
        /*00cc*/ 	.word	0xffffffff


	//   ....[9]....
        /*00d0*/ 	.word	0xffffffff


	//   ....[10]....
        /*00d4*/ 	.word	0x0500000a


	//   ....[11]....
        /*00d8*/ 	.word	0x0500000a


	//   ....[12]....
        /*00dc*/ 	.word	0x0500000a


	//   ....[13]....
        /*00e0*/ 	.word	0x0500000a


	//   ....[14]....
        /*00e4*/ 	.word	0x0500000a


	//----- nvinfo : EIATTR_COOP_GROUP_INSTR_OFFSETS
	.align		4
.L_1455:
        /*00e8*/ 	.byte	0x04, 0x28
        /*00ea*/ 	.short	(.L_1457 - .L_1456)


	//   ....[0]....
.L_1456:
        /*00ec*/ 	.word	0x00000990


	//   ....[1]....
        /*00f0*/ 	.word	0x00000a70


	//   ....[2]....
        /*00f4*/ 	.word	0x00000ac0


	//   ....[3]....
        /*00f8*/ 	.word	0x00000b00


	//   ....[4]....
        /*00fc*/ 	.word	0x00000b30


	//   ....[5]....
        /*0100*/ 	.word	0x00000bf0


	//   ....[6]....
        /*0104*/ 	.word	0x00000c10


	//   ....[7]....
        /*0108*/ 	.word	0x00000c30


	//   ....[8]....
        /*010c*/ 	.word	0x00000c50


	//   ....[9]....
        /*0110*/ 	.word	0x00000c70


	//   ....[10]....
        /*0114*/ 	.word	0x00000d40


	//   ....[11]....
        /*0118*/ 	.word	0x00000db0


	//   ....[12]....
        /*011c*/ 	.word	0x00000e20


	//   ....[13]....
        /*0120*/ 	.word	0x00000e90


	//   ....[14]....
        /*0124*/ 	.word	0x00000f00


	//----- nvinfo : EIATTR_EXIT_INSTR_OFFSETS
	.align		4
.L_1457:
        /*0128*/ 	.byte	0x04, 0x1c
        /*012a*/ 	.short	(.L_1459 - .L_1458)


	//   ....[0]....
.L_1458:
        /*012c*/ 	.word	0x00000cb0


	//   ....[1]....
        /*0130*/ 	.word	0x00000cf0


	//----- nvinfo : EIATTR_CRS_STACK_SIZE
	.align		4
.L_1459:
        /*0134*/ 	.byte	0x04, 0x1e
        /*0136*/ 	.short	(.L_1461 - .L_1460)
.L_1460:
        /*0138*/ 	.word	0x00000000


	//----- nvinfo : EIATTR_CBANK_PARAM_SIZE
	.align		4
.L_1461:
        /*013c*/ 	.byte	0x03, 0x19
        /*013e*/ 	.short	0x0048


	//----- nvinfo : EIATTR_PARAM_CBANK
	.align		4
        /*0140*/ 	.byte	0x04, 0x0a
        /*0142*/ 	.short	(.L_1463 - .L_1462)
	.align		4
.L_1462:
        /*0144*/ 	.word	index@(.nv.constant0._ZN2at6native55_GLOBAL__N__6c1c77d0_17_DistanceKernel_cu_75b981de_308222cdist_kernel_cuda_implIfNS1_5distsIfE4zeroEEEvPT_PKS6_S9_S6_lllll)
        /*0148*/ 	.short	0x0210
        /*014a*/ 	.short	0x0048


	//----- nvinfo : EIATTR_SW_WAR
	.align		4
.L_1463:
        /*014c*/ 	.byte	0x04, 0x36
        /*014e*/ 	.short	(.L_1465 - .L_1464)
.L_1464:
        /*0150*/ 	.word	0x00000008
.L_1465:


//--------------------- .nv.info._ZN2at6native55_GLOBAL__N__6c1c77d0_17_DistanceKernel_cu_75b981de_308222cdist_kernel_cuda_implIfNS1_5distsIfE1pEEEvPT_PKS6_S9_S6_lllll --------------------------
	.section	.nv.info._ZN2at6native55_GLOBAL__N__6c1c77d0_17_DistanceKernel_cu_75b981de_308222cdist_kernel_cuda_implIfNS1_5distsIfE1pEEEvPT_PKS6_S9_S6_lllll,"",@"SHT_CUDA_INFO"
	.sectionflags	@""
	.align	4


	//----- nvinfo : EIATTR_CUDA_API_VERSION
	.align		4
        /*0000*/ 	.byte	0x04, 0x37
        /*0002*/ 	.short	(.L_1467 - .L_1466)
.L_1466:
        /*0004*/ 	.word	0x00000082


	//----- nvinfo : EIATTR_KPARAM_INFO
	.align		4
.L_1467:
        /*0008*/ 	.byte	0x04, 0x17
        /*000a*/ 	.short	(.L_1469 - .L_1468)
.L_1468:
        /*000c*/ 	.word	0x00000000
        /*0010*/ 	.short	0x0008
        /*0012*/ 	.short	0x0040
        /*0014*/ 	.byte	0x00, 0xf0, 0x21, 0x00


	//----- nvinfo : EIATTR_KPARAM_INFO
	.align		4
.L_1469:
        /*0018*/ 	.byte	0x04, 0x17
        /*001a*/ 	.short	(.L_1471 - .L_1470)
.L_1470:
        /*001c*/ 	.word	0x00000000
        /*0020*/ 	.short	0x0007
        /*0022*/ 	.short	0x0038
        /*0024*/ 	.byte	0x00, 0xf0, 0x21, 0x00


	//----- nvinfo : EIATTR_KPARAM_INFO
	.align		4
.L_1471:
        /*0028*/ 	.byte	0x04, 0x17
        /*002a*/ 	.short	(.L_1473 - .L_1472)
.L_1472:
        /*002c*/ 	.word	0x00000000
        /*0030*/ 	.short	0x0006
        /*0032*/ 	.short	0x0030
        /*0034*/ 	.byte	0x00, 0xf0, 0x21, 0x00


	//----- nvinfo : EIATTR_KPARAM_INFO
	.align		4
.L_1473:
        /*0038*/ 	.byte	0x04, 0x17
        /*003a*/ 	.short	(.L_1475 - .L_1474)
.L_1474:
        /*003c*/ 	.word	0x00000000
        /*0040*/ 	.short	0x0005
        /*0042*/ 	.short	0x0028
        /*0044*/ 	.byte	0x00, 0xf0, 0x21, 0x00


	//----- nvinfo : EIATTR_KPARAM_INFO
	.align		4
.L_1475:
        /*0048*/ 	.byte	0x04, 0x17
        /*004a*/ 	.short	(.L_1477 - .L_1476)
.L_1476:
        /*004c*/ 	.word	0x00000000
        /*0050*/ 	.short	0x0004
        /*0052*/ 	.short	0x0020
        /*0054*/ 	.byte	0x00, 0xf0, 0x21, 0x00


	//----- nvinfo : EIATTR_KPARAM_INFO
	.align		4
.L_1477:
        /*0058*/ 	.byte	0x04, 0x17
        /*005a*/ 	.short	(.L_1479 - .L_1478)
.L_1478:
        /*005c*/ 	.word	0x00000000
        /*0060*/ 	.short	0x0003
        /*0062*/ 	.short	0x0018
        /*0064*/ 	.byte	0x00, 0xf0, 0x11, 0x00


	//----- nvinfo : EIATTR_KPARAM_INFO
	.align		4
.L_1479:
        /*0068*/ 	.byte	0x04, 0x17
        /*006a*/ 	.short	(.L_1481 - .L_1480)
.L_1480:
        /*006c*/ 	.word	0x00000000
        /*0070*/ 	.short	0x0002
        /*0072*/ 	.short	0x0010
        /*0074*/ 	.byte	0x00, 0xf0, 0x21, 0x00


	//----- nvinfo : EIATTR_KPARAM_INFO
	.align		4
.L_1481:
        /*0078*/ 	.byte	0x04, 0x17
        /*007a*/ 	.short	(.L_1483 - .L_1482)
.L_1482:
        /*007c*/ 	.word	0x00000000
        /*0080*/ 	.short	0x0001
        /*0082*/ 	.short	0x0008
        /*0084*/ 	.byte	0x00, 0xf0, 0x21, 0x00


	//----- nvinfo : EIATTR_KPARAM_INFO
	.align		4
.L_1483:
        /*0088*/ 	.byte	0x04, 0x17
        /*008a*/ 	.short	(.L_1485 - .L_1484)
.L_1484:
        /*008c*/ 	.word	0x00000000
        /*0090*/ 	.short	0x0000
        /*0092*/ 	.short	0x0000
        /*0094*/ 	.byte	0x00, 0xf0, 0x21, 0x00


	//----- nvinfo : EIATTR_SPARSE_MMA_MASK
	.align		4
.L_1485:
        /*0098*/ 	.byte	0x03, 0x50
        /*009a*/ 	.short	0x0000


	//----- nvinfo : EIATTR_MAXREG_COUNT
	.align		4
        /*009c*/ 	.byte	0x03, 0x1b
        /*009e*/ 	.short	0x00ff


	//----- nvinfo : EIATTR_NUM_BARRIERS
	.align		4
        /*00a0*/ 	.byte	0x02, 0x4c
        /*00a2*/ 	.byte	0x01
	.zero		1


	//----- nvinfo : EIATTR_MERCURY_ISA_VERSION
	.align		4
        /*00a4*/ 	.byte	0x03, 0x5f
        /*00a6*/ 	.short	0x0101


	//----- nvinfo : EIATTR_COOP_GROUP_MASK_REGIDS
	.align		4
        /*00a8*/ 	.byte	0x04, 0x29
        /*00aa*/ 	.short	(.L_1487 - .L_1486)


	//   ....[0]....
.L_1486:
        /*00ac*/ 	.word	0xffffffff


	//   ....[1]....
        /*00b0*/ 	.word	0xffffffff


	//   ....[2]....
        /*00b4*/ 	.word	0xffffffff


	//   ....[3]....
        /*00b8*/ 	.word	0xffffffff


	//   ....[4]....
        /*00bc*/ 	.word	0xffffffff


	//   ....[5]....
        /*00c0*/ 	.word	0xffffffff


	//   ....[6]....
        /*00c4*/ 	.word	0xffffffff


	//   ....[7]....
        /*00c8*/ 	.word	0xffffffff


	//   ....[8]....
        /*00cc*/ 	.word	0xffffffff


	//   ....[9]....
        /*00d0*/ 	.word	0xffffffff


	//   ....[10]....
        /*00d4*/ 	.word	0x05000008


	//   ....[11]....
        /*00d8*/ 	.word	0x05000008


	//   ....[12]....
        /*00dc*/ 	.word	0x05000008


	//   ....[13]....
        /*00e0*/ 	.word	0x05000008


	//   ....[14]....
        /*00e4*/ 	.word	0x05000008


	//----- nvinfo : EIATTR_COOP_GROUP_INSTR_OFFSETS
	.align		4
.L_1487:
        /*00e8*/ 	.byte	0x04, 0x28
        /*00ea*/ 	.short	(.L_1489 - .L_1488)


	//   ....[0]....
.L_1488:
        /*00ec*/ 	.word	0x00000970


	//   ....[1]....
        /*00f0*/ 	.word	0x00000a50


	//   ....[2]....
        /*00f4*/ 	.word	0x00000aa0


	//   ....[3]....
        /*00f8*/ 	.word	0x00000ae0


	//   ....[4]....
        /*00fc*/ 	.word	0x00000b20


	//   ....[5]....
        /*0100*/ 	.word	0x00000bd0


	//   ....[6]....
        /*0104*/ 	.word	0x00000bf0


	//   ....[7]....
        /*0108*/ 	.word	0x00000c10


	//   ....[8]....
        /*010c*/ 	.word	0x00000c30


	//   ....[9]....
        /*0110*/ 	.word	0x00000c50


	//   ....[10]....
        /*0114*/ 	.word	0x00000da0


	//   ....[11]....
        /*0118*/ 	.word	0x00000e10


	//   ....[12]....
        /*011c*/ 	.word	0x00000e80


	//   ....[13]....
        /*0120*/ 	.word	0x00000ef0


	//   ....[14]....
        /*0124*/ 	.word	0x00000f60


	//----- nvinfo : EIATTR_EXIT_INSTR_OFFSETS
	.align		4
.L_1489:
        /*0128*/ 	.byte	0x04, 0x1c
        /*012a*/ 	.short	(.L_1491 - .L_1490)


	//   ....[0]....
.L_1490:
        /*012c*/ 	.word	0x00000c90


	//   ....[1]....
        /*0130*/ 	.word	0x00000d50


	//----- nvinfo : EIATTR_CRS_STACK_SIZE
	.align		4
.L_1491:
        /*0134*/ 	.byte	0x04, 0x1e
        /*0136*/ 	.short	(.L_1493 - .L_1492)
.L_1492:
        /*0138*/ 	.word	0x00000000


	//----- nvinfo : EIATTR_CBANK_PARAM_SIZE
	.align		4
.L_1493:
        /*013c*/ 	.byte	0x03, 0x19
        /*013e*/ 	.short	0x0048


	//----- nvinfo : EIATTR_PARAM_CBANK
	.align		4
        /*0140*/ 	.byte	0x04, 0x0a
        /*0142*/ 	.short	(.L_1495 - .L_1494)
	.align		4
.L_1494:
        /*0144*/ 	.word	index@(.nv.constant0._ZN2at6native55_GLOBAL__N__6c1c77d0_17_DistanceKernel_cu_75b981de_308222cdist_kernel_cuda_implIfNS1_5distsIfE1pEEEvPT_PKS6_S9_S6_lllll)
        /*0148*/ 	.short	0x0210
        /*014a*/ 	.short	0x0048


	//----- nvinfo : EIATTR_SW_WAR
	.align		4
.L_1495:
        /*014c*/ 	.byte	0x04, 0x36
        /*014e*/ 	.short	(.L_1497 - .L_1496)
.L_1496:
        /*0150*/ 	.word	0x00000008
.L_1497:


//--------------------- .nv.info._ZN2at6native55_GLOBAL__N__6c1c77d0_17_DistanceKernel_cu_75b981de_308222cdist_kernel_cuda_implIdNS1_5distsIdE3infEEEvPT_PKS6_S9_S6_lllll --------------------------
	.section	.nv.info._ZN2at6native55_GLOBAL__N__6c1c77d0_17_DistanceKernel_cu_75b981de_308222cdist_kernel_cuda_implIdNS1_5distsIdE3infEEEvPT_PKS6_S9_S6_lllll,"",@"SHT_CUDA_INFO"
	.sectionflags	@""
	.align	4


	//----- nvinfo : EIATTR_CUDA_API_VERSION
	.align		4
        /*0000*/ 	.byte	0x04, 0x37
        /*0002*/ 	.short	(.L_1499 - .L_1498)
.L_1498:
        /*0004*/ 	.word	0x00000082


	//----- nvinfo : EIATTR_KPARAM_INFO
	.align		4
.L_1499:
        /*0008*/ 	.byte	0x04, 0x17
        /*000a*/ 	.short	(.L_1501 - .L_1500)
.L_1500:
        /*000c*/ 	.word	0x00000000
        /*0010*/ 	.short	0x0008
        /*0012*/ 	.short	0x0040
        /*0014*/ 	.byte	0x00, 0xf0, 0x21, 0x00


	//----- nvinfo : EIATTR_KPARAM_INFO
	.align		4
.L_1501:
        /*0018*/ 	.byte	0x04, 0x17
        /*001a*/ 	.short	(.L_1503 - .L_1502)
.L_1502:
        /*001c*/ 	.word	0x00000000
        /*0020*/ 	.short	0x0007
        /*0022*/ 	.short	0x0038
        /*0024*/ 	.byte	0x00, 0xf0, 0x21, 0x00


	//----- nvinfo : EIATTR_KPARAM_INFO
	.align		4
.L_1503:
        /*0028*/ 	.byte	0x04, 0x17
        /*002a*/ 	.short	(.L_1505 - .L_1504)
.L_1504:
        /*002c*/ 	.word	0x00000000
        /*0030*/ 	.short	0x0006
        /*0032*/ 	.short	0x0030
        /*0034*/ 	.byte	0x00, 0xf0, 0x21, 0x00


	//----- nvinfo : EIATTR_KPARAM_INFO
	.align		4
.L_1505:
        /*0038*/ 	.byte	0x04, 0x17
        /*003a*/ 	.short	(.L_1507 - .L_1506)
.L_1506:
        /*003c*/ 	.word	0x00000000
        /*0040*/ 	.short	0x0005
        /*0042*/ 	.short	0x0028
        /*0044*/ 	.byte	0x00, 0xf0, 0x21, 0x00


	//----- nvinfo : EIATTR_KPARAM_INFO
	.align		4
.L_1507:
        /*0048*/ 	.byte	0x04, 0x17
        /*004a*/ 	.short	(.L_1509 - .L_1508)
.L_1508:
        /*004c*/ 	.word	0x00000000
        /*0050*/ 	.short	0x0004
        /*0052*/ 	.short	0x0020
        /*0054*/ 	.byte	0x00, 0xf0, 0x21, 0x00


	//----- nvinfo : EIATTR_KPARAM_INFO
	.align		4
.L_1509:
        /*0058*/ 	.byte	0x04, 0x17
        /*005a*/ 	.short	(.L_1511 - .L_1510)
.L_1510:
        /*005c*/ 	.word	0x00000000
        /*0060*/ 	.short	0x0003
        /*0062*/ 	.short	0x0018
        /*0064*/ 	.byte	0x00, 0xf0, 0x21, 0x00


	//----- nvinfo : EIATTR_KPARAM_INFO
	.align		4
.L_1511:
        /*0068*/ 	.byte	0x04, 0x17
        /*006a*/ 	.short	(.L_1513 - .L_1512)
.L_1512:
        /*006c*/ 	.word	0x00000000
        /*0070*/ 	.short	0x0002
        /*0072*/ 	.short	0x0010
        /*0074*/ 	.byte	0x00, 0xf0, 0x21, 0x00


	//----- nvinfo : EIATTR_KPARAM_INFO
	.align		4
.L_1513:
        /*0078*/ 	.byte	0x04, 0x17
        /*007a*/ 	.short	(.L_1515 - .L_1514)
.L_1514:
        /*007c*/ 	.word	0x00000000
        /*0080*/ 	.short	0x0001
        /*0082*/ 	.short	0x0008
        /*0084*/ 	.byte	0x00, 0xf0, 0x21, 0x00


	//----- nvinfo : EIATTR_KPARAM_INFO
	.align		4
.L_1515:
        /*0088*/ 	.byte	0x04, 0x17
        /*008a*/ 	.short	(.L_1517 - .L_1516)
.L_1516:
        /*008c*/ 	.word	0x00000000
        /*0090*/ 	.short	0x0000
        /*0092*/ 	.short	0x0000
        /*0094*/ 	.byte	0x00, 0xf0, 0x21, 0x00


	//----- nvinfo : EIATTR_SPARSE_MMA_MASK
	.align		4
.L_1517:
        /*0098*/ 	.byte	0x03, 0x50
        /*009a*/ 	.short	0x0000


	//----- nvinfo : EIATTR_MAXREG_COUNT
	.align		4
        /*009c*/ 	.byte	0x03, 0x1b
        /*009e*/ 	.short	0x00ff


	//----- nvinfo : EIATTR_NUM_BARRIERS
	.align		4
        /*00a0*/ 	.byte	0x02, 0x4c
        /*00a2*/ 	.byte	0x01
	.zero		1


	//----- nvinfo : EIATTR_MERCURY_ISA_VERSION
	.align		4
        /*00a4*/ 	.byte	0x03, 0x5f
        /*00a6*/ 	.short	0x0101


	//----- nvinfo : EIATTR_COOP_GROUP_MASK_REGIDS
	.align		4
        /*00a8*/ 	.byte	0x04, 0x29
        /*00aa*/ 	.short	(.L_1519 - .L_1518)


	//   ....[0]....
.L_1518:
        /*00ac*/ 	.word	0xffffffff


	//   ....[1]....
        /*00b0*/ 	.word	0xffffffff


	//   ....[2]....
        /*00b4*/ 	.word	0xffffffff


	//   ....[3]....
        /*00b8*/ 	.word	0xffffffff


	//   ....[4]....
        /*00bc*/ 	.word	0xffffffff


	//   ....[5]....
        /*00c0*/ 	.word	0xffffffff


	//   ....[6]....
        /*00c4*/ 	.word	0xffffffff


	//   ....[7]....
        /*00c8*/ 	.word	0xffffffff


	//   ....[8]....
        /*00cc*/ 	.word	0xffffffff


	//   ....[9]....
        /*00d0*/ 	.word	0xffffffff


	//   ....[10]....
        /*00d4*/ 	.word	0xffffffff


	//   ....[11]....
        /*00d8*/ 	.word	0xffffffff


	//   ....[12]....
        /*00dc*/ 	.word	0xffffffff


	//   ....[13]....
        /*00e0*/ 	.word	0xffffffff


	//   ....[14]....
        /*00e4*/ 	.word	0xffffffff


	//   ....[15]....
        /*00e8*/ 	.word	0xffffffff


	//   ....[16]....
        /*00ec*/ 	.word	0xffffffff


	//   ....[17]....
        /*00f0*/ 	.word	0xffffffff


	//   ....[18]....
        /*00f4*/ 	.word	0xffffffff


	//   ....[19]....
        /*00f8*/ 	.word	0xffffffff


	//   ....[20]....
        /*00fc*/ 	.word	0x05000000


	//   ....[21]....
        /*0100*/ 	.word	0x05000000


	//   ....[22]....
        /*0104*/ 	.word	0x05000000


	//   ....[23]....
        /*0108*/ 	.word	0x05000000


	//   ....[24]....
        /*010c*/ 	.word	0x05000000


	//   ....[25]....
        /*0110*/ 	.word	0x05000000


	//   ....[26]....
        /*0114*/ 	.word	0x05000000


	//   ....[27]....
        /*0118*/ 	.word	0x05000000


	//   ....[28]....
        /*011c*/ 	.word	0x05000000


	//   ....[29]....
        /*0120*/ 	.word	0x05000000


	//----- nvinfo : EIATTR_COOP_GROUP_INSTR_OFFSETS
	.align		4
.L_1519:
        /*0124*/ 	.byte	0x04, 0x28
        /*0126*/ 	.short	(.L_1521 - .L_1520)


	//   ....[0]....
.L_1520:
        /*0128*/ 	.word	0x00000960


	//   ....[1]....
        /*012c*/ 	.word	0x000009a0


	//   ....[2]....
        /*0130*/ 	.word	0x00000a00


	//   ....[3]....
        /*0134*/ 	.word	0x00000a10


	//   ....[4]....
        /*0138*/ 	.word	0x00000a60


	//   ....[5]....
        /*013c*/ 	.word	0x00000a80


	//   ....[6]....
        /*0140*/ 	.word	0x00000b00


	//   ....[7]....
        /*0144*/ 	.word	0x00000b10


	//   ....[8]....
        /*0148*/ 	.word	0x00000b80


	//   ....[9]....
        /*014c*/ 	.word	0x00000ba0


	//   ....[10]....
        /*0150*/ 	.word	0x00000cb0


	//   ....[11]....
        /*0154*/ 	.word	0x00000cc0


	//   ....[12]....
        /*0158*/ 	.word	0x00000d00


	//   ....[13]....
        /*015c*/ 	.word	0x00000d10


	//   ....[14]....
        /*0160*/ 	.word	0x00000d50


	//   ....[15]....
        /*0164*/ 	.word	0x00000d60


	//   ....[16]....
        /*0168*/ 	.word	0x00000da0


	//   ....[17]....
        /*016c*/ 	.word	0x00000db0


	//   ....[18]....
        /*0170*/ 	.word	0x00000df0


	//   ....[19]....
        /*0174*/ 	.word	0x00000e00


	//   ....[20]....
        /*0178*/ 	.word	0x00000f40


	//   ....[21]....
        /*017c*/ 	.word	0x00000f90


	//   ....[22]....
        /*0180*/ 	.word	0x00001020


	//   ....[23]....
        /*0184*/ 	.word	0x00001070


	//   ....[24]....
        /*0188*/ 	.word	0x00001100


	//   ....[25]....
        /*018c*/ 	.word	0x00001150


	//   ....[26]....
        /*0190*/ 	.word	0x000011e0


	//   ....[27]....
        /*0194*/ 	.word	0x00001230


	//   ....[28]....
        /*0198*/ 	.word	0x000012c0


	//   ....[29]....
        /*019c*/ 	.word	0x00001310


	//----- nvinfo : EIATTR_EXIT_INSTR_OFFSETS
	.align		4
.L_1521:
        /*01a0*/ 	.byte	0x04, 0x1c
        /*01a2*/ 	.short	(.L_1523 - .L_1522)


	//   ....[0]....
.L_1522:
        /*01a4*/ 	.word	0x00000e60


	//   ....[1]....
        /*01a8*/ 	.word	0x00000ee0


	//----- nvinfo : EIATTR_CRS_STACK_SIZE
	.align		4
.L_1523:
        /*01ac*/ 	.byte	0x04, 0x1e
        /*01ae*/ 	.short	(.L_1525 - .L_1524)
.L_1524:
        /*01b0*/ 	.word	0x00000000


	//----- nvinfo : EIATTR_CBANK_PARAM_SIZE
	.align		4
.L_1525:
        /*01b4*/ 	.byte	0x03, 0x19
        /*01b6*/ 	.short	0x0048


	//----- nvinfo : EIATTR_PARAM_CBANK
	.align		4
        /*01b8*/ 	.byte	0x04, 0x0a
        /*01ba*/ 	.short	(.L_1527 - .L_1526)
	.align		4
.L_1526:
        /*01bc*/ 	.word	index@(.nv.constant0._ZN2at6native55_GLOBAL__N__6c1c77d0_17_DistanceKernel_cu_75b981de_308222cdist_kernel_cuda_implIdNS1_5distsIdE3infEEEvPT_PKS6_S9_S6_lllll)
        /*01c0*/ 	.short	0x0210
        /*01c2*/ 	.short	0x0048


	//----- nvinfo : EIATTR_SW_WAR
	.align		4
.L_1527:
        /*01c4*/ 	.byte	0x04, 0x36
        /*01c6*/ 	.short	(.L_1529 - .L_1528)
.L_1528:
        /*01c8*/ 	.word	0x00000008
.L_1529:


//--------------------- .nv.info._ZN2at6native55_GLOBAL__N__6c1c77d0_17_DistanceKernel_cu_75b981de_308222cdist_kernel_cuda_implIdNS1_5distsIdE3twoEEEvPT_PKS6_S9_S6_lllll --------------------------
	.section	.nv.info._ZN2at6native55_GLOBAL__N__6c1c77d0_17_DistanceKernel_cu_75b981de_308222cdist_kernel_cuda_implIdNS1_5distsIdE3twoEEEvPT_PKS6_S9_S6_lllll,"",@"SHT_CUDA_INFO"
	.sectionflags	@""
	.align	4


	//----- nvinfo : EIATTR_CUDA_API_VERSION
	.align		4
        /*0000*/ 	.byte	0x04, 0x37
        /*0002*/ 	.short	(.L_1531 - .L_1530)
.L_1530:
        /*0004*/ 	.word	0x00000082


	//----- nvinfo : EIATTR_KPARAM_INFO
	.align		4
.L_1531:
        /*0008*/ 	.byte	0x04, 0x17
        /*000a*/ 	.short	(.L_1533 - .L_1532)
.L_1532:
        /*000c*/ 	.word	0x00000000
        /*0010*/ 	.short	0x0008
        /*0012*/ 	.short	0x0040
        /*0014*/ 	.byte	0x00, 0xf0, 0x21, 0x00


	//----- nvinfo : EIATTR_KPARAM_INFO
	.align		4
.L_1533:
        /*0018*/ 	.byte	0x04, 0x17
        /*001a*/ 	.short	(.L_1535 - .L_1534)
.L_1534:
        /*001c*/ 	.word	0x00000000
        /*0020*/ 	.short	0x0007
        /*0022*/ 	.short	0x0038
        /*0024*/ 	.byte	0x00, 0xf0, 0x21, 0x00


	//----- nvinfo : EIATTR_KPARAM_INFO
	.align		4
.L_1535:
        /*0028*/ 	.byte	0x04, 0x17
        /*002a*/ 	.short	(.L_1537 - .L_1536)
.L_1536:
        /*002c*/ 	.word	0x00000000
        /*0030*/ 	.short	0x0006
        /*0032*/ 	.short	0x0030
        /*0034*/ 	.byte	0x00, 0xf0, 0x21, 0x00


	//----- nvinfo : EIATTR_KPARAM_INFO
	.align		4
.L_1537:
        /*0038*/ 	.byte	0x04, 0x17
        /*003a*/ 	.short	(.L_1539 - .L_1538)
.L_1538:
        /*003c*/ 	.word	0x00000000
        /*0040*/ 	.short	0x0005
        /*0042*/ 	.short	0x0028
        /*0044*/ 	.byte	0x00, 0xf0, 0x21, 0x00


	//----- nvinfo : EIATTR_KPARAM_INFO
	.align		4
.L_1539:
        /*0048*/ 	.byte	0x04, 0x17
        /*004a*/ 	.short	(.L_1541 - .L_1540)
.L_1540:
        /*004c*/ 	.word	0x00000000
        /*0050*/ 	.short	0x0004
        /*0052*/ 	.short	0x0020
        /*0054*/ 	.byte	0x00, 0xf0, 0x21, 0x00


	//----- nvinfo : EIATTR_KPARAM_INFO
	.align		4
.L_1541:
        /*0058*/ 	.byte	0x04, 0x17
        /*005a*/ 	.short	(.L_1543 - .L_1542)
.L_1542:
        /*005c*/ 	.word	0x00000000
        /*0060*/ 	.short	0x0003
        /*0062*/ 	.short	0x0018
        /*0064*/ 	.byte	0x00, 0xf0, 0x21, 0x00


	//----- nvinfo : EIATTR_KPARAM_INFO
	.align		4
.L_1543:
        /*0068*/ 	.byte	0x04, 0x17
        /*006a*/ 	.short	(.L_1545 - .L_1544)
.L_1544:
        /*006c*/ 	.word	0x00000000
        /*0070*/ 	.short	0x0002
        /*0072*/ 	.short	0x0010
        /*0074*/ 	.byte	0x00, 0xf0, 0x21, 0x00


	//----- nvinfo : EIATTR_KPARAM_INFO
	.align		4
.L_1545:
        /*0078*/ 	.byte	0x04, 0x17
        /*007a*/ 	.short	(.L_1547 - .L_1546)
.L_1546:
        /*007c*/ 	.word	0x00000000
        /*0080*/ 	.short	0x0001
        /*0082*/ 	.short	0x0008
        /*0084*/ 	.byte	0x00, 0xf0, 0x21, 0x00


	//----- nvinfo : EIATTR_KPARAM_INFO
	.align		4
.L_1547:
        /*0088*/ 	.byte	0x04, 0x17
        /*008a*/ 	.short	(.L_1549 - .L_1548)
.L_1548:
        /*008c*/ 	.word	0x00000000
        /*0090*/ 	.short	0x0000
        /*0092*/ 	.short	0x0000
        /*0094*/ 	.byte	0x00, 0xf0, 0x21, 0x00


	//----- nvinfo : EIATTR_SPARSE_MMA_MASK
	.align		4
.L_1549:
        /*0098*/ 	.byte	0x03, 0x50
        /*009a*/ 	.short	0x0000


	//----- nvinfo : EIATTR_MAXREG_COUNT
	.align		4
        /*009c*/ 	.byte	0x03, 0x1b
        /*009e*/ 	.short	0x00ff


	//----- nvinfo : EIATTR_NUM_BARRIERS
	.align		4
        /*00a0*/ 	.byte	0x02, 0x4c
        /*00a2*/ 	.byte	0x01
	.zero		1


	//----- nvinfo : EIATTR_MERCURY_ISA_VERSION
	.align		4
        /*00a4*/ 	.byte	0x03, 0x5f
        /*00a6*/ 	.short	0x0101


	//----- nvinfo : EIATTR_COOP_GROUP_MASK_REGIDS
	.align		4
        /*00a8*/ 	.byte	0x04, 0x29
        /*00aa*/ 	.short	(.L_1551 - .L_1550)


	//   ....[0]....
.L_1550:
        /*00ac*/ 	.word	0xffffffff


	//   ....[1]....
        /*00b0*/ 	.word	0xffffffff


	//   ....[2]....
        /*00b4*/ 	.word	0xffffffff


	//   ....[3]....
        /*00b8*/ 	.word	0xffffffff


	//   ....[4]....
        /*00bc*/ 	.word	0xffffffff


	//   ....[5]....
        /*00c0*/ 	.word	0xffffffff


	//   ....[6]....
        /*00c4*/ 	.word	0xffffffff


	//   ....[7]....
        /*00c8*/ 	.word	0xffffffff


	//   ....[8]....
        /*00cc*/ 	.word	0xffffffff


	//   ....[9]....
        /*00d0*/ 	.word	0xffffffff


	//   ....[10]....
        /*00d4*/ 	.word	0xffffffff


	//   ....[11]....
        /*00d8*/ 	.word	0xffffffff


	//   ....[12]....
        /*00dc*/ 	.word	0xffffffff


	//   ....[13]....
        /*00e0*/ 	.word	0xffffffff


	//   ....[14]....
        /*00e4*/ 	.word	0xffffffff


	//   ....[15]....
        /*00e8*/ 	.word	0xffffffff


	//   ....[16]....
        /*00ec*/ 	.word	0xffffffff


	//   ....[17]....
        /*00f0*/ 	.word	0xffffffff


	//   ....[18]....
        /*00f4*/ 	.word	0xffffffff


	//   ....[19]....
        /*00f8*/ 	.word	0xffffffff


	//   ....[20]....
        /*00fc*/ 	.word	0x05000000


	//   ....[21]....
        /*0100*/ 	.word	0x05000000


	//   ....[22]....
        /*0104*/ 	.word	0x05000000


	//   ....[23]....
        /*0108*/ 	.word	0x05000000


	//   ....[24]....
        /*010c*/ 	.word	0x05000000


	//   ....[25]....
        /*0110*/ 	.word	0x05000000


	//   ....[26]....
        /*0114*/ 	.word	0x05000000


	//   ....[27]....
        /*0118*/ 	.word	0x05000000


	//   ....[28]....
        /*011c*/ 	.word	0x05000000


	//   ....[29]....
        /*0120*/ 	.word	0x05000000


	//----- nvinfo : EIATTR_COOP_GROUP_INSTR_OFFSETS
	.align		4
.L_1551:
        /*0124*/ 	.byte	0x04, 0x28
        /*0126*/ 	.short	(.L_1553 - .L_1552)


	//   ....[0]....
.L_1552:
        /*0128*/ 	.word	0x00000900


	//   ....[1]....
        /*012c*/ 	.word	0x00000940


	//   ....[2]....
        /*0130*/ 	.word	0x000009b0


	//   ....[3]....
        /*0134*/ 	.word	0x000009d0


	//   ....[4]....
        /*0138*/ 	.word	0x00000a30


	//   ....[5]....
        /*013c*/ 	.word	0x00000a40


	//   ....[6]....
        /*0140*/ 	.word	0x00000a80


	//   ....[7]....
        /*0144*/ 	.word	0x00000a90


	//   ....[8]....
        /*0148*/ 	.word	0x00000b00


	//   ....[9]....
        /*014c*/ 	.word	0x00000b10


	//   ....[10]....
        /*0150*/ 	.word	0x00000bb0


	//   ....[11]....
        /*0154*/ 	.word	0x00000bc0


	//   ....[12]....
        /*0158*/ 	.word	0x00000be0


	//   ....[13]....
        /*015c*/ 	.word	0x00000bf0


	//   ....[14]....
        /*0160*/ 	.word	0x00000c30


	//   ....[15]....
        /*0164*/ 	.word	0x00000c40


	//   ....[16]....
        /*0168*/ 	.word	0x00000c80


	//   ....[17]....
        /*016c*/ 	.word	0x00000c90


	//   ....[18]....
        /*0170*/ 	.word	0x00000cb0


	//   ....[19]....
        /*0174*/ 	.word	0x00000cc0


	//   ....[20]....
        /*0178*/ 	.word	0x00000f10


	//   ....[21]....
        /*017c*/ 	.word	0x00000f60


	//   ....[22]....
        /*0180*/ 	.word	0x00000fd0


	//   ....[23]....
        /*0184*/ 	.word	0x00001020


	//   ....[24]....
        /*0188*/ 	.word	0x00001090


	//   ....[25]....
        /*018c*/ 	.word	0x000010e0


	//   ....[26]....
        /*0190*/ 	.word	0x00001150


	//   ....[27]....
        /*0194*/ 	.word	0x000011a0


	//   ....[28]....
        /*0198*/ 	.word	0x00001210


	//   ....[29]....
        /*019c*/ 	.word	0x00001260


	//----- nvinfo : EIATTR_EXIT_INSTR_OFFSETS
	.align		4
.L_1553:
        /*01a0*/ 	.byte	0x04, 0x1c
        /*01a2*/ 	.short	(.L_1555 - .L_1554)


	//   ....[0]....
.L_1554:
        /*01a4*/ 	.word	0x00000d00


	//   ....[1]....
        /*01a8*/ 	.word	0x00000eb0


	//----- nvinfo : EIATTR_CRS_STACK_SIZE
	.align		4
.L_1555:
        /*01ac*/ 	.byte	0x04, 0x1e
        /*01ae*/ 	.short	(.L_1557 - .L_1556)
.L_1556:
        /*01b0*/ 	.word	0x00000000


	//----- nvinfo : EIATTR_CBANK_PARAM_SIZE
	.align		4
.L_1557:
        /*01b4*/ 	.byte	0x03, 0x19
        /*01b6*/ 	.short	0x0048


	//----- nvinfo : EIATTR_PARAM_CBANK
	.align		4
        /*01b8*/ 	.byte	0x04, 0x0a
        /*01ba*/ 	.short	(.L_1559 - .L_1558)
	.align		4
.L_1558:
        /*01bc*/ 	.word	index@(.nv.constant0._ZN2at6native55_GLOBAL__N__6c1c77d0_17_DistanceKernel_cu_75b981de_308222cdist_kernel_cuda_implIdNS1_5distsIdE3twoEEEvPT_PKS6_S9_S6_lllll)
        /*01c0*/ 	.short	0x0210
        /*01c2*/ 	.short	0x0048


	//----- nvinfo : EIATTR_SW_WAR
	.align		4
.L_1559:
        /*01c4*/ 	.byte	0x04, 0x36
        /*01c6*/ 	.short	(.L_1561 - .L_1560)
.L_1560:
        /*01c8*/ 	.word	0x00000008
.L_1561:


//--------------------- .nv.info._ZN2at6native55_GLOBAL__N__6c1c77d0_17_DistanceKernel_cu_75b981de_308222cdist_kernel_cuda_implIdNS1_5distsIdE3oneEEEvPT_PKS6_S9_S6_lllll --------------------------
	.section	.nv.info._ZN2at6native55_GLOBAL__N__6c1c77d0_17_DistanceKernel_cu_75b981de_308222cdist_kernel_cuda_implIdNS1_5distsIdE3oneEEEvPT_PKS6_S9_S6_lllll,"",@"SHT_CUDA_INFO"
	.sectionflags	@""
	.align	4


	//----- nvinfo : EIATTR_CUDA_API_VERSION
	.align		4
        /*0000*/ 	.byte	0x04, 0x37
        /*0002*/ 	.short	(.L_1563 - .L_1562)
.L_1562:
        /*0004*/ 	.word	0x00000082


	//----- nvinfo : EIATTR_KPARAM_INFO
	.align		4
.L_1563:
        /*0008*/ 	.byte	0x04, 0x17
        /*000a*/ 	.short	(.L_1565 - .L_1564)
.L_1564:
        /*000c*/ 	.word	0x00000000
        /*0010*/ 	.short	0x0008
        /*0012*/ 	.short	0x0040
        /*0014*/ 	.byte	0x00, 0xf0, 0x21, 0x00


	//----- nvinfo : EIATTR_KPARAM_INFO
	.align		4
.L_1565:
        /*0018*/ 	.byte	0x04, 0x17
        /*001a*/ 	.short	(.L_1567 - .L_1566)
.L_1566:
        /*001c*/ 	.word	0x00000000
        /*0020*/ 	.short	0x0007
        /*0022*/ 	.short	0x0038
        /*0024*/ 	.byte	0x00, 0xf0, 0x21, 0x00


	//----- nvinfo : EIATTR_KPARAM_INFO
	.align		4
.L_1567:
        /*0028*/ 	.byte	0x04, 0x17
        /*002a*/ 	.short	(.L_1569 - .L_1568)
.L_1568:
        /*002c*/ 	.word	0x00000000
        /*0030*/ 	.short	0x0006
        /*0032*/ 	.short	0x0030
        /*0034*/ 	.byte	0x00, 0xf0, 0x21, 0x00


	//----- nvinfo : EIATTR_KPARAM_INFO
	.align		4
.L_1569:
        /*0038*/ 	.byte	0x04, 0x17
        /*003a*/ 	.short	(.L_1571 - .L_1570)
.L_1570:
        /*003c*/ 	.word	0x00000000
        /*0040*/ 	.short	0x0005
        /*0042*/ 	.short	0x0028
        /*0044*/ 	.byte	0x00, 0xf0, 0x21, 0x00


	//----- nvinfo : EIATTR_KPARAM_INFO
	.align		4
.L_1571:
        /*0048*/ 	.byte	0x04, 0x17
        /*004a*/ 	.short	(.L_1573 - .L_1572)
.L_1572:
        /*004c*/ 	.word	0x00000000
        /*0050*/ 	.short	0x0004
        /*0052*/ 	.short	0x0020
        /*0054*/ 	.byte	0x00, 0xf0, 0x21, 0x00


	//----- nvinfo : EIATTR_KPARAM_INFO
	.align		4
.L_1573:
        /*0058*/ 	.byte	0x04, 0x17
        /*005a*/ 	.short	(.L_1575 - .L_1574)
.L_1574:
        /*005c*/ 	.word	0x00000000
        /*0060*/ 	.short	0x0003
        /*0062*/ 	.short	0x0018
        /*0064*/ 	.byte	0x00, 0xf0, 0x21, 0x00


	//----- nvinfo : EIATTR_KPARAM_INFO
	.align		4
.L_1575:
        /*0068*/ 	.byte	0x04, 0x17
        /*006a*/ 	.short	(.L_1577 - .L_1576)
.L_1576:
        /*006c*/ 	.word	0x00000000
        /*0070*/ 	.short	0x0002
        /*0072*/ 	.short	0x0010
        /*0074*/ 	.byte	0x00, 0xf0, 0x21, 0x00


	//----- nvinfo : EIATTR_KPARAM_INFO
	.align		4
.L_1577:
        /*0078*/ 	.byte	0x04, 0x17
        /*007a*/ 	.short	(.L_1579 - .L_1578)
.L_1578:
        /*007c*/ 	.word	0x00000000
        /*0080*/ 	.short	0x0001
        /*0082*/ 	.short	0x0008
        /*0084*/ 	.byte	0x00, 0xf0, 0x21, 0x00


	//----- nvinfo : EIATTR_KPARAM_INFO
	.align		4
.L_1579:
        /*0088*/ 	.byte	0x04, 0x17
        /*008a*/ 	.short	(.L_1581 - .L_1580)
.L_1580:
        /*008c*/ 	.word	0x00000000
        /*0090*/ 	.short	0x0000
        /*0092*/ 	.short	0x0000
        /*0094*/ 	.byte	0x00, 0xf0, 0x21, 0x00


	//----- nvinfo : EIATTR_SPARSE_MMA_MASK
	.align		4
.L_1581:
        /*0098*/ 	.byte	0x03, 0x50
        /*009a*/ 	.short	0x0000


	//----- nvinfo : EIATTR_MAXREG_COUNT
	.align		4
        /*009c*/ 	.byte	0x03, 0x1b
        /*009e*/ 	.short	0x00ff


	//----- nvinfo : EIATTR_NUM_BARRIERS
	.align		4
        /*00a0*/ 	.byte	0x02, 0x4c
        /*00a2*/ 	.byte	0x01
	.zero		1


	//----- nvinfo : EIATTR_MERCURY_ISA_VERSION
	.align		4
        /*00a4*/ 	.byte	0x03, 0x5f
        /*00a6*/ 	.short	0x0101


	//----- nvinfo : EIATTR_COOP_GROUP_MASK_REGIDS
	.align		4
        /*00a8*/ 	.byte	0x04, 0x29
        /*00aa*/ 	.short	(.L_1583 - .L_1582)


	//   ....[0]....
.L_1582:
        /*00ac*/ 	.word	0xffffffff


	//   ....[1]....
        /*00b0*/ 	.word	0xffffffff


	//   ....[2]....
        /*00b4*/ 	.word	0xffffffff


	//   ....[3]....
        /*00b8*/ 	.word	0xffffffff


	//   ....[4]....
        /*00bc*/ 	.word	0xffffffff


	//   ....[5]....
        /*00c0*/ 	.word	0xffffffff


	//   ....[6]....
        /*00c4*/ 	.word	0xffffffff


	//   ....[7]....
        /*00c8*/ 	.word	0xffffffff


	//   ....[8]....
        /*00cc*/ 	.word	0xffffffff


	//   ....[9]....
        /*00d0*/ 	.word	0xffffffff


	//   ....[10]....
        /*00d4*/ 	.word	0xffffffff


	//   ....[11]....
        /*00d8*/ 	.word	0xffffffff


	//   ....[12]....
        /*00dc*/ 	.word	0xffffffff


	//   ....[13]....
        /*00e0*/ 	.word	0xffffffff


	//   ....[14]....
        /*00e4*/ 	.word	0xffffffff


	//   ....[15]....
        /*00e8*/ 	.word	0xffffffff


	//   ....[16]....
        /*00ec*/ 	.word	0xffffffff


	//   ....[17]....
        /*00f0*/ 	.word	0xffffffff


	//   ....[18]....
        /*00f4*/ 	.word	0xffffffff


	//   ....[19]....
        /*00f8*/ 	.word	0xffffffff


	//   ....[20]....
        /*00fc*/ 	.word	0x05000000


	//   ....[21]....
        /*0100*/ 	.word	0x05000000


	//   ....[22]....
        /*0104*/ 	.word	0x05000000


	//   ....[23]....
        /*0108*/ 	.word	0x05000000


	//   ....[24]....
        /*010c*/ 	.word	0x05000000


	//   ....[25]....
        /*0110*/ 	.word	0x05000000


	//   ....[26]....
        /*0114*/ 	.word	0x05000000


	//   ....[27]....
        /*0118*/ 	.word	0x05000000


	//   ....[28]....
        /*011c*/ 	.word	0x05000000


	//   ....[29]....
        /*0120*/ 	.word	0x05000000


	//----- nvinfo : EIATTR_COOP_GROUP_INSTR_OFFSETS
	.align		4
.L_1583:
        /*0124*/ 	.byte	0x04, 0x28
        /*0126*/ 	.short	(.L_1585 - .L_1584)


	//   ....[0]....
.L_1584:
        /*0128*/ 	.word	0x00000900


	//   ....[1]....
        /*012c*/ 	.word	0x00000940


	//   ....[2]....
        /*0130*/ 	.word	0x000009b0


	//   ....[3]....
        /*0134*/ 	.word	0x000009d0


	//   ....[4]....
        /*0138*/ 	.word	0x00000a30


	//   ....[5]....
        /*013c*/ 	.word	0x00000a40


	//   ....[6]....
        /*0140*/ 	.word	0x00000a80


	//   ....[7]....
        /*0144*/ 	.word	0x00000a90


	//   ....[8]....
        /*0148*/ 	.word	0x00000b00


	//   ....[9]....
        /*014c*/ 	.word	0x00000b10


	//   ....[10]....
        /*0150*/ 	.word	0x00000bb0


	//   ....[11]....
        /*0154*/ 	.word	0x00000bc0


	//   ....[12]....
        /*0158*/ 	.word	0x00000be0


	//   ....[13]....
        /*015c*/ 	.word	0x00000bf0


	//   ....[14]....
        /*0160*/ 	.word	0x00000c30


	//   ....[15]....
        /*0164*/ 	.word	0x00000c40


	//   ....[16]....
        /*0168*/ 	.word	0x00000c80


	//   ....[17]....
        /*016c*/ 	.word	0x00000c90


	//   ....[18]....
        /*0170*/ 	.word	0x00000cb0


	//   ....[19]....
        /*0174*/ 	.word	0x00000cc0


	//   ....[20]....
        /*0178*/ 	.word	0x00000dd0


	//   ....[21]....
        /*017c*/ 	.word	0x00000e20


	//   ....[22]....
        /*0180*/ 	.word	0x00000e90


	//   ....[23]....
        /*0184*/ 	.word	0x00000ee0


	//   ....[24]....
        /*0188*/ 	.word	0x00000f50


	//   ....[25]....
        /*018c*/ 	.word	0x00000fa0


	//   ....[26]....
        /*0190*/ 	.word	0x00001010


	//   ....[27]....
        /*0194*/ 	.word	0x00001060


	//   ....[28]....
        /*0198*/ 	.word	0x000010d0


	//   ....[29]....
        /*019c*/ 	.word	0x00001120


	//----- nvinfo : EIATTR_EXIT_INSTR_OFFSETS
	.align		4
.L_1585:
        /*01a0*/ 	.byte	0x04, 0x1c
        /*01a2*/ 	.short	(.L_1587 - .L_1586)


	//   ....[0]....
.L_1586:
        /*01a4*/ 	.word	0x00000d00


	//   ....[1]....
        /*01a8*/ 	.word	0x00000d70


	//----- nvinfo : EIATTR_CRS_STACK_SIZE
	.align		4
.L_1587:
        /*01ac*/ 	.byte	0x04, 0x1e
        /*01ae*/ 	.short	(.L_1589 - .L_1588)
.L_1588:
        /*01b0*/ 	.word	0x00000000


	//----- nvinfo : EIATTR_CBANK_PARAM_SIZE
	.align		4
.L_1589:
        /*01b4*/ 	.byte	0x03, 0x19
        /*01b6*/ 	.short	0x0048


	//----- nvinfo : EIATTR_PARAM_CBANK
	.align		4
        /*01b8*/ 	.byte	0x04, 0x0a
        /*01ba*/ 	.short	(.L_1591 - .L_1590)
	.align		4
.L_1590:
        /*01bc*/ 	.word	index@(.nv.constant0._ZN2at6native55_GLOBAL__N__6c1c77d0_17_DistanceKernel_cu_75b981de_308222cdist_kernel_cuda_implIdNS1_5distsIdE3oneEEEvPT_PKS6_S9_S6_lllll)
        /*01c0*/ 	.short	0x0210
        /*01c2*/ 	.short	0x0048


	//----- nvinfo : EIATTR_SW_WAR
	.align		4
.L_1591:
        /*01c4*/ 	.byte	0x04, 0x36
        /*01c6*/ 	.short	(.L_1593 - .L_1592)
.L_1592:
        /*01c8*/ 	.word	0x00000008
.L_1593:


//--------------------- .nv.info._ZN2at6native55_GLOBAL__N__6c1c77d0_17_DistanceKernel_cu_75b981de_308222cdist_kernel_cuda_implIdNS1_5distsIdE4zeroEEEvPT_PKS6_S9_S6_lllll --------------------------
	.section	.nv.info._ZN2at6native55_GLOBAL__N__6c1c77d0_17_DistanceKernel_cu_75b981de_308222cdist_kernel_cuda_implIdNS1_5distsIdE4zeroEEEvPT_PKS6_S9_S6_lllll,"",@"SHT_CUDA_INFO"
	.sectionflags	@""
	.align	4


	//----- nvinfo : EIATTR_CUDA_API_VERSION
	.align		4
        /*0000*/ 	.byte	0x04, 0x37
        /*0002*/ 	.short	(.L_1595 - .L_1594)
.L_1594:
        /*0004*/ 	.word	0x00000082


	//----- nvinfo : EIATTR_KPARAM_INFO
	.align		4
.L_1595:
        /*0008*/ 	.byte	0x04, 0x17
        /*000a*/ 	.short	(.L_1597 - .L_1596)
.L_1596:
        /*000c*/ 	.word	0x00000000
        /*0010*/ 	.short	0x0008
        /*0012*/ 	.short	0x0040
        /*0014*/ 	.byte	0x00, 0xf0, 0x21, 0x00


	//----- nvinfo : EIATTR_KPARAM_INFO
	.align		4
.L_1597:
        /*0018*/ 	.byte	0x04, 0x17
        /*001a*/ 	.short	(.L_1599 - .L_1598)
.L_1598:
        /*001c*/ 	.word	0x00000000
        /*0020*/ 	.short	0x0007
        /*0022*/ 	.short	0x0038
        /*0024*/ 	.byte	0x00, 0xf0, 0x21, 0x00


	//----- nvinfo : EIATTR_KPARAM_INFO
	.align		4
.L_1599:
        /*0028*/ 	.byte	0x04, 0x17
        /*002a*/ 	.short	(.L_1601 - .L_1600)
.L_1600:
        /*002c*/ 	.word	0x00000000
        /*0030*/ 	.short	0x0006
        /*0032*/ 	.short	0x0030
        /*0034*/ 	.byte	0x00, 0xf0, 0x21, 0x00


	//----- nvinfo : EIATTR_KPARAM_INFO
	.align		4
.L_1601:
        /*0038*/ 	.byte	0x04, 0x17
        /*003a*/ 	.short	(.L_1603 - .L_1602)
.L_1602:
        /*003c*/ 	.word	0x00000000
        /*0040*/ 	.short	0x0005
        /*0042*/ 	.short	0x0028
        /*0044*/ 	.byte	0x00, 0xf0, 0x21, 0x00


	//----- nvinfo : EIATTR_KPARAM_INFO
	.align		4
.L_1603:
        /*0048*/ 	.byte	0x04, 0x17
        /*004a*/ 	.short	(.L_1605 - .L_1604)
.L_1604:
        /*004c*/ 	.word	0x00000000
        /*0050*/ 	.short	0x0004
        /*0052*/ 	.short	0x0020
        /*0054*/ 	.byte	0x00, 0xf0, 0x21, 0x00


	//----- nvinfo : EIATTR_KPARAM_INFO
	.align		4
.L_1605:
        /*0058*/ 	.byte	0x04, 0x17
        /*005a*/ 	.short	(.L_1607 - .L_1606)
.L_1606:
        /*005c*/ 	.word	0x00000000
        /*0060*/ 	.short	0x0003
        /*0062*/ 	.short	0x0018
        /*0064*/ 	.byte	0x00, 0xf0, 0x21, 0x00


	//----- nvinfo : EIATTR_KPARAM_INFO
	.align		4
.L_1607:
        /*0068*/ 	.byte	0x04, 0x17
        /*006a*/ 	.short	(.L_1609 - .L_1608)
.L_1608:
        /*006c*/ 	.word	0x00000000
        /*0070*/ 	.short	0x0002
        /*0072*/ 	.short	0x0010
        /*0074*/ 	.byte	0x00, 0xf0, 0x21, 0x00


	//----- nvinfo : EIATTR_KPARAM_INFO
	.align		4
.L_1609:
        /*0078*/ 	.byte	0x04, 0x17
        /*007a*/ 	.short	(.L_1611 - .L_1610)
.L_1610:
        /*007c*/ 	.word	0x00000000
        /*0080*/ 	.short	0x0001
        /*0082*/ 	.short	0x0008
        /*0084*/ 	.byte	0x00, 0xf0, 0x21, 0x00


	//----- nvinfo : EIATTR_KPARAM_INFO
	.align		4
.L_1611:
        /*0088*/ 	.byte	0x04, 0x17
        /*008a*/ 	.short	(.L_1613 - .L_1612)
.L_1612:
        /*008c*/ 	.word	0x00000000
        /*0090*/ 	.short	0x0000
        /*0092*/ 	.short	0x0000
        /*0094*/ 	.byte	0x00, 0xf0, 0x21, 0x00


	//----- nvinfo : EIATTR_SPARSE_MMA_MASK
	.align		4
.L_1613:
        /*0098*/ 	.byte	0x03, 0x50
        /*009a*/ 	.short	0x0000


	//----- nvinfo : EIATTR_MAXREG_COUNT
	.align		4
        /*009c*/ 	.byte	0x03, 0x1b
        /*009e*/ 	.short	0x00ff


	//----- nvinfo : EIATTR_NUM_BARRIERS
	.align		4
        /*00a0*/ 	.byte	0x02, 0x4c
        /*00a2*/ 	.byte	0x01
	.zero		1


	//----- nvinfo : EIATTR_MERCURY_ISA_VERSION
	.align		4
        /*00a4*/ 	.byte	0x03, 0x5f
        /*00a6*/ 	.short	0x0101


	//----- nvinfo : EIATTR_COOP_GROUP_MASK_REGIDS
	.align		4
        /*00a8*/ 	.byte	0x04, 0x29
        /*00aa*/ 	.short	(.L_1615 - .L_1614)


	//   ....[0]....
.L_1614:
        /*00ac*/ 	.word	0xffffffff


	//   ....[1]....
        /*00b0*/ 	.word	0xffffffff


	//   ....[2]....
        /*00b4*/ 	.word	0xffffffff


	//   ....[3]....
        /*00b8*/ 	.word	0xffffffff


	//   ....[4]....
        /*00bc*/ 	.word	0xffffffff


	//   ....[5]....
        /*00c0*/ 	.word	0xffffffff


	//   ....[6]....
        /*00c4*/ 	.word	0xffffffff


	//   ....[7]....
        /*00c8*/ 	.word	0xffffffff


	//   ....[8]....
        /*00cc*/ 	.word	0xffffffff


	//   ....[9]....
        /*00d0*/ 	.word	0xffffffff


	//   ....[10]....
        /*00d4*/ 	.word	0xffffffff


	//   ....[11]....
        /*00d8*/ 	.word	0xffffffff


	//   ....[12]....
        /*00dc*/ 	.word	0xffffffff


	//   ....[13]....
        /*00e0*/ 	.word	0xffffffff


	//   ....[14]....
        /*00e4*/ 	.word	0xffffffff


	//   ....[15]....
        /*00e8*/ 	.word	0xffffffff


	//   ....[16]....
        /*00ec*/ 	.word	0xffffffff


	//   ....[17]....
        /*00f0*/ 	.word	0xffffffff


	//   ....[18]....
        /*00f4*/ 	.word	0xffffffff


	//   ....[19]....
        /*00f8*/ 	.word	0xffffffff


	//   ....[20]....
        /*00fc*/ 	.word	0x05000000


	//   ....[21]....
        /*0100*/ 	.word	0x05000000


	//   ....[22]....
        /*0104*/ 	.word	0x05000000


	//   ....[23]....
        /*0108*/ 	.word	0x05000000


	//   ....[24]....
        /*010c*/ 	.word	0x05000000


	//   ....[25]....
        /*0110*/ 	.word	0x05000000


	//   ....[26]....
        /*0114*/ 	.word	0x05000000


	//   ....[27]....
        /*0118*/ 	.word	0x05000000


	//   ....[28]....
        /*011c*/ 	.word	0x05000000


	//   ....[29]....
        /*0120*/ 	.word	0x05000000


	//----- nvinfo : EIATTR_COOP_GROUP_INSTR_OFFSETS
	.align		4
.L_1615:
        /*0124*/ 	.byte	0x04, 0x28
        /*0126*/ 	.short	(.L_1617 - .L_1616)


	//   ....[0]....
.L_1616:
        /*0128*/ 	.word	0x000009d0


	//   ....[1]....
        /*012c*/ 	.word	0x00000a10


	//   ....[2]....
        /*0130*/ 	.word	0x00000a80


	//   ....[3]....
        /*0134*/ 	.word	0x00000aa0


	//   ....[4]....
        /*0138*/ 	.word	0x00000b00


	//   ....[5]....
        /*013c*/ 	.word	0x00000b10


	//   ....[6]....
        /*0140*/ 	.word	0x00000b50


	//   ....[7]....
        /*0144*/ 	.word	0x00000b60


	//   ....[8]....
        /*0148*/ 	.word	0x00000bc0


	//   ....[9]....
        /*014c*/ 	.word	0x00000be0


	//   ....[10]....
        /*0150*/ 	.word	0x00000c80


	//   ....[11]....
        /*0154*/ 	.word	0x00000c90


	//   ....[12]....
        /*0158*/ 	.word	0x00000cb0


	//   ....[13]....
        /*015c*/ 	.word	0x00000cc0


	//   ....[14]....
        /*0160*/ 	.word	0x00000d00


	//   ....[15]....
        /*0164*/ 	.word	0x00000d10


	//   ....[16]....
        /*0168*/ 	.word	0x00000d50


	//   ....[17]....
        /*016c*/ 	.word	0x00000d60


	//   ....[18]....
        /*0170*/ 	.word	0x00000d80


	//   ....[19]....
        /*0174*/ 	.word	0x00000d90


	//   ....[20]....
        /*0178*/ 	.word	0x00000ea0


	//   ....[21]....
        /*017c*/ 	.word	0x00000ef0


	//   ....[22]....
        /*0180*/ 	.word	0x00000f60


	//   ....[23]....
        /*0184*/ 	.word	0x00000fb0


	//   ....[24]....
        /*0188*/ 	.word	0x00001020


	//   ....[25]....
        /*018c*/ 	.word	0x00001070


	//   ....[26]....
        /*0190*/ 	.word	0x000010e0


	//   ....[27]....
        /*0194*/ 	.word	0x00001130


	//   ....[28]....
        /*0198*/ 	.word	0x000011a0


	//   ....[29]....
        /*019c*/ 	.word	0x000011f0


	//----- nvinfo : EIATTR_EXIT_INSTR_OFFSETS
	.align		4
.L_1617:
        /*01a0*/ 	.byte	0x04, 0x1c
        /*01a2*/ 	.short	(.L_1619 - .L_1618)


	//   ....[0]....
.L_1618:
        /*01a4*/ 	.word	0x00000dd0


	//   ....[1]....
        /*01a8*/ 	.word	0x00000e40


	//----- nvinfo : EIATTR_CRS_STACK_SIZE
	.align		4
.L_1619:
        /*01ac*/ 	.byte	0x04, 0x1e
        /*01ae*/ 	.short	(.L_1621 - .L_1620)
.L_1620:
        /*01b0*/ 	.word	0x00000000


	//----- nvinfo : EIATTR_CBANK_PARAM_SIZE
	.align		4
.L_1621:
        /*01b4*/ 	.byte	0x03, 0x19
        /*01b6*/ 	.short	0x0048


	//----- nvinfo : EIATTR_PARAM_CBANK
	.align		4
        /*01b8*/ 	.byte	0x04, 0x0a
        /*01ba*/ 	.short	(.L_1623 - .L_1622)
	.align		4
.L_1622:
        /*01bc*/ 	.word	index@(.nv.constant0._ZN2at6native55_GLOBAL__N__6c1c77d0_17_DistanceKernel_cu_75b981de_308222cdist_kernel_cuda_implIdNS1_5distsIdE4zeroEEEvPT_PKS6_S9_S6_lllll)
        /*01c0*/ 	.short	0x0210
        /*01c2*/ 	.short	0x0048


	//----- nvinfo : EIATTR_SW_WAR
	.align		4
.L_1623:
        /*01c4*/ 	.byte	0x04, 0x36
        /*01c6*/ 	.short	(.L_1625 - .L_1624)
.L_1624:
        /*01c8*/ 	.word	0x00000008
.L_1625:


//--------------------- .nv.info._ZN2at6native55_GLOBAL__N__6c1c77d0_17_DistanceKernel_cu_75b981de_308222cdist_kernel_cuda_implIdNS1_5distsIdE1pEEEvPT_PKS6_S9_S6_lllll --------------------------
	.section	.nv.info._ZN2at6native55_GLOBAL__N__6c1c77d0_17_DistanceKernel_cu_75b981de_308222cdist_kernel_cuda_implIdNS1_5distsIdE1pEEEvPT_PKS6_S9_S6_lllll,"",@"SHT_CUDA_INFO"
	.sectionflags	@""
	.align	4


	//----- nvinfo : EIATTR_CUDA_API_VERSION
	.align		4
        /*0000*/ 	.byte	0x04, 0x37
        /*0002*/ 	.short	(.L_1627 - .L_1626)
.L_1626:
        /*0004*/ 	.word	0x00000082


	//----- nvinfo : EIATTR_KPARAM_INFO
	.align		4
.L_1627:
        /*0008*/ 	.byte	0x04, 0x17
        /*000a*/ 	.short	(.L_1629 - .L_1628)
.L_1628:
        /*000c*/ 	.word	0x00000000
        /*0010*/ 	.short	0x0008
        /*0012*/ 	.short	0x0040
        /*0014*/ 	.byte	0x00, 0xf0, 0x21, 0x00


	//----- nvinfo : EIATTR_KPARAM_INFO
	.align		4
.L_1629:
        /*0018*/ 	.byte	0x04, 0x17
        /*001a*/ 	.short	(.L_1631 - .L_1630)
.L_1630:
        /*001c*/ 	.word	0x00000000
        /*0020*/ 	.short	0x0007
        /*0022*/ 	.short	0x0038
        /*0024*/ 	.byte	0x00, 0xf0, 0x21, 0x00


	//----- nvinfo : EIATTR_KPARAM_INFO
	.align		4
.L_1631:
        /*0028*/ 	.byte	0x04, 0x17
        /*002a*/ 	.short	(.L_1633 - .L_1632)
.L_1632:
        /*002c*/ 	.word	0x00000000
        /*0030*/ 	.short	0x0006
        /*0032*/ 	.short	0x0030
        /*0034*/ 	.byte	0x00, 0xf0, 0x21, 0x00


	//----- nvinfo : EIATTR_KPARAM_INFO
	.align		4
.L_1633:
        /*0038*/ 	.byte	0x04, 0x17
        /*003a*/ 	.short	(.L_1635 - .L_1634)
.L_1634:
        /*003c*/ 	.word	0x00000000
        /*0040*/ 	.short	0x0005
        /*0042*/ 	.short	0x0028
        /*0044*/ 	.byte	0x00, 0xf0, 0x21, 0x00


	//----- nvinfo : EIATTR_KPARAM_INFO
	.align		4
.L_1635:
        /*0048*/ 	.byte	0x04, 0x17
        /*004a*/ 	.short	(.L_1637 - .L_1636)
.L_1636:
        /*004c*/ 	.word	0x00000000
        /*0050*/ 	.short	0x0004
        /*0052*/ 	.short	0x0020
        /*0054*/ 	.byte	0x00, 0xf0, 0x21, 0x00


	//----- nvinfo : EIATTR_KPARAM_INFO
	.align		4
.L_1637:
        /*0058*/ 	.byte	0x04, 0x17
        /*005a*/ 	.short	(.L_1639 - .L_1638)
.L_1638:
        /*005c*/ 	.word	0x00000000
        /*0060*/ 	.short	0x0003
        /*0062*/ 	.short	0x0018
        /*0064*/ 	.byte	0x00, 0xf0, 0x21, 0x00


	//----- nvinfo : EIATTR_KPARAM_INFO
	.align		4
.L_1639:
        /*0068*/ 	.byte	0x04, 0x17
        /*006a*/ 	.short	(.L_1641 - .L_1640)
.L_1640:
        /*006c*/ 	.word	0x00000000
        /*0070*/ 	.short	0x0002
        /*0072*/ 	.short	0x0010
        /*0074*/ 	.byte	0x00, 0xf0, 0x21, 0x00


	//----- nvinfo : EIATTR_KPARAM_INFO
	.align		4
.L_1641:
        /*0078*/ 	.byte	0x04, 0x17
        /*007a*/ 	.short	(.L_1643 - .L_1642)
.L_1642:
        /*007c*/ 	.word	0x00000000
        /*0080*/ 	.short	0x0001
        /*0082*/ 	.short	0x0008
        /*0084*/ 	.byte	0x00, 0xf0, 0x21, 0x00


	//----- nvinfo : EIATTR_KPARAM_INFO
	.align		4
.L_1643:
        /*0088*/ 	.byte	0x04, 0x17
        /*008a*/ 	.short	(.L_1645 - .L_1644)
.L_1644:
        /*008c*/ 	.word	0x00000000
        /*0090*/ 	.short	0x0000
        /*0092*/ 	.short	0x0000
        /*0094*/ 	.byte	0x00, 0xf0, 0x21, 0x00


	//----- nvinfo : EIATTR_SPARSE_MMA_MASK
	.align		4
.L_1645:
        /*0098*/ 	.byte	0x03, 0x50
        /*009a*/ 	.short	0x0000


	//----- nvinfo : EIATTR_MAXREG_COUNT
	.align		4
        /*009c*/ 	.byte	0x03, 0x1b
        /*009e*/ 	.short	0x00ff


	//----- nvinfo : EIATTR_NUM_BARRIERS
	.align		4
        /*00a0*/ 	.byte	0x02, 0x4c
        /*00a2*/ 	.byte	0x01
	.zero		1


	//----- nvinfo : EIATTR_MERCURY_ISA_VERSION
	.align		4
        /*00a4*/ 	.byte	0x03, 0x5f
        /*00a6*/ 	.short	0x0101


	//----- nvinfo : EIATTR_COOP_GROUP_MASK_REGIDS
	.align		4
        /*00a8*/ 	.byte	0x04, 0x29
        /*00aa*/ 	.short	(.L_1647 - .L_1646)


	//   ....[0]....
.L_1646:
        /*00ac*/ 	.word	0xffffffff


	//   ....[1]....
        /*00b0*/ 	.word	0xffffffff


	//   ....[2]....
        /*00b4*/ 	.word	0xffffffff


	//   ....[3]....
        /*00b8*/ 	.word	0xffffffff


	//   ....[4]....
        /*00bc*/ 	.word	0xffffffff


	//   ....[5]....
        /*00c0*/ 	.word	0xffffffff


	//   ....[6]....
        /*00c4*/ 	.word	0xffffffff


	//   ....[7]....
        /*00c8*/ 	.word	0xffffffff


	//   ....[8]....
        /*00cc*/ 	.word	0xffffffff


	//   ....[9]....
        /*00d0*/ 	.word	0xffffffff


	//   ....[10]....
        /*00d4*/ 	.word	0xffffffff


	//   ....[11]....
        /*00d8*/ 	.word	0xffffffff


	//   ....[12]....
        /*00dc*/ 	.word	0xffffffff


	//   ....[13]....
        /*00e0*/ 	.word	0xffffffff


	//   ....[14]....
        /*00e4*/ 	.word	0xffffffff


	//   ....[15]....
        /*00e8*/ 	.word	0xffffffff


	//   ....[16]....
        /*00ec*/ 	.word	0xffffffff


	//   ....[17]....
        /*00f0*/ 	.word	0xffffffff


	//   ....[18]....
        /*00f4*/ 	.word	0xffffffff


	//   ....[19]....
        /*00f8*/ 	.word	0xffffffff


	//   ....[20]....
        /*00fc*/ 	.word	0x05000000


	//   ....[21]....
        /*0100*/ 	.word	0x05000000


	//   ....[22]....
        /*0104*/ 	.word	0x05000000


	//   ....[23]....
        /*0108*/ 	.word	0x05000000


	//   ....[24]....
        /*010c*/ 	.word	0x05000000


	//   ....[25]....
        /*0110*/ 	.word	0x05000000


	//   ....[26]....
        /*0114*/ 	.word	0x05000000


	//   ....[27]....
        /*0118*/ 	.word	0x05000000


	//   ....[28]....
        /*011c*/ 	.word	0x05000000


	//   ....[29]....
        /*0120*/ 	.word	0x05000000


	//----- nvinfo : EIATTR_COOP_GROUP_INSTR_OFFSETS
	.align		4
.L_1647:
        /*0124*/ 	.byte	0x04, 0x28
        /*0126*/ 	.short	(.L_1649 - .L_1648)


	//   ....[0]....
.L_1648:
        /*0128*/ 	.word	0x00001730


	//   ....[1]....
        /*012c*/ 	.word	0x00001770


	//   ....[2]....
        /*0130*/ 	.word	0x000017e0


	//   ....[3]....
        /*0134*/ 	.word	0x000017f0


	//   ....[4]....
        /*0138*/ 	.word	0x00001830


	//   ....[5]....
        /*013c*/ 	.word	0x00001850


	//   ....[6]....
        /*0140*/ 	.word	0x000018a0


	//   ....[7]....
        /*0144*/ 	.word	0x000018b0


	//   ....[8]....
        /*0148*/ 	.word	0x00001920


	//   ....[9]....
        /*014c*/ 	.word	0x00001940


	//   ....[10]....
        /*0150*/ 	.word	0x000019e0


	//   ....[11]....
        /*0154*/ 	.word	0x000019f0


	//   ....[12]....
        /*0158*/ 	.word	0x00001a10


	//   ....[13]....
        /*015c*/ 	.word	0x00001a20


	//   ....[14]....
        /*0160*/ 	.word	0x00001a60


	//   ....[15]....
        /*0164*/ 	.word	0x00001a70


	//   ....[16]....
        /*0168*/ 	.word	0x00001ab0


	//   ....[17]....
        /*016c*/ 	.word	0x00001ac0


	//   ....[18]....
        /*0170*/ 	.word	0x00001b00


	//   ....[19]....
        /*0174*/ 	.word	0x00001b10


	//   ....[20]....
        /*0178*/ 	.word	0x000021c0


	//   ....[21]....
        /*017c*/ 	.word	0x00002210


	//   ....[22]....
        /*0180*/ 	.word	0x00002280


	//   ....[23]....
        /*0184*/ 	.word	0x000022d0


	//   ....[24]....
        /*0188*/ 	.word	0x00002340


	//   ....[25]....
        /*018c*/ 	.word	0x00002390


	//   ....[26]....
        /*0190*/ 	.word	0x00002400


	//   ....[27]....
        /*0194*/ 	.word	0x00002450


	//   ....[28]....
        /*0198*/ 	.word	0x000024c0


	//   ....[29]....
        /*019c*/ 	.word	0x00002510


	//----- nvinfo : EIATTR_EXIT_INSTR_OFFSETS
	.align		4
.L_1649:
        /*01a0*/ 	.byte	0x04, 0x1c
        /*01a2*/ 	.short	(.L_1651 - .L_1650)


	//   ....[0]....
.L_1650:
        /*01a4*/ 	.word	0x00001b50


	//   ....[1]....
        /*01a8*/ 	.word	0x00002160


	//----- nvinfo : EIATTR_CRS_STACK_SIZE
	.align		4
.L_1651:
        /*01ac*/ 	.byte	0x04, 0x1e
        /*01ae*/ 	.short	(.L_1653 - .L_1652)
.L_1652:
        /*01b0*/ 	.word	0x00000000


	//----- nvinfo : EIATTR_CBANK_PARAM_SIZE
	.align		4
.L_1653:
        /*01b4*/ 	.byte	0x03, 0x19
        /*01b6*/ 	.short	0x0048


	//----- nvinfo : EIATTR_PARAM_CBANK
	.align		4
        /*01b8*/ 	.byte	0x04, 0x0a
        /*01ba*/ 	.short	(.L_1655 - .L_1654)
	.align		4
.L_1654:
        /*01bc*/ 	.word	index@(.nv.constant0._ZN2at6native55_GLOBAL__N__6c1c77d0_17_DistanceKernel_cu_75b981de_308222cdist_kernel_cuda_implIdNS1_5distsIdE1pEEEvPT_PKS6_S9_S6_lllll)
        /*01c0*/ 	.short	0x0210
        /*01c2*/ 	.short	0x0048


	//----- nvinfo : EIATTR_SW_WAR
	.align		4
.L_1655:
        /*01c4*/ 	.byte	0x04, 0x36
        /*01c6*/ 	.short	(.L_1657 - .L_1656)
.L_1656:
        /*01c8*/ 	.word	0x00000008
.L_1657:


//--------------------- .nv.callgraph             --------------------------
	.section	.nv.callgraph,"",@"SHT_CUDA_CALLGRAPH"
	.align	4
	.sectionentsize	8
	.align		4
        /*0000*/ 	.word	0x00000000
	.align		4
        /*0004*/ 	.word	0xffffffff
	.align		4
        /*0008*/ 	.word	0x00000000
	.align		4
        /*000c*/ 	.word	0xfffffffe
	.align		4
        /*0010*/ 	.word	0x00000000
	.align		4
        /*0014*/ 	.word	0xfffffffd
	.align		4
        /*0018*/ 	.word	0x00000000
	.align		4
        /*001c*/ 	.word	0xfffffffc


//--------------------- .nv.constant4             --------------------------
	.section	.nv.constant4,"a",@progbits
	.align	8
	.align		8
.nv.constant4:
        /*0000*/ 	.dword	_ZN53_INTERNAL_6c1c77d0_17_DistanceKernel_cu_75b981de_30824cuda3std3__45__cpo5beginE
	.align		8
        /*0008*/ 	.dword	_ZN53_INTERNAL_6c1c77d0_17_DistanceKernel_cu_75b981de_30824cuda3std3__45__cpo3endE
	.align		8
        /*0010*/ 	.dword	_ZN53_INTERNAL_6c1c77d0_17_DistanceKernel_cu_75b981de_30824cuda3std3__45__cpo6cbeginE
	.align		8
        /*0018*/ 	.dword	_ZN53_INTERNAL_6c1c77d0_17_DistanceKernel_cu_75b981de_30824cuda3std3__45__cpo4cendE
	.align		8
        /*0020*/ 	.dword	_ZN53_INTERNAL_6c1c77d0_17_DistanceKernel_cu_75b981de_30824cuda3std3__45__cpo6rbeginE
	.align		8
        /*0028*/ 	.dword	_ZN53_INTERNAL_6c1c77d0_17_DistanceKernel_cu_75b981de_30824cuda3std3__45__cpo4rendE
	.align		8
        /*0030*/ 	.dword	_ZN53_INTERNAL_6c1c77d0_17_DistanceKernel_cu_75b981de_30824cuda3std3__45__cpo7crbeginE
	.align		8
        /*0038*/ 	.dword	_ZN53_INTERNAL_6c1c77d0_17_DistanceKernel_cu_75b981de_30824cuda3std3__45__cpo5crendE
	.align		8
        /*0040*/ 	.dword	_ZN53_INTERNAL_6c1c77d0_17_DistanceKernel_cu_75b981de_30824cuda3std3__455_GLOBAL__N__6c1c77d0_17_DistanceKernel_cu_75b981de_30826ignoreE
	.align		8
        /*0048*/ 	.dword	_ZN53_INTERNAL_6c1c77d0_17_DistanceKernel_cu_75b981de_30824cuda3std3__419piecewise_constructE
	.align		8
        /*0050*/ 	.dword	_ZN53_INTERNAL_6c1c77d0_17_DistanceKernel_cu_75b981de_30824cuda3std3__48in_placeE
	.align		8
        /*0058*/ 	.dword	_ZN53_INTERNAL_6c1c77d0_17_DistanceKernel_cu_75b981de_30824cuda3std3__420unreachable_sentinelE
	.align		8
        /*0060*/ 	.dword	_ZN53_INTERNAL_6c1c77d0_17_DistanceKernel_cu_75b981de_30824cuda3std6ranges3__45__cpo4swapE
	.align		8
        /*0068*/ 	.dword	_ZN53_INTERNAL_6c1c77d0_17_DistanceKernel_cu_75b981de_30824cuda3std6ranges3__45__cpo9iter_moveE
	.align		8
        /*0070*/ 	.dword	_ZN53_INTERNAL_6c1c77d0_17_DistanceKernel_cu_75b981de_30824cuda3std6ranges3__45__cpo5beginE
	.align		8
        /*0078*/ 	.dword	_ZN53_INTERNAL_6c1c77d0_17_DistanceKernel_cu_75b981de_30824cuda3std6ranges3__45__cpo3endE
	.align		8
        /*0080*/ 	.dword	_ZN53_INTERNAL_6c1c77d0_17_DistanceKernel_cu_75b981de_30824cuda3std6ranges3__45__cpo6cbeginE
	.align		8
        /*0088*/ 	.dword	_ZN53_INTERNAL_6c1c77d0_17_DistanceKernel_cu_75b981de_30824cuda3std6ranges3__45__cpo4cendE
	.align		8
        /*0090*/ 	.dword	_ZN53_INTERNAL_6c1c77d0_17_DistanceKernel_cu_75b981de_30824cuda3std6ranges3__45__cpo7advanceE
	.align		8
        /*0098*/ 	.dword	_ZN53_INTERNAL_6c1c77d0_17_DistanceKernel_cu_75b981de_30824cuda3std6ranges3__45__cpo9iter_swapE
	.align		8
        /*00a0*/ 	.dword	_ZN53_INTERNAL_6c1c77d0_17_DistanceKernel_cu_75b981de_30824cuda3std6ranges3__45__cpo4nextE
	.align		8
        /*00a8*/ 	.dword	_ZN53_INTERNAL_6c1c77d0_17_DistanceKernel_cu_75b981de_30824cuda3std6ranges3__45__cpo4prevE
	.align		8
        /*00b0*/ 	.dword	_ZN53_INTERNAL_6c1c77d0_17_DistanceKernel_cu_75b981de_30824cuda3std6ranges3__45__cpo4dataE
	.align		8
        /*00b8*/ 	.dword	_ZN53_INTERNAL_6c1c77d0_17_DistanceKernel_cu_75b981de_30824cuda3std6ranges3__45__cpo5cdataE
	.align		8
        /*00c0*/ 	.dword	_ZN53_INTERNAL_6c1c77d0_17_DistanceKernel_cu_75b981de_30824cuda3std6ranges3__45__cpo4sizeE
	.align		8
        /*00c8*/ 	.dword	_ZN53_INTERNAL_6c1c77d0_17_DistanceKernel_cu_75b981de_30824cuda3std6ranges3__45__cpo5ssizeE
	.align		8
        /*00d0*/ 	.dword	_ZN53_INTERNAL_6c1c77d0_17_DistanceKernel_cu_75b981de_30824cuda3std6ranges3__45__cpo8distanceE
	.align		8
        /*00d8*/ 	.dword	_ZN53_INTERNAL_6c1c77d0_17_DistanceKernel_cu_75b981de_30826thrust23THRUST_300001_SM_900_NS6system6detail10sequential3seqE


//--------------------- .text._ZN2at6native55_GLOBAL__N__6c1c77d0_17_DistanceKernel_cu_75b981de_308231cdist_backward_kernel_cuda_implIfNS1_5distsIfE3infEEEvPT_PKS6_S9_S9_S9_S6_lllllll --------------------------
	.section	.text._ZN2at6native55_GLOBAL__N__6c1c77d0_17_DistanceKernel_cu_75b981de_308231cdist_backward_kernel_cuda_implIfNS1_5distsIfE3infEEEvPT_PKS6_S9_S9_S9_S6_lllllll,"ax",@progbits
	.align	128
.text._ZN2at6native55_GLOBAL__N__6c1c77d0_17_DistanceKernel_cu_75b981de_308231cdist_backward_kernel_cuda_implIfNS1_5distsIfE3infEEEvPT_PKS6_S9_S9_S9_S6_lllllll:
        .type           _ZN2at6native55_GLOBAL__N__6c1c77d0_17_DistanceKernel_cu_75b981de_308231cdist_backward_kernel_cuda_implIfNS1_5distsIfE3infEEEvPT_PKS6_S9_S9_S9_S6_lllllll,@function
        .size           _ZN2at6native55_GLOBAL__N__6c1c77d0_17_DistanceKernel_cu_75b981de_308231cdist_backward_kernel_cuda_implIfNS1_5distsIfE3infEEEvPT_PKS6_S9_S9_S9_S6_lllllll,(.L_x_834 - _ZN2at6native55_GLOBAL__N__6c1c77d0_17_DistanceKernel_cu_75b981de_308231cdist_backward_kernel_cuda_implIfNS1_5distsIfE3infEEEvPT_PKS6_S9_S9_S9_S6_lllllll)
        .other          _ZN2at6native55_GLOBAL__N__6c1c77d0_17_DistanceKernel_cu_75b981de_308231cdist_backward_kernel_cuda_implIfNS1_5distsIfE3infEEEvPT_PKS6_S9_S9_S9_S6_lllllll,@"STO_CUDA_ENTRY STV_DEFAULT"
_ZN2at6native55_GLOBAL__N__6c1c77d0_17_DistanceKernel_cu_75b981de_308231cdist_backward_kernel_cuda_implIfNS1_5distsIfE3infEEEvPT_PKS6_S9_S9_S9_S6_lllllll:
[----:B------:R-:W-:Y:S01]  /*0000*/  LDC R1, c[0x0][0x28] ;  /* 0x00000a00ff017b82 */ /* 0x000fe20000000800 */
[----:B------:R-:W0:Y:S07]  /*0010*/  S2R R3, SR_TID.Y ;  /* 0x0000000000037919 */ /* 0x000e2e0000002200 */
[----:B------:R-:W-:Y:S01]  /*0020*/  S2UR UR5, SR_CTAID.Y ;  /* 0x00000000000579c3 */ /* 0x000fe20000002600 */
[----:B------:R-:W-:Y:S01]  /*0030*/  ULDC UR4, c[0x0][0x14] ;  /* 0x0000050000047ab9 */ /* 0x000fe20000000800 */
[----:B------:R-:W-:Y:S01]  /*0040*/  ULDC.64 UR8, c[0x0][0x250] ;  /* 0x0000940000087ab9 */ /* 0x000fe20000000a00 */
[----:B------:R-:W1:Y:S01]  /*0050*/  S2R R2, SR_CTAID.X ;  /* 0x0000000000027919 */ /* 0x000e620000002500 */
[----:B------:R-:W1:Y:S04]  /*0060*/  S2R R5, SR_TID.X ;  /* 0x0000000000057919 */ /* 0x000e680000002100 */
[----:B------:R-:W2:Y:S08]  /*0070*/  S2UR UR6, SR_CTAID.Z ;  /* 0x00000000000679c3 */ /* 0x000eb00000002700 */
[----:B------:R-:W0:Y:S01]  /*0080*/  LDC R0, c[0x0][0x4] ;  /* 0x00000100ff007b82 */ /* 0x000e220000000800 */
[----:B--2---:R-:W-:-:S03]  /*0090*/  UIMAD UR4, UR4, UR5, UR6 ;  /* 0x00000005040472a4 */ /* 0x004fc6000f8e0206 */
[----:B------:R-:W-:-:S03]  /*00a0*/  ULDC.64 UR6, c[0x0][0x258] ;  /* 0x0000960000067ab9 */ /* 0x000fc60000000a00 */
[----:B0-----:R-:W-:Y:S01]  /*00b0*/  IMAD R0, R0, UR4, R3 ;  /* 0x0000000400007c24 */ /* 0x001fe2000f8e0203 */
[----:B------:R-:W-:Y:S02]  /*00c0*/  ULDC UR4, c[0x0][0x0] ;  /* 0x0000000000047ab9 */ /* 0x000fe40000000800 */
[----:B-1----:R-:W-:Y:S02]  /*00d0*/  IMAD R2, R2, UR4, R5 ;  /* 0x0000000402027c24 */ /* 0x002fe4000f8e0205 */
[----:B------:R-:W-:Y:S02]  /*00e0*/  ISETP.GE.U32.AND P0, PT, R0, UR6, PT ;  /* 0x0000000600007c0c */ /* 0x000fe4000bf06070 */
[----:B------:R-:W-:Y:S02]  /*00f0*/  SHF.R.S32.HI R13, RZ, 0x1f, R0 ;  /* 0x0000001fff0d7819 */ /* 0x000fe40000011400 */
[----:B------:R-:W-:Y:S02]  /*0100*/  ISETP.GE.U32.AND P1, PT, R2, UR8, PT ;  /* 0x0000000802007c0c */ /* 0x000fe4000bf26070 */
[----:B------:R-:W-:-:S02]  /*0110*/  ISETP.GE.AND.EX P0, PT, R13, UR7, PT, P0 ;  /* 0x000000070d007c0c */ /* 0x000fc4000bf06300 */
[----:B------:R-:W-:-:S04]  /*0120*/  SHF.R.S32.HI R3, RZ, 0x1f, R2 ;  /* 0x0000001fff037819 */ /* 0x000fc80000011402 */
[----:B------:R-:W-:-:S13]  /*0130*/  ISETP.GE.OR.EX P0, PT, R3, UR9, P0, P1 ;  /* 0x0000000903007c0c */ /* 0x000fda0008706710 */
[----:B------:R-:W-:Y:S05]  /*0140*/  @P0 EXIT ;  /* 0x000000000000094d */ /* 0x000fea0003800000 */
[----:B------:R-:W-:Y:S01]  /*0150*/  ULDC UR5, c[0x0][0x264] ;  /* 0x0000990000057ab9 */ /* 0x000fe20000000800 */
[----:B------:R-:W-:Y:S01]  /*0160*/  BSSY B0, `(.L_x_0) ;  /* 0x0000025000007945 */ /* 0x000fe20003800000 */
[----:B------:R-:W-:-:S04]  /*0170*/  LOP3.LUT R4, R13, UR5, RZ, 0xfc, !PT ;  /* 0x000000050d047c12 */ /* 0x000fc8000f8efcff */
[----:B------:R-:W-:-:S13]  /*0180*/  ISETP.NE.U32.AND P0, PT, R4, RZ, PT ;  /* 0x000000ff0400720c */ /* 0x000fda0003f05070 */
[----:B------:R-:W-:Y:S05]  /*0190*/  @!P0 BRA `(.L_x_1) ;  /* 0x0000000000308947 */ /* 0x000fea0003800000 */
[----:B------:R-:W-:Y:S01]  /*01a0*/  ULDC.64 UR6, c[0x0][0x260] ;  /* 0x0000980000067ab9 */ /* 0x000fe20000000a00 */
[----:B------:R-:W-:Y:S01]  /*01b0*/  IMAD.MOV.U32 R18, RZ, RZ, R0 ;  /* 0x000000ffff127224 */ /* 0x000fe200078e0000 */
[----:B------:R-:W-:Y:S01]  /*01c0*/  MOV R17, R13 ;  /* 0x0000000d00117202 */ /* 0x000fe20000000f00 */
[----:B------:R-:W-:Y:S01]  /*01d0*/  IMAD.U32 R16, RZ, RZ, UR6 ;  /* 0x00000006ff107e24 */ /* 0x000fe2000f8e00ff */
[----:B------:R-:W-:Y:S01]  /*01e0*/  MOV R12, 0x210 ;  /* 0x00000210000c7802 */ /* 0x000fe20000000f00 */
[----:B------:R-:W-:-:S07]  /*01f0*/  IMAD.U32 R14, RZ, RZ, UR7 ;  /* 0x00000007ff0e7e24 */ /* 0x000fce000f8e00ff */
[----:B------:R-:W-:Y:S05]  /*0200*/  CALL.REL.NOINC `($__internal_0_$__cuda_sm20_div_s64) ;  /* 0x0000000800b07944 */ /* 0x000fea0003c00000 */
[--C-:B------:R-:W-:Y:S01]  /*0210*/  IMAD.MOV R5, RZ, RZ, -R8.reuse ;  /* 0x000000ffff057224 */ /* 0x100fe200078e0a08 */
[----:B------:R-:W-:Y:S01]  /*0220*/  ULDC UR5, c[0x0][0x260] ;  /* 0x0000980000057ab9 */ /* 0x000fe20000000800 */
[----:B------:R-:W-:Y:S02]  /*0230*/  IMAD.MOV.U32 R15, RZ, RZ, R8 ;  /* 0x000000ffff0f7224 */ /* 0x000fe400078e0008 */
[----:B------:R-:W-:Y:S01]  /*0240*/  IMAD R4, R5, UR5, R0 ;  /* 0x0000000505047c24 */ /* 0x000fe2000f8e0200 */
[----:B------:R-:W-:Y:S06]  /*0250*/  BRA `(.L_x_2) ;  /* 0x0000000000547947 */ /* 0x000fec0003800000 */
.L_x_1:
[----:B------:R-:W-:Y:S02]  /*0260*/  ULDC UR5, c[0x0][0x260] ;  /* 0x0000980000057ab9 */ /* 0x000fe40000000800 */
[----:B------:R-:W0:Y:S01]  /*0270*/  I2F.U32.RP R6, UR5 ;  /* 0x0000000500067d06 */ /* 0x000e220008209000 */
[----:B------:R-:W-:-:S07]  /*0280*/  ISETP.NE.U32.AND P2, PT, RZ, UR5, PT ;  /* 0x00000005ff007c0c */ /* 0x000fce000bf45070 */
[----:B0-----:R-:W0:Y:S02]  /*0290*/  MUFU.RCP R6, R6 ;  /* 0x0000000600067308 */ /* 0x001e240000001000 */
[----:B0-----:R-:W-:-:S06]  /*02a0*/  VIADD R4, R6, 0xffffffe ;  /* 0x0ffffffe06047836 */ /* 0x001fcc0000000000 */
[----:B------:R0:W1:Y:S02]  /*02b0*/  F2I.FTZ.U32.TRUNC.NTZ R5, R4 ;  /* 0x0000000400057305 */ /* 0x000064000021f000 */
[----:B0-----:R-:W-:Y:S01]  /*02c0*/  IMAD.MOV.U32 R4, RZ, RZ, RZ ;  /* 0x000000ffff047224 */ /* 0x001fe200078e00ff */
[----:B-1----:R-:W-:-:S05]  /*02d0*/  IADD3 R7, RZ, -R5, RZ ;  /* 0x80000005ff077210 */ /* 0x002fca0007ffe0ff */
[----:B------:R-:W-:-:S04]  /*02e0*/  IMAD R7, R7, UR5, RZ ;  /* 0x0000000507077c24 */ /* 0x000fc8000f8e02ff */
[----:B------:R-:W-:-:S06]  /*02f0*/  IMAD.HI.U32 R5, R5, R7, R4 ;  /* 0x0000000705057227 */ /* 0x000fcc00078e0004 */
[----:B------:R-:W-:-:S04]  /*0300*/  IMAD.HI.U32 R15, R5, R0, RZ ;  /* 0x00000000050f7227 */ /* 0x000fc800078e00ff */
[----:B------:R-:W-:-:S04]  /*0310*/  IMAD.MOV R5, RZ, RZ, -R15 ;  /* 0x000000ffff057224 */ /* 0x000fc800078e0a0f */
[----:B------:R-:W-:-:S05]  /*0320*/  IMAD R5, R5, UR5, R0 ;  /* 0x0000000505057c24 */ /* 0x000fca000f8e0200 */
[----:B------:R-:W-:-:S13]  /*0330*/  ISETP.GE.U32.AND P0, PT, R5, UR5, PT ;  /* 0x0000000505007c0c */ /* 0x000fda000bf06070 */
[----:B------:R-:W-:Y:S01]  /*0340*/  @P0 VIADD R5, R5, -UR5 ;  /* 0x8000000505050c36 */ /* 0x000fe20008000000 */
[----:B------:R-:W-:-:S04]  /*0350*/  @P0 IADD3 R15, R15, 0x1, RZ ;  /* 0x000000010f0f0810 */ /* 0x000fc80007ffe0ff */
[----:B------:R-:W-:-:S13]  /*0360*/  ISETP.GE.U32.AND P1, PT, R5, UR5, PT ;  /* 0x0000000505007c0c */ /* 0x000fda000bf26070 */
[----:B------:R-:W-:Y:S01]  /*0370*/  @P1 VIADD R15, R15, 0x1 ;  /* 0x000000010f0f1836 */ /* 0x000fe20000000000 */
[----:B------:R-:W-:-:S05]  /*0380*/  @!P2 LOP3.LUT R15, RZ, UR5, RZ, 0x33, !PT ;  /* 0x00000005ff0fac12 */ /* 0x000fca000f8e33ff */
[----:B------:R-:W-:-:S04]  /*0390*/  IMAD.MOV R5, RZ, RZ, -R15 ;  /* 0x000000ffff057224 */ /* 0x000fc800078e0a0f */
[----:B------:R-:W-:-:S07]  /*03a0*/  IMAD R4, R5, UR5, R0 ;  /* 0x0000000505047c24 */ /* 0x000fce000f8e0200 */
.L_x_2:
[----:B------:R-:W-:Y:S05]  /*03b0*/  BSYNC B0 ;  /* 0x0000000000007941 */ /* 0x000fea0003800000 */
.L_x_0:
[----:B------:R-:W-:Y:S01]  /*03c0*/  SHF.R.S32.HI R5, RZ, 0x1f, R4 ;  /* 0x0000001fff057819 */ /* 0x000fe20000011404 */
[----:B------:R-:W-:Y:S01]  /*03d0*/  ULDC UR5, c[0x0][0x24c] ;  /* 0x0000930000057ab9 */ /* 0x000fe20000000800 */
[----:B------:R-:W-:Y:S01]  /*03e0*/  ULDC.64 UR6, c[0x0][0x208] ;  /* 0x0000820000067ab9 */ /* 0x000fe20000000a00 */
[----:B------:R-:W-:Y:S01]  /*03f0*/  BSSY B0, `(.L_x_3) ;  /* 0x000002c000007945 */ /* 0x000fe20003800000 */
[----:B------:R-:W-:-:S04]  /*0400*/  LOP3.LUT R6, R5, UR5, RZ, 0xfc, !PT ;  /* 0x0000000505067c12 */ /* 0x000fc8000f8efcff */
[----:B------:R-:W-:-:S13]  /*0410*/  ISETP.NE.U32.AND P0, PT, R6, RZ, PT ;  /* 0x000000ff0600720c */ /* 0x000fda0003f05070 */
[----:B------:R-:W-:Y:S05]  /*0420*/  @!P0 BRA `(.L_x_4) ;  /* 0x0000000000448947 */ /* 0x000fea0003800000 */
[----:B------:R-:W-:Y:S01]  /*0430*/  ULDC.64 UR8, c[0x0][0x248] ;  /* 0x0000920000087ab9 */ /* 0x000fe20000000a00 */
[----:B------:R-:W-:Y:S01]  /*0440*/  IMAD.MOV.U32 R18, RZ, RZ, R4 ;  /* 0x000000ffff127224 */ /* 0x000fe200078e0004 */
[----:B------:R-:W-:Y:S01]  /*0450*/  MOV R16, UR8 ;  /* 0x0000000800107c02 */ /* 0x000fe20008000f00 */
[----:B------:R-:W-:Y:S01]  /*0460*/  IMAD.U32 R14, RZ, RZ, UR9 ;  /* 0x00000009ff0e7e24 */ /* 0x000fe2000f8e00ff */
[----:B------:R-:W-:Y:S01]  /*0470*/  MOV R12, 0x4a0 ;  /* 0x000004a0000c7802 */ /* 0x000fe20000000f00 */
[----:B------:R-:W-:-:S07]  /*0480*/  IMAD.MOV.U32 R17, RZ, RZ, R5 ;  /* 0x000000ffff117224 */ /* 0x000fce00078e0005 */
[----:B------:R-:W-:Y:S05]  /*0490*/  CALL.REL.NOINC `($__internal_0_$__cuda_sm20_div_s64) ;  /* 0x00000008000c7944 */ /* 0x000fea0003c00000 */
[----:B------:R-:W-:Y:S01]  /*04a0*/  IADD3 R7, P0, RZ, -R8, RZ ;  /* 0x80000008ff077210 */ /* 0x000fe20007f1e0ff */
[----:B------:R-:W-:-:S04]  /*04b0*/  ULDC.64 UR8, c[0x0][0x248] ;  /* 0x0000920000087ab9 */ /* 0x000fc80000000a00 */
[----:B------:R-:W-:Y:S02]  /*04c0*/  IMAD.X R6, RZ, RZ, ~R9, P0 ;  /* 0x000000ffff067224 */ /* 0x000fe400000e0e09 */
[----:B------:R-:W-:-:S04]  /*04d0*/  IMAD.WIDE.U32 R4, R7, UR8, R4 ;  /* 0x0000000807047c25 */ /* 0x000fc8000f8e0004 */
[----:B------:R-:W-:-:S04]  /*04e0*/  IMAD R6, R6, UR8, RZ ;  /* 0x0000000806067c24 */ /* 0x000fc8000f8e02ff */
[----:B------:R-:W-:Y:S02]  /*04f0*/  IMAD R7, R7, UR9, R6 ;  /* 0x0000000907077c24 */ /* 0x000fe4000f8e0206 */
[----:B------:R-:W-:-:S03]  /*0500*/  IMAD.MOV.U32 R6, RZ, RZ, R8 ;  /* 0x000000ffff067224 */ /* 0x000fc600078e0008 */
[----:B------:R-:W-:Y:S01]  /*0510*/  IADD3 R5, R5, R7, RZ ;  /* 0x0000000705057210 */ /* 0x000fe20007ffe0ff */
[----:B------:R-:W-:Y:S01]  /*0520*/  IMAD.MOV.U32 R7, RZ, RZ, R9 ;  /* 0x000000ffff077224 */ /* 0x000fe200078e0009 */
[----:B------:R-:W-:Y:S06]  /*0530*/  BRA `(.L_x_5) ;  /* 0x00000000005c7947 */ /* 0x000fec0003800000 */
.L_x_4:
[----:B------:R-:W-:Y:S02]  /*0540*/  ULDC UR5, c[0x0][0x248] ;  /* 0x0000920000057ab9 */ /* 0x000fe40000000800 */
[----:B------:R-:W0:Y:S01]  /*0550*/  I2F.U32.RP R5, UR5 ;  /* 0x0000000500057d06 */ /* 0x000e220008209000 */
[----:B------:R-:W-:-:S07]  /*0560*/  ISETP.NE.U32.AND P2, PT, RZ, UR5, PT ;  /* 0x00000005ff007c0c */ /* 0x000fce000bf45070 */
[----:B0-----:R-:W0:Y:S02]  /*0570*/  MUFU.RCP R5, R5 ;  /* 0x0000000500057308 */ /* 0x001e240000001000 */
[----:B0-----:R-:W-:Y:S02]  /*0580*/  VIADD R6, R5, 0xffffffe ;  /* 0x0ffffffe05067836 */ /* 0x001fe40000000000 */
[----:B------:R-:W-:-:S04]  /*0590*/  IMAD.MOV.U32 R5, RZ, RZ, RZ ;  /* 0x000000ffff057224 */ /* 0x000fc800078e00ff */
        /* <DEDUP_REMOVED lines=15> */
[----:B------:R-:W-:Y:S01]  /*0690*/  IMAD R4, R7, UR5, R4 ;  /* 0x0000000507047c24 */ /* 0x000fe2000f8e0204 */
[----:B------:R-:W-:-:S11]  /*06a0*/  HFMA2.MMA R7, -RZ, RZ, 0, 0 ;  /* 0x00000000ff077435 */ /* 0x000fd600000001ff */
.L_x_5:
[----:B------:R-:W-:Y:S05]  /*06b0*/  BSYNC B0 ;  /* 0x0000000000007941 */ /* 0x000fea0003800000 */
.L_x_3:
[----:B------:R-:W-:Y:S01]  /*06c0*/  SHF.R.S32.HI R12, RZ, 0x1f, R15 ;  /* 0x0000001fff0c7819 */ /* 0x000fe2000001140f */
[----:B------:R-:W-:Y:S01]  /*06d0*/  ULDC.64 UR12, c[0x0][0x250] ;  /* 0x00009400000c7ab9 */ /* 0x000fe20000000a00 */
[----:B------:R-:W-:Y:S01]  /*06e0*/  ULDC.64 UR8, c[0x0][0x270] ;  /* 0x00009c0000087ab9 */ /* 0x000fe20000000a00 */
[----:B------:R-:W-:Y:S01]  /*06f0*/  IMAD R17, R7, UR12, RZ ;  /* 0x0000000c07117c24 */ /* 0x000fe2000f8e02ff */
[----:B------:R-:W-:Y:S01]  /*0700*/  ULDC UR5, c[0x0][0x260] ;  /* 0x0000980000057ab9 */ /* 0x000fe20000000800 */
[----:B------:R-:W-:Y:S01]  /*0710*/  IMAD R14, R12, UR8, RZ ;  /* 0x000000080c0e7c24 */ /* 0x000fe2000f8e02ff */
[----:B------:R-:W-:Y:S02]  /*0720*/  UIMAD UR5, UR12, UR5, URZ ;  /* 0x000000050c0572a4 */ /* 0x000fe4000f8e023f */
[----:B------:R-:W-:Y:S01]  /*0730*/  IMAD.WIDE.U32 R8, R6, UR12, RZ ;  /* 0x0000000c06087c25 */ /* 0x000fe2000f8e00ff */
[----:B------:R-:W-:-:S03]  /*0740*/  ULDC.64 UR10, c[0x0][0x240] ;  /* 0x00009000000a7ab9 */ /* 0x000fc60000000a00 */
[----:B------:R-:W-:Y:S02]  /*0750*/  IMAD R17, R6, UR13, R17 ;  /* 0x0000000d06117c24 */ /* 0x000fe4000f8e0211 */
[----:B------:R-:W-:-:S04]  /*0760*/  IMAD.WIDE.U32 R10, R15, UR8, R2 ;  /* 0x000000080f0a7c25 */ /* 0x000fc8000f8e0002 */
[----:B------:R-:W-:Y:S01]  /*0770*/  IMAD R19, R15, UR9, R14 ;  /* 0x000000090f137c24 */ /* 0x000fe2000f8e020e */
[----:B------:R-:W-:Y:S01]  /*0780*/  ULDC.64 UR8, c[0x0][0x268] ;  /* 0x00009a0000087ab9 */ /* 0x000fe20000000a00 */
[----:B------:R-:W-:Y:S02]  /*0790*/  IMAD.IADD R9, R9, 0x1, R17 ;  /* 0x0000000109097824 */ /* 0x000fe400078e0211 */
[----:B------:R-:W-:Y:S02]  /*07a0*/  IMAD R17, R5, UR10, RZ ;  /* 0x0000000a05117c24 */ /* 0x000fe4000f8e02ff */
[----:B------:R-:W-:Y:S02]  /*07b0*/  IMAD R12, R12, UR8, RZ ;  /* 0x000000080c0c7c24 */ /* 0x000fe4000f8e02ff */
[----:B------:R-:W-:Y:S02]  /*07c0*/  IMAD.IADD R11, R11, 0x1, R19 ;  /* 0x000000010b0b7824 */ /* 0x000fe400078e0213 */
[----:B------:R-:W-:-:S02]  /*07d0*/  IMAD R5, R5, UR12, RZ ;  /* 0x0000000c05057c24 */ /* 0x000fc4000f8e02ff */
[C---:B------:R-:W-:Y:S02]  /*07e0*/  IMAD R19, R15.reuse, UR5, RZ ;  /* 0x000000050f137c24 */ /* 0x040fe4000f8e02ff */
[----:B------:R-:W-:Y:S02]  /*07f0*/  IMAD R21, R4, UR11, R17 ;  /* 0x0000000b04157c24 */ /* 0x000fe4000f8e0211 */
[C---:B------:R-:W-:Y:S01]  /*0800*/  IMAD R17, R15.reuse, UR9, R12 ;  /* 0x000000090f117c24 */ /* 0x040fe2000f8e020c */
[C---:B------:R-:W-:Y:S01]  /*0810*/  SHF.L.U64.HI R12, R0.reuse, 0x2, R13 ;  /* 0x00000002000c7819 */ /* 0x040fe2000001020d */
[----:B------:R-:W-:Y:S01]  /*0820*/  IMAD.WIDE.U32 R8, R15, UR8, R8 ;  /* 0x000000080f087c25 */ /* 0x000fe2000f8e0008 */
[----:B------:R-:W-:Y:S01]  /*0830*/  SHF.L.U32 R0, R0, 0x2, RZ ;  /* 0x0000000200007819 */ /* 0x000fe200000006ff */
[----:B------:R-:W-:Y:S02]  /*0840*/  ULDC.64 UR8, c[0x0][0x218] ;  /* 0x0000860000087ab9 */ /* 0x000fe40000000a00 */
[----:B------:R-:W-:Y:S01]  /*0850*/  IMAD.WIDE.U32 R6, R4, UR10, R6 ;  /* 0x0000000a04067c25 */ /* 0x000fe2000f8e0006 */
[----:B------:R-:W-:Y:S01]  /*0860*/  IADD3 R14, P2, R2, R8, RZ ;  /* 0x00000008020e7210 */ /* 0x000fe20007f5e0ff */
[----:B------:R-:W-:-:S02]  /*0870*/  ULDC.64 UR10, c[0x0][0x220] ;  /* 0x00008800000a7ab9 */ /* 0x000fc40000000a00 */
[C---:B------:R-:W-:Y:S02]  /*0880*/  IMAD R15, R4.reuse, UR13, R5 ;  /* 0x0000000d040f7c24 */ /* 0x040fe4000f8e0205 */
[----:B------:R-:W-:Y:S01]  /*0890*/  IMAD.WIDE.U32 R4, R4, UR12, R10 ;  /* 0x0000000c04047c25 */ /* 0x000fe2000f8e000a */
[----:B------:R-:W-:-:S03]  /*08a0*/  IADD3 R10, P0, R2, R19, RZ ;  /* 0x00000013020a7210 */ /* 0x000fc60007f1e0ff */
[----:B------:R-:W-:Y:S01]  /*08b0*/  IMAD.IADD R17, R9, 0x1, R17 ;  /* 0x0000000109117824 */ /* 0x000fe200078e0211 */
[----:B------:R-:W-:Y:S01]  /*08c0*/  LEA.HI.X.SX32 R11, R19, R3, 0x1, P0 ;  /* 0x00000003130b7211 */ /* 0x000fe200000f0eff */
[----:B------:R-:W-:Y:S01]  /*08d0*/  IMAD.IADD R7, R7, 0x1, R21 ;  /* 0x0000000107077824 */ /* 0x000fe200078e0215 */
[----:B------:R-:W-:Y:S01]  /*08e0*/  IADD3 R19, P1, R8, UR12, RZ ;  /* 0x0000000c08137c10 */ /* 0x000fe2000ff3e0ff */
[----:B------:R-:W-:Y:S01]  /*08f0*/  IMAD.X R3, R3, 0x1, R17, P2 ;  /* 0x0000000103037824 */ /* 0x000fe200010e0611 */
[----:B------:R-:W-:Y:S01]  /*0900*/  IADD3 R8, P0, R0, UR8, RZ ;  /* 0x0000000800087c10 */ /* 0x000fe2000ff1e0ff */
[----:B------:R-:W-:Y:S01]  /*0910*/  IMAD R7, R7, UR12, RZ ;  /* 0x0000000c07077c24 */ /* 0x000fe2000f8e02ff */
[----:B------:R-:W-:Y:S01]  /*0920*/  IADD3.X R2, R17, UR13, RZ, P1, !PT ;  /* 0x0000000d11027c10 */ /* 0x000fe20008ffe4ff */
[----:B------:R-:W-:Y:S01]  /*0930*/  IMAD.IADD R15, R5, 0x1, R15 ;  /* 0x00000001050f7824 */ /* 0x000fe200078e020f */
[----:B------:R-:W-:Y:S01]  /*0940*/  IADD3.X R9, R12, UR9, RZ, P0, !PT ;  /* 0x000000090c097c10 */ /* 0x000fe200087fe4ff */
[----:B------:R-:W-:Y:S01]  /*0950*/  IMAD R13, R6, UR13, R7 ;  /* 0x0000000d060d7c24 */ /* 0x000fe2000f8e0207 */
[----:B------:R-:W-:Y:S01]  /*0960*/  ISETP.GE.U32.AND P0, PT, R14, R19, PT ;  /* 0x000000130e00720c */ /* 0x000fe20003f06070 */
[----:B------:R-:W-:Y:S01]  /*0970*/  IMAD.WIDE.U32 R6, R6, UR12, R10 ;  /* 0x0000000c06067c25 */ /* 0x000fe2000f8e000a */
[----:B------:R-:W-:Y:S01]  /*0980*/  ULDC.64 UR8, c[0x0][0x230] ;  /* 0x00008c0000087ab9 */ /* 0x000fe20000000a00 */
[----:B------:R-:W-:Y:S01]  /*0990*/  ULDC.64 UR12, c[0x0][0x228] ;  /* 0x00008a00000c7ab9 */ /* 0x000fe20000000a00 */
[----:B------:R-:W-:-:S02]  /*09a0*/  ISETP.GE.AND.EX P0, PT, R3, R2, PT, P0 ;  /* 0x000000020300720c */ /* 0x000fc40003f06300 */
[----:B------:R-:W-:Y:S02]  /*09b0*/  IADD3 R10, P1, R0, UR8, RZ ;  /* 0x00000008000a7c10 */ /* 0x000fe4000ff3e0ff */
[----:B------:R-:W-:Y:S02]  /*09c0*/  LEA R5, P2, R4, UR12, 0x2 ;  /* 0x0000000c04057c11 */ /* 0x000fe4000f8410ff */
[----:B------:R-:W-:Y:S02]  /*09d0*/  LEA R0, P3, R19, UR10, 0x2 ;  /* 0x0000000a13007c11 */ /* 0x000fe4000f8610ff */
[----:B------:R-:W-:Y:S02]  /*09e0*/  LEA R17, P4, R14, UR10, 0x2 ;  /* 0x0000000a0e117c11 */ /* 0x000fe4000f8810ff */
[----:B------:R-:W-:Y:S02]  /*09f0*/  IADD3.X R11, R12, UR9, RZ, P1, !PT ;  /* 0x000000090c0b7c10 */ /* 0x000fe40008ffe4ff */
[----:B------:R-:W-:-:S02]  /*0a00*/  LEA.HI.X R15, R4, UR13, R15, 0x2, P2 ;  /* 0x0000000d040f7c11 */ /* 0x000fc400090f140f */
[----:B------:R-:W-:Y:S02]  /*0a10*/  LEA.HI.X R2, R19, UR11, R2, 0x2, P3 ;  /* 0x0000000b13027c11 */ /* 0x000fe400098f1402 */
[----:B------:R-:W-:Y:S01]  /*0a20*/  LEA.HI.X R14, R14, UR11, R3, 0x2, P4 ;  /* 0x0000000b0e0e7c11 */ /* 0x000fe2000a0f1403 */
[----:B------:R-:W-:Y:S06]  /*0a30*/  @P0 EXIT ;  /* 0x000000000000094d */ /* 0x000fec0003800000 */
[----:B------:R-:W5:Y:S01]  /*0a40*/  LDG.E R4, desc[UR6][R10.64] ;  /* 0x000000060a047981 */ /* 0x000f62000c1e1900 */
[----:B------:R-:W-:Y:S01]  /*0a50*/  ULDC UR5, c[0x0][0xc] ;  /* 0x0000030000057ab9 */ /* 0x000fe20000000800 */
[----:B------:R-:W-:Y:S01]  /*0a60*/  ULDC.64 UR8, c[0x0][0x210] ;  /* 0x0000840000087ab9 */ /* 0x000fe20000000a00 */
[----:B------:R-:W-:Y:S01]  /*0a70*/  UIMAD UR4, UR4, UR5, URZ ;  /* 0x00000005040472a4 */ /* 0x000fe2000f8e023f */
[----:B------:R-:W-:Y:S01]  /*0a80*/  IADD3 R13, R7, R13, RZ ;  /* 0x0000000d070d7210 */ /* 0x000fe20007ffe0ff */
[----:B------:R0:W5:Y:S01]  /*0a90*/  LDG.E R3, desc[UR6][R8.64] ;  /* 0x0000000608037981 */ /* 0x000162000c1e1900 */
[----:B------:R-:W-:Y:S01]  /*0aa0*/  LEA R12, P0, R6, UR8, 0x2 ;  /* 0x00000008060c7c11 */ /* 0x000fe2000f8010ff */
[----:B------:R-:W-:-:S03]  /*0ab0*/  USHF.R.S32.HI UR5, URZ, 0x1f, UR4 ;  /* 0x0000001f3f057899 */ /* 0x000fc60008011404 */
[----:B------:R-:W-:Y:S01]  /*0ac0*/  LEA.HI.X R13, R6, UR9, R13, 0x2, P0 ;  /* 0x00000009060d7c11 */ /* 0x000fe200080f140d */
[----:B------:R-:W-:Y:S01]  /*0ad0*/  USHF.L.U32 UR8, UR4, 0x2, URZ ;  /* 0x0000000204087899 */ /* 0x000fe2000800063f */
[----:B0-----:R-:W-:Y:S02]  /*0ae0*/  IMAD.MOV.U32 R9, RZ, RZ, R14 ;  /* 0x000000ffff097224 */ /* 0x001fe400078e000e */
[----:B------:R-:W-:Y:S01]  /*0af0*/  IMAD.MOV.U32 R14, RZ, RZ, R5 ;  /* 0x000000ffff0e7224 */ /* 0x000fe200078e0005 */
[----:B------:R-:W-:-:S12]  /*0b00*/  USHF.L.U64.HI UR5, UR4, 0x2, UR5 ;  /* 0x0000000204057899 */ /* 0x000fd80008010205 */
.L_x_6:
[----:B------:R-:W-:Y:S01]  /*0b10*/  IMAD.MOV.U32 R8, RZ, RZ, R17 ;  /* 0x000000ffff087224 */ /* 0x000fe200078e0011 */
[----:B------:R-:W-:Y:S01]  /*0b20*/  MOV R7, R15 ;  /* 0x0000000f00077202 */ /* 0x000fe20000000f00 */
[----:B------:R-:W-:-:S04]  /*0b30*/  IMAD.MOV.U32 R6, RZ, RZ, R14 ;  /* 0x000000ffff067224 */ /* 0x000fc800078e000e */
[----:B------:R-:W2:Y:S04]  /*0b40*/  LDG.E R8, desc[UR6][R8.64] ;  /* 0x0000000608087981 */ /* 0x000ea8000c1e1900 */
[----:B------:R0:W2:Y:S02]  /*0b50*/  LDG.E R5, desc[UR6][R6.64] ;  /* 0x0000000606057981 */ /* 0x0000a4000c1e1900 */
[----:B0-----:R-:W-:Y:S01]  /*0b60*/  MOV R6, R12 ;  /* 0x0000000c00067202 */ /* 0x001fe20000000f00 */
[----:B------:R-:W-:Y:S01]  /*0b70*/  IMAD.MOV.U32 R7, RZ, RZ, R13 ;  /* 0x000000ffff077224 */ /* 0x000fe200078e000d */
[----:B------:R-:W-:-:S04]  /*0b80*/  IADD3 R12, P2, R12, UR8, RZ ;  /* 0x000000080c0c7c10 */ /* 0x000fc8000ff5e0ff */
[----:B------:R-:W-:Y:S01]  /*0b90*/  IADD3.X R13, R13, UR5, RZ, P2, !PT ;  /* 0x000000050d0d7c10 */ /* 0x000fe200097fe4ff */
[----:B--2---:R-:W-:-:S05]  /*0ba0*/  FADD.FTZ R5, -R5, R8 ;  /* 0x0000000805057221 */ /* 0x004fca0000010100 */
[C---:B------:R-:W-:Y:S02]  /*0bb0*/  FSETP.GT.FTZ.AND P0, PT, R5.reuse, RZ, PT ;  /* 0x000000ff0500720b */ /* 0x040fe40003f14000 */
[----:B------:R-:W-:-:S04]  /*0bc0*/  FSETP.GEU.FTZ.AND P1, PT, R5, RZ, PT ;  /* 0x000000ff0500720b */ /* 0x000fc80003f3e000 */
[----:B------:R-:W-:-:S04]  /*0bd0*/  SEL R10, RZ, 0x1, P1 ;  /* 0x00000001ff0a7807 */ /* 0x000fc80000800000 */
[----:B------:R-:W-:-:S03]  /*0be0*/  IADD3 R11, -R10, 0x1, RZ ;  /* 0x000000010a0b7810 */ /* 0x000fc60007ffe1ff */
[----:B------:R-:W-:Y:S01]  /*0bf0*/  @!P0 IMAD.MOV R11, RZ, RZ, -R10 ;  /* 0x000000ffff0b8224 */ /* 0x000fe200078e0a0a */
[----:B-----5:R-:W-:-:S04]  /*0c00*/  FSET.BF.EQ.FTZ.AND R5, |R5|, R4, PT ;  /* 0x000000040505720a */ /* 0x020fc80003812200 */
[----:B------:R-:W-:-:S05]  /*0c10*/  I2FP.F32.S32 R10, R11 ;  /* 0x0000000b000a7245 */ /* 0x000fca0000201400 */
[----:B------:R-:W-:Y:S01]  /*0c20*/  FMUL.FTZ R10, R3, R10 ;  /* 0x0000000a030a7220 */ /* 0x000fe20000410000 */
[----:B------:R-:W-:-:S03]  /*0c30*/  IADD3 R17, P0, R17, UR8, RZ ;  /* 0x0000000811117c10 */ /* 0x000fc6000ff1e0ff */
[----:B------:R-:W-:Y:S01]  /*0c40*/  FMUL.FTZ R5, R10, R5 ;  /* 0x000000050a057220 */ /* 0x000fe20000410000 */
[----:B------:R-:W-:Y:S02]  /*0c50*/  IADD3.X R9, R9, UR5, RZ, P0, !PT ;  /* 0x0000000509097c10 */ /* 0x000fe400087fe4ff */
[----:B------:R-:W-:Y:S02]  /*0c60*/  ISETP.GE.U32.AND P0, PT, R17, R0, PT ;  /* 0x000000001100720c */ /* 0x000fe40003f06070 */
[----:B------:R0:W-:Y:S02]  /*0c70*/  STG.E desc[UR6][R6.64], R5 ;  /* 0x0000000506007986 */ /* 0x0001e4000c101906 */
[----:B------:R-:W-:Y:S02]  /*0c80*/  ISETP.GE.U32.AND.EX P0, PT, R9, R2, PT, P0 ;  /* 0x000000020900720c */ /* 0x000fe40003f06100 */
[----:B------:R-:W-:-:S04]  /*0c90*/  IADD3 R14, P1, R14, UR8, RZ ;  /* 0x000000080e0e7c10 */ /* 0x000fc8000ff3e0ff */
[----:B------:R-:W-:-:S07]  /*0ca0*/  IADD3.X R15, R15, UR5, RZ, P1, !PT ;  /* 0x000000050f0f7c10 */ /* 0x000fce0008ffe4ff */
[----:B0-----:R-:W-:Y:S05]  /*0cb0*/  @!P0 BRA `(.L_x_6) ;  /* 0xfffffffc00948947 */ /* 0x001fea000383ffff */
[----:B------:R-:W-:Y:S05]  /*0cc0*/  EXIT ;  /* 0x000000000000794d */ /* 0x000fea0003800000 */
        .weak           $__internal_0_$__cuda_sm20_div_s64
        .type           $__internal_0_$__cuda_sm20_div_s64,@function
        .size           $__internal_0_$__cuda_sm20_div_s64,(.L_x_834 - $__internal_0_$__cuda_sm20_div_s64)
$__internal_0_$__cuda_sm20_div_s64:
[-C--:B------:R-:W-:Y:S02]  /*0cd0*/  IADD3 R7, P1, RZ, -R16.reuse, RZ ;  /* 0x80000010ff077210 */ /* 0x080fe40007f3e0ff */
[----:B------:R-:W-:Y:S02]  /*0ce0*/  ISETP.GE.AND P0, PT, R14, RZ, PT ;  /* 0x000000ff0e00720c */ /* 0x000fe40003f06270 */
[----:B------:R-:W-:Y:S01]  /*0cf0*/  ISETP.GE.AND P3, PT, R17, RZ, PT ;  /* 0x000000ff1100720c */ /* 0x000fe20003f66270 */
[----:B------:R-:W-:Y:S01]  /*0d00*/  IMAD.X R9, RZ, RZ, ~R14, P1 ;  /* 0x000000ffff097224 */ /* 0x000fe200008e0e0e */
[----:B------:R-:W-:-:S04]  /*0d10*/  SEL R6, R7, R16, !P0 ;  /* 0x0000001007067207 */ /* 0x000fc80004000000 */
[----:B------:R-:W-:-:S04]  /*0d20*/  SEL R7, R9, R14, !P0 ;  /* 0x0000000e09077207 */ /* 0x000fc80004000000 */
[----:B------:R-:W0:Y:S08]  /*0d30*/  I2F.U64.RP R19, R6 ;  /* 0x0000000600137312 */ /* 0x000e300000309000 */
[----:B0-----:R-:W0:Y:S02]  /*0d40*/  MUFU.RCP R19, R19 ;  /* 0x0000001300137308 */ /* 0x001e240000001000 */
[----:B0-----:R-:W-:-:S06]  /*0d50*/  IADD3 R10, R19, 0x1ffffffe, RZ ;  /* 0x1ffffffe130a7810 */ /* 0x001fcc0007ffe0ff */
[----:B------:R-:W0:Y:S02]  /*0d60*/  F2I.U64.TRUNC R10, R10 ;  /* 0x0000000a000a7311 */ /* 0x000e24000020d800 */
[----:B0-----:R-:W-:-:S04]  /*0d70*/  IMAD.WIDE.U32 R8, R10, R6, RZ ;  /* 0x000000060a087225 */ /* 0x001fc800078e00ff */
[----:B------:R-:W-:Y:S01]  /*0d80*/  IMAD R9, R10, R7, R9 ;  /* 0x000000070a097224 */ /* 0x000fe200078e0209 */
[----:B------:R-:W-:-:S03]  /*0d90*/  IADD3 R21, P0, RZ, -R8, RZ ;  /* 0x80000008ff157210 */ /* 0x000fc60007f1e0ff */
[----:B------:R-:W-:Y:S02]  /*0da0*/  IMAD R9, R11, R6, R9 ;  /* 0x000000060b097224 */ /* 0x000fe400078e0209 */
[----:B------:R-:W-:-:S04]  /*0db0*/  IMAD.HI.U32 R8, R10, R21, RZ ;  /* 0x000000150a087227 */ /* 0x000fc800078e00ff */
[----:B------:R-:W-:Y:S02]  /*0dc0*/  IMAD.X R23, RZ, RZ, ~R9, P0 ;  /* 0x000000ffff177224 */ /* 0x000fe400000e0e09 */
[----:B------:R-:W-:Y:S02]  /*0dd0*/  IMAD.MOV.U32 R9, RZ, RZ, R10 ;  /* 0x000000ffff097224 */ /* 0x000fe400078e000a */
[-C--:B------:R-:W-:Y:S02]  /*0de0*/  IMAD R25, R11, R23.reuse, RZ ;  /* 0x000000170b197224 */ /* 0x080fe400078e02ff */
[----:B------:R-:W-:-:S04]  /*0df0*/  IMAD.WIDE.U32 R8, P0, R10, R23, R8 ;  /* 0x000000170a087225 */ /* 0x000fc80007800008 */
[----:B------:R-:W-:-:S04]  /*0e00*/  IMAD.HI.U32 R19, R11, R23, RZ ;  /* 0x000000170b137227 */ /* 0x000fc800078e00ff */
[----:B------:R-:W-:Y:S01]  /*0e10*/  IMAD.HI.U32 R8, P1, R11, R21, R8 ;  /* 0x000000150b087227 */ /* 0x000fe20007820008 */
[----:B------:R-:W-:-:S04]  /*0e20*/  IADD3.X R19, R19, R11, RZ, P0, !PT ;  /* 0x0000000b13137210 */ /* 0x000fc800007fe4ff */
[----:B------:R-:W-:-:S04]  /*0e30*/  IADD3 R9, P2, R25, R8, RZ ;  /* 0x0000000819097210 */ /* 0x000fc80007f5e0ff */
[----:B------:R-:W-:Y:S01]  /*0e40*/  IADD3.X R19, RZ, RZ, R19, P2, P1 ;  /* 0x000000ffff137210 */ /* 0x000fe200017e2413 */
[----:B------:R-:W-:-:S04]  /*0e50*/  IMAD.WIDE.U32 R10, R9, R6, RZ ;  /* 0x00000006090a7225 */ /* 0x000fc800078e00ff */
[----:B------:R-:W-:Y:S01]  /*0e60*/  IMAD R8, R9, R7, R11 ;  /* 0x0000000709087224 */ /* 0x000fe200078e020b */
[----:B------:R-:W-:Y:S02]  /*0e70*/  IADD3 R21, P0, RZ, -R10, RZ ;  /* 0x8000000aff157210 */ /* 0x000fe40007f1e0ff */
[----:B------:R-:W-:Y:S01]  /*0e80*/  IADD3 R11, P4, RZ, -R18, RZ ;  /* 0x80000012ff0b7210 */ /* 0x000fe20007f9e0ff */
[----:B------:R-:W-:Y:S02]  /*0e90*/  IMAD R10, R19, R6, R8 ;  /* 0x00000006130a7224 */ /* 0x000fe400078e0208 */
[----:B------:R-:W-:Y:S01]  /*0ea0*/  IMAD.HI.U32 R8, R9, R21, RZ ;  /* 0x0000001509087227 */ /* 0x000fe200078e00ff */
[----:B------:R-:W-:-:S03]  /*0eb0*/  SEL R11, R11, R18, !P3 ;  /* 0x000000120b0b7207 */ /* 0x000fc60005800000 */
[----:B------:R-:W-:Y:S02]  /*0ec0*/  IMAD.X R10, RZ, RZ, ~R10, P0 ;  /* 0x000000ffff0a7224 */ /* 0x000fe400000e0e0a */
[----:B------:R-:W-:Y:S02]  /*0ed0*/  IMAD.X R18, RZ, RZ, ~R17, P4 ;  /* 0x000000ffff127224 */ /* 0x000fe400020e0e11 */
[----:B------:R-:W-:-:S04]  /*0ee0*/  IMAD.WIDE.U32 R8, P0, R9, R10, R8 ;  /* 0x0000000a09087225 */ /* 0x000fc80007800008 */
[----:B------:R-:W-:-:S04]  /*0ef0*/  IMAD.HI.U32 R20, R19, R10, RZ ;  /* 0x0000000a13147227 */ /* 0x000fc800078e00ff */
[----:B------:R-:W-:-:S04]  /*0f00*/  IMAD.HI.U32 R8, P1, R19, R21, R8 ;  /* 0x0000001513087227 */ /* 0x000fc80007820008 */
[----:B------:R-:W-:-:S05]  /*0f10*/  IMAD R9, R19, R10, RZ ;  /* 0x0000000a13097224 */ /* 0x000fca00078e02ff */
[----:B------:R-:W-:Y:S02]  /*0f20*/  IADD3 R10, P2, R9, R8, RZ ;  /* 0x00000008090a7210 */ /* 0x000fe40007f5e0ff */
[----:B------:R-:W-:Y:S02]  /*0f30*/  IADD3.X R9, R20, R19, RZ, P0, !PT ;  /* 0x0000001314097210 */ /* 0x000fe400007fe4ff */
[----:B------:R-:W-:Y:S01]  /*0f40*/  SEL R19, R18, R17, !P3 ;  /* 0x0000001112137207 */ /* 0x000fe20005800000 */
[----:B------:R-:W-:Y:S01]  /*0f50*/  IMAD.HI.U32 R8, R10, R11, RZ ;  /* 0x0000000b0a087227 */ /* 0x000fe200078e00ff */
[----:B------:R-:W-:-:S03]  /*0f60*/  IADD3.X R18, RZ, RZ, R9, P2, P1 ;  /* 0x000000ffff127210 */ /* 0x000fc600017e2409 */
[----:B------:R-:W-:Y:S02]  /*0f70*/  IMAD.MOV.U32 R9, RZ, RZ, RZ ;  /* 0x000000ffff097224 */ /* 0x000fe400078e00ff */
[-C--:B------:R-:W-:Y:S02]  /*0f80*/  IMAD R21, R18, R19.reuse, RZ ;  /* 0x0000001312157224 */ /* 0x080fe400078e02ff */
[----:B------:R-:W-:-:S04]  /*0f90*/  IMAD.WIDE.U32 R8, R10, R19, R8 ;  /* 0x000000130a087225 */ /* 0x000fc800078e0008 */
[----:B------:R-:W-:-:S04]  /*0fa0*/  IMAD.HI.U32 R23, R18, R19, RZ ;  /* 0x0000001312177227 */ /* 0x000fc800078e00ff */
[----:B------:R-:W-:-:S04]  /*0fb0*/  IMAD.HI.U32 R8, P0, R18, R11, R8 ;  /* 0x0000000b12087227 */ /* 0x000fc80007800008 */
[----:B------:R-:W-:Y:S01]  /*0fc0*/  IMAD.X R23, RZ, RZ, R23, P0 ;  /* 0x000000ffff177224 */ /* 0x000fe200000e0617 */
[----:B------:R-:W-:-:S04]  /*0fd0*/  IADD3 R21, P1, R21, R8, RZ ;  /* 0x0000000815157210 */ /* 0x000fc80007f3e0ff */
[----:B------:R-:W-:Y:S01]  /*0fe0*/  IADD3.X R23, RZ, R23, RZ, P1, !PT ;  /* 0x00000017ff177210 */ /* 0x000fe20000ffe4ff */
[----:B------:R-:W-:-:S04]  /*0ff0*/  IMAD.WIDE.U32 R8, R21, R6, RZ ;  /* 0x0000000615087225 */ /* 0x000fc800078e00ff */
[----:B------:R-:W-:Y:S01]  /*1000*/  IMAD R9, R21, R7, R9 ;  /* 0x0000000715097224 */ /* 0x000fe200078e0209 */
[----:B------:R-:W-:-:S03]  /*1010*/  IADD3 R25, P1, -R8, R11, RZ ;  /* 0x0000000b08197210 */ /* 0x000fc60007f3e1ff */
[-C--:B------:R-:W-:Y:S01]  /*1020*/  IMAD R8, R23, R6.reuse, R9 ;  /* 0x0000000617087224 */ /* 0x080fe200078e0209 */
[----:B------:R-:W-:-:S03]  /*1030*/  ISETP.GE.U32.AND P0, PT, R25, R6, PT ;  /* 0x000000061900720c */ /* 0x000fc60003f06070 */
[----:B------:R-:W-:Y:S01]  /*1040*/  IMAD.X R19, R19, 0x1, ~R8, P1 ;  /* 0x0000000113137824 */ /* 0x000fe200008e0e08 */
[----:B------:R-:W-:Y:S02]  /*1050*/  IADD3 R9, P1, R25, -R6, RZ ;  /* 0x8000000619097210 */ /* 0x000fe40007f3e0ff */
[----:B------:R-:W-:Y:S02]  /*1060*/  IADD3 R8, P2, R21, 0x1, RZ ;  /* 0x0000000115087810 */ /* 0x000fe40007f5e0ff */
[C---:B------:R-:W-:Y:S01]  /*1070*/  ISETP.GE.U32.AND.EX P0, PT, R19.reuse, R7, PT, P0 ;  /* 0x000000071300720c */ /* 0x040fe20003f06100 */
[----:B------:R-:W-:Y:S01]  /*1080*/  IMAD.X R11, R19, 0x1, ~R7, P1 ;  /* 0x00000001130b7824 */ /* 0x000fe200008e0e07 */
[----:B------:R-:W-:Y:S02]  /*1090*/  IADD3.X R10, RZ, R23, RZ, P2, !PT ;  /* 0x00000017ff0a7210 */ /* 0x000fe400017fe4ff */
[----:B------:R-:W-:Y:S02]  /*10a0*/  SEL R9, R9, R25, P0 ;  /* 0x0000001909097207 */ /* 0x000fe40000000000 */
[----:B------:R-:W-:-:S02]  /*10b0*/  SEL R21, R8, R21, P0 ;  /* 0x0000001508157207 */ /* 0x000fc40000000000 */
[----:B------:R-:W-:Y:S02]  /*10c0*/  SEL R11, R11, R19, P0 ;  /* 0x000000130b0b7207 */ /* 0x000fe40000000000 */
[----:B------:R-:W-:Y:S02]  /*10d0*/  ISETP.GE.U32.AND P1, PT, R9, R6, PT ;  /* 0x000000060900720c */ /* 0x000fe40003f26070 */
[----:B------:R-:W-:Y:S02]  /*10e0*/  SEL R6, R10, R23, P0 ;  /* 0x000000170a067207 */ /* 0x000fe40000000000 */
[----:B------:R-:W-:Y:S02]  /*10f0*/  IADD3 R8, P2, R21, 0x1, RZ ;  /* 0x0000000115087810 */ /* 0x000fe40007f5e0ff */
[----:B------:R-:W-:Y:S02]  /*1100*/  ISETP.GE.U32.AND.EX P0, PT, R11, R7, PT, P1 ;  /* 0x000000070b00720c */ /* 0x000fe40003f06110 */
[----:B------:R-:W-:Y:S01]  /*1110*/  LOP3.LUT R10, R14, R17, RZ, 0x3c, !PT ;  /* 0x000000110e0a7212 */ /* 0x000fe200078e3cff */
[----:B------:R-:W-:Y:S01]  /*1120*/  IMAD.X R9, RZ, RZ, R6, P2 ;  /* 0x000000ffff097224 */ /* 0x000fe200010e0606 */
[----:B------:R-:W-:-:S02]  /*1130*/  SEL R8, R8, R21, P0 ;  /* 0x0000001508087207 */ /* 0x000fc40000000000 */
[----:B------:R-:W-:Y:S02]  /*1140*/  ISETP.GE.AND P1, PT, R10, RZ, PT ;  /* 0x000000ff0a00720c */ /* 0x000fe40003f26270 */
[----:B------:R-:W-:Y:S02]  /*1150*/  SEL R9, R9, R6, P0 ;  /* 0x0000000609097207 */ /* 0x000fe40000000000 */
[-C--:B------:R-:W-:Y:S02]  /*1160*/  IADD3 R7, P2, RZ, -R8.reuse, RZ ;  /* 0x80000008ff077210 */ /* 0x080fe40007f5e0ff */
[----:B------:R-:W-:Y:S02]  /*1170*/  ISETP.NE.U32.AND P0, PT, R16, RZ, PT ;  /* 0x000000ff1000720c */ /* 0x000fe40003f05070 */
[----:B------:R-:W-:Y:S01]  /*1180*/  SEL R8, R7, R8, !P1 ;  /* 0x0000000807087207 */ /* 0x000fe20004800000 */
[----:B------:R-:W-:Y:S01]  /*1190*/  IMAD.X R6, RZ, RZ, ~R9, P2 ;  /* 0x000000ffff067224 */ /* 0x000fe200010e0e09 */
[----:B------:R-:W-:Y:S01]  /*11a0*/  ISETP.NE.AND.EX P0, PT, R14, RZ, PT, P0 ;  /* 0x000000ff0e00720c */ /* 0x000fe20003f05300 */
[----:B------:R-:W-:-:S03]  /*11b0*/  IMAD.MOV.U32 R7, RZ, RZ, 0x0 ;  /* 0x00000000ff077424 */ /* 0x000fc600078e00ff */
[----:B------:R-:W-:Y:S02]  /*11c0*/  SEL R9, R6, R9, !P1 ;  /* 0x0000000906097207 */ /* 0x000fe40004800000 */
[----:B------:R-:W-:Y:S02]  /*11d0*/  MOV R6, R12 ;  /* 0x0000000c00067202 */ /* 0x000fe40000000f00 */
[----:B------:R-:W-:Y:S02]  /*11e0*/  SEL R8, R8, 0xffffffff, P0 ;  /* 0xffffffff08087807 */ /* 0x000fe40000000000 */
[----:B------:R-:W-:Y:S01]  /*11f0*/  SEL R9, R9, 0xffffffff, P0 ;  /* 0xffffffff09097807 */ /* 0x000fe20000000000 */
[----:B------:R-:W-:Y:S06]  /*1200*/  RET.REL.NODEC R6 `(_ZN2at6native55_GLOBAL__N__6c1c77d0_17_DistanceKernel_cu_75b981de_308231cdist_backward_kernel_cuda_implIfNS1_5distsIfE3infEEEvPT_PKS6_S9_S9_S9_S6_lllllll) ;  /* 0xffffffec067c7950 */ /* 0x000fec0003c3ffff */
.L_x_7:
[----:B------:R-:W-:-:S00]  /*1210*/  BRA `(.L_x_7) ;  /* 0xfffffffc00fc7947 */ /* 0x000fc0000383ffff */
[----:B------:R-:W-:-:S00]  /*1220*/  NOP ;  /* 0x0000000000007918 */ /* 0x000fc00000000000 */
        /* <DEDUP_REMOVED lines=13> */
.L_x_834:


//--------------------- .text._ZN2at6native55_GLOBAL__N__6c1c77d0_17_DistanceKernel_cu_75b981de_308231cdist_backward_kernel_cuda_implIfNS1_5distsIfE3twoEEEvPT_PKS6_S9_S9_S9_S6_lllllll --------------------------
	.section	.text._ZN2at6native55_GLOBAL__N__6c1c77d0_17_DistanceKernel_cu_75b981de_308231cdist_backward_kernel_cuda_implIfNS1_5distsIfE3twoEEEvPT_PKS6_S9_S9_S9_S6_lllllll,"ax",@progbits
	.align	128
.text._ZN2at6native55_GLOBAL__N__6c1c77d0_17_DistanceKernel_cu_75b981de_308231cdist_backward_kernel_cuda_implIfNS1_5distsIfE3twoEEEvPT_PKS6_S9_S9_S9_S6_lllllll:
        .type           _ZN2at6native55_GLOBAL__N__6c1c77d0_17_DistanceKernel_cu_75b981de_308231cdist_backward_kernel_cuda_implIfNS1_5distsIfE3twoEEEvPT_PKS6_S9_S9_S9_S6_lllllll,@function
        .size           _ZN2at6native55_GLOBAL__N__6c1c77d0_17_DistanceKernel_cu_75b981de_308231cdist_backward_kernel_cuda_implIfNS1_5distsIfE3twoEEEvPT_PKS6_S9_S9_S9_S6_lllllll,(.L_x_836 - _ZN2at6native55_GLOBAL__N__6c1c77d0_17_DistanceKernel_cu_75b981de_308231cdist_backward_kernel_cuda_implIfNS1_5distsIfE3twoEEEvPT_PKS6_S9_S9_S9_S6_lllllll)
        .other          _ZN2at6native55_GLOBAL__N__6c1c77d0_17_DistanceKernel_cu_75b981de_308231cdist_backward_kernel_cuda_implIfNS1_5distsIfE3twoEEEvPT_PKS6_S9_S9_S9_S6_lllllll,@"STO_CUDA_ENTRY STV_DEFAULT"
_ZN2at6native55_GLOBAL__N__6c1c77d0_17_DistanceKernel_cu_75b981de_308231cdist_backward_kernel_cuda_implIfNS1_5distsIfE3twoEEEvPT_PKS6_S9_S9_S9_S6_lllllll:
        /* <DEDUP_REMOVED lines=32> */
[----:B------:R-:W-:Y:S05]  /*0200*/  CALL.REL.NOINC `($__internal_1_$__cuda_sm20_div_s64) ;  /* 0x0000000800a47944 */ /* 0x000fea0003c00000 */
[--C-:B------:R-:W-:Y:S01]  /*0210*/  IMAD.MOV R5, RZ, RZ, -R8.reuse ;  /* 0x000000ffff057224 */ /* 0x100fe200078e0a08 */
[----:B------:R-:W-:Y:S01]  /*0220*/  ULDC UR5, c[0x0][0x260] ;  /* 0x0000980000057ab9 */ /* 0x000fe20000000800 */
[----:B------:R-:W-:Y:S02]  /*0230*/  IMAD.MOV.U32 R15, RZ, RZ, R8 ;  /* 0x000000ffff0f7224 */ /* 0x000fe400078e0008 */
[----:B------:R-:W-:Y:S01]  /*0240*/  IMAD R4, R5, UR5, R0 ;  /* 0x0000000505047c24 */ /* 0x000fe2000f8e0200 */
[----:B------:R-:W-:Y:S06]  /*0250*/  BRA `(.L_x_10) ;  /* 0x0000000000547947 */ /* 0x000fec0003800000 */
.L_x_9:
        /* <DEDUP_REMOVED lines=21> */
.L_x_10:
[----:B------:R-:W-:Y:S05]  /*03b0*/  BSYNC B0 ;  /* 0x0000000000007941 */ /* 0x000fea0003800000 */
.L_x_8:
        /* <DEDUP_REMOVED lines=8> */
[----:B------:R-:W-:Y:S01]  /*0440*/  MOV R18, R4 ;  /* 0x0000000400127202 */ /* 0x000fe20000000f00 */
[----:B------:R-:W-:Y:S01]  /*0450*/  IMAD.U32 R16, RZ, RZ, UR8 ;  /* 0x00000008ff107e24 */ /* 0x000fe2000f8e00ff */
[----:B------:R-:W-:Y:S01]  /*0460*/  MOV R17, R5 ;  /* 0x0000000500117202 */ /* 0x000fe20000000f00 */
[----:B------:R-:W-:Y:S01]  /*0470*/  IMAD.U32 R14, RZ, RZ, UR9 ;  /* 0x00000009ff0e7e24 */ /* 0x000fe2000f8e00ff */
[----:B------:R-:W-:-:S07]  /*0480*/  MOV R12, 0x4a0 ;  /* 0x000004a0000c7802 */ /* 0x000fce0000000f00 */
[----:B------:R-:W-:Y:S05]  /*0490*/  CALL.REL.NOINC `($__internal_1_$__cuda_sm20_div_s64) ;  /* 0x0000000800007944 */ /* 0x000fea0003c00000 */
[----:B------:R-:W-:Y:S01]  /*04a0*/  IADD3 R7, P0, RZ, -R8, RZ ;  /* 0x80000008ff077210 */ /* 0x000fe20007f1e0ff */
[----:B------:R-:W-:-:S04]  /*04b0*/  ULDC.64 UR8, c[0x0][0x248] ;  /* 0x0000920000087ab9 */ /* 0x000fc80000000a00 */
[----:B------:R-:W-:Y:S02]  /*04c0*/  IMAD.X R6, RZ, RZ, ~R9, P0 ;  /* 0x000000ffff067224 */ /* 0x000fe400000e0e09 */
[----:B------:R-:W-:-:S04]  /*04d0*/  IMAD.WIDE.U32 R4, R7, UR8, R4 ;  /* 0x0000000807047c25 */ /* 0x000fc8000f8e0004 */
[----:B------:R-:W-:-:S04]  /*04e0*/  IMAD R6, R6, UR8, RZ ;  /* 0x0000000806067c24 */ /* 0x000fc8000f8e02ff */
[----:B------:R-:W-:Y:S01]  /*04f0*/  IMAD R7, R7, UR9, R6 ;  /* 0x0000000907077c24 */ /* 0x000fe2000f8e0206 */
[----:B------:R-:W-:-:S03]  /*0500*/  MOV R6, R8 ;  /* 0x0000000800067202 */ /* 0x000fc60000000f00 */
[----:B------:R-:W-:Y:S02]  /*0510*/  IMAD.IADD R5, R5, 0x1, R7 ;  /* 0x0000000105057824 */ /* 0x000fe400078e0207 */
[----:B------:R-:W-:Y:S01]  /*0520*/  IMAD.MOV.U32 R7, RZ, RZ, R9 ;  /* 0x000000ffff077224 */ /* 0x000fe200078e0009 */
[----:B------:R-:W-:Y:S06]  /*0530*/  BRA `(.L_x_13) ;  /* 0x00000000005c7947 */ /* 0x000fec0003800000 */
.L_x_12:
        /* <DEDUP_REMOVED lines=15> */
[----:B------:R-:W-:Y:S01]  /*0630*/  @P0 IADD3 R7, R7, -UR5, RZ ;  /* 0x8000000507070c10 */ /* 0x000fe2000fffe0ff */
[----:B------:R-:W-:-:S03]  /*0640*/  @P0 VIADD R6, R6, 0x1 ;  /* 0x0000000106060836 */ /* 0x000fc60000000000 */
[----:B------:R-:W-:-:S13]  /*0650*/  ISETP.GE.U32.AND P1, PT, R7, UR5, PT ;  /* 0x0000000507007c0c */ /* 0x000fda000bf26070 */
[----:B------:R-:W-:Y:S01]  /*0660*/  @P1 VIADD R6, R6, 0x1 ;  /* 0x0000000106061836 */ /* 0x000fe20000000000 */
[----:B------:R-:W-:-:S04]  /*0670*/  @!P2 LOP3.LUT R6, RZ, UR5, RZ, 0x33, !PT ;  /* 0x00000005ff06ac12 */ /* 0x000fc8000f8e33ff */
[----:B------:R-:W-:-:S05]  /*0680*/  IADD3 R7, -R6, RZ, RZ ;  /* 0x000000ff06077210 */ /* 0x000fca0007ffe1ff */
[----:B------:R-:W-:Y:S02]  /*0690*/  IMAD R4, R7, UR5, R4 ;  /* 0x0000000507047c24 */ /* 0x000fe4000f8e0204 */
[----:B------:R-:W-:-:S07]  /*06a0*/  IMAD.MOV.U32 R7, RZ, RZ, RZ ;  /* 0x000000ffff077224 */ /* 0x000fce00078e00ff */
.L_x_13:
[----:B------:R-:W-:Y:S05]  /*06b0*/  BSYNC B0 ;  /* 0x0000000000007941 */ /* 0x000fea0003800000 */
.L_x_11:
[----:B------:R-:W-:Y:S01]  /*06c0*/  ULDC.64 UR12, c[0x0][0x250] ;  /* 0x00009400000c7ab9 */ /* 0x000fe20000000a00 */
[----:B------:R-:W-:Y:S01]  /*06d0*/  SHF.R.S32.HI R12, RZ, 0x1f, R15 ;  /* 0x0000001fff0c7819 */ /* 0x000fe2000001140f */
[----:B------:R-:W-:Y:S01]  /*06e0*/  IMAD R17, R7, UR12, RZ ;  /* 0x0000000c07117c24 */ /* 0x000fe2000f8e02ff */
[----:B------:R-:W-:Y:S01]  /*06f0*/  ULDC.64 UR8, c[0x0][0x270] ;  /* 0x00009c0000087ab9 */ /* 0x000fe20000000a00 */
[C---:B------:R-:W-:Y:S01]  /*0700*/  IMAD.WIDE.U32 R8, R6.reuse, UR12, RZ ;  /* 0x0000000c06087c25 */ /* 0x040fe2000f8e00ff */
[----:B------:R-:W-:Y:S01]  /*0710*/  ULDC UR5, c[0x0][0x260] ;  /* 0x0000980000057ab9 */ /* 0x000fe20000000800 */
[----:B------:R-:W-:Y:S01]  /*0720*/  ULDC.64 UR10, c[0x0][0x240] ;  /* 0x00009000000a7ab9 */ /* 0x000fe20000000a00 */
[----:B------:R-:W-:Y:S01]  /*0730*/  UIMAD UR5, UR12, UR5, URZ ;  /* 0x000000050c0572a4 */ /* 0x000fe2000f8e023f */
[----:B------:R-:W-:Y:S02]  /*0740*/  IMAD R17, R6, UR13, R17 ;  /* 0x0000000d06117c24 */ /* 0x000fe4000f8e0211 */
[----:B------:R-:W-:-:S02]  /*0750*/  IMAD R14, R12, UR8, RZ ;  /* 0x000000080c0e7c24 */ /* 0x000fc4000f8e02ff */
[----:B------:R-:W-:Y:S01]  /*0760*/  IMAD.WIDE.U32 R10, R15, UR8, R2 ;  /* 0x000000080f0a7c25 */ /* 0x000fe2000f8e0002 */
[----:B------:R-:W-:-:S03]  /*0770*/  IADD3 R9, R9, R17, RZ ;  /* 0x0000001109097210 */ /* 0x000fc60007ffe0ff */
[----:B------:R-:W-:Y:S01]  /*0780*/  IMAD R19, R15, UR9, R14 ;  /* 0x000000090f137c24 */ /* 0x000fe2000f8e020e */
[----:B------:R-:W-:Y:S01]  /*0790*/  ULDC.64 UR8, c[0x0][0x268] ;  /* 0x00009a0000087ab9 */ /* 0x000fe20000000a00 */
[----:B------:R-:W-:Y:S02]  /*07a0*/  IMAD R17, R5, UR10, RZ ;  /* 0x0000000a05117c24 */ /* 0x000fe4000f8e02ff */
[----:B------:R-:W-:Y:S02]  /*07b0*/  IMAD.IADD R11, R11, 0x1, R19 ;  /* 0x000000010b0b7824 */ /* 0x000fe400078e0213 */
[----:B------:R-:W-:Y:S02]  /*07c0*/  IMAD R12, R12, UR8, RZ ;  /* 0x000000080c0c7c24 */ /* 0x000fe4000f8e02ff */
[----:B------:R-:W-:Y:S02]  /*07d0*/  IMAD R19, R4, UR11, R17 ;  /* 0x0000000b04137c24 */ /* 0x000fe4000f8e0211 */
[----:B------:R-:W-:-:S02]  /*07e0*/  IMAD R5, R5, UR12, RZ ;  /* 0x0000000c05057c24 */ /* 0x000fc4000f8e02ff */
[C---:B------:R-:W-:Y:S02]  /*07f0*/  IMAD R17, R15.reuse, UR5, RZ ;  /* 0x000000050f117c24 */ /* 0x040fe4000f8e02ff */
        /* <DEDUP_REMOVED lines=15> */
[----:B------:R-:W-:Y:S01]  /*08f0*/  IMAD R7, R7, UR12, RZ ;  /* 0x0000000c07077c24 */ /* 0x000fe2000f8e02ff */
[----:B------:R-:W-:Y:S01]  /*0900*/  IADD3 R8, P0, R0, UR8, RZ ;  /* 0x0000000800087c10 */ /* 0x000fe2000ff1e0ff */
[----:B------:R-:W-:Y:S01]  /*0910*/  IMAD.X R17, R3, 0x1, R21, P2 ;  /* 0x0000000103117824 */ /* 0x000fe200010e0615 */
[----:B------:R-:W-:Y:S01]  /*0920*/  IADD3.X R2, R21, UR13, RZ, P1, !PT ;  /* 0x0000000d15027c10 */ /* 0x000fe20008ffe4ff */
[----:B------:R-:W-:Y:S01]  /*0930*/  IMAD R13, R6, UR13, R7 ;  /* 0x0000000d060d7c24 */ /* 0x000fe2000f8e0207 */
[----:B------:R-:W-:Y:S01]  /*0940*/  IADD3.X R9, R12, UR9, RZ, P0, !PT ;  /* 0x000000090c097c10 */ /* 0x000fe200087fe4ff */
[----:B------:R-:W-:Y:S01]  /*0950*/  IMAD.WIDE.U32 R6, R6, UR12, R10 ;  /* 0x0000000c06067c25 */ /* 0x000fe2000f8e000a */
[----:B------:R-:W-:Y:S01]  /*0960*/  ISETP.GE.U32.AND P0, PT, R14, R19, PT ;  /* 0x000000130e00720c */ /* 0x000fe20003f06070 */
[----:B------:R-:W-:Y:S01]  /*0970*/  ULDC.64 UR8, c[0x0][0x230] ;  /* 0x00008c0000087ab9 */ /* 0x000fe20000000a00 */
[----:B------:R-:W-:Y:S01]  /*0980*/  ULDC.64 UR12, c[0x0][0x228] ;  /* 0x00008a00000c7ab9 */ /* 0x000fe20000000a00 */
[----:B------:R-:W-:-:S02]  /*0990*/  IADD3 R10, P1, R0, UR8, RZ ;  /* 0x00000008000a7c10 */ /* 0x000fc4000ff3e0ff */
[----:B------:R-:W-:Y:S02]  /*09a0*/  ISETP.GE.AND.EX P0, PT, R17, R2, PT, P0 ;  /* 0x000000021100720c */ /* 0x000fe40003f06300 */
[----:B------:R-:W-:Y:S02]  /*09b0*/  IADD3 R15, R5, R15, RZ ;  /* 0x0000000f050f7210 */ /* 0x000fe40007ffe0ff */
[----:B------:R-:W-:Y:S02]  /*09c0*/  LEA R3, P2, R4, UR12, 0x2 ;  /* 0x0000000c04037c11 */ /* 0x000fe4000f8410ff */
[----:B------:R-:W-:Y:S02]  /*09d0*/  LEA R0, P3, R19, UR10, 0x2 ;  /* 0x0000000a13007c11 */ /* 0x000fe4000f8610ff */
[----:B------:R-:W-:Y:S02]  /*09e0*/  LEA R5, P4, R14, UR10, 0x2 ;  /* 0x0000000a0e057c11 */ /* 0x000fe4000f8810ff */
[----:B------:R-:W-:-:S02]  /*09f0*/  LEA.HI.X R16, R4, UR13, R15, 0x2, P2 ;  /* 0x0000000d04107c11 */ /* 0x000fc400090f140f */
[----:B------:R-:W-:Y:S02]  /*0a00*/  IADD3.X R11, R12, UR9, RZ, P1, !PT ;  /* 0x000000090c0b7c10 */ /* 0x000fe40008ffe4ff */
[----:B------:R-:W-:Y:S02]  /*0a10*/  LEA.HI.X R2, R19, UR11, R2, 0x2, P3 ;  /* 0x0000000b13027c11 */ /* 0x000fe400098f1402 */
[----:B------:R-:W-:Y:S01]  /*0a20*/  LEA.HI.X R4, R14, UR11, R17, 0x2, P4 ;  /* 0x0000000b0e047c11 */ /* 0x000fe2000a0f1411 */
[----:B------:R-:W-:Y:S06]  /*0a30*/  @P0 EXIT ;  /* 0x000000000000094d */ /* 0x000fec0003800000 */
[----:B------:R-:W5:Y:S01]  /*0a40*/  LDG.E R8, desc[UR6][R8.64] ;  /* 0x0000000608087981 */ /* 0x000f62000c1e1900 */
[----:B------:R-:W-:Y:S01]  /*0a50*/  ULDC UR5, c[0x0][0xc] ;  /* 0x0000030000057ab9 */ /* 0x000fe20000000800 */
[----:B------:R-:W-:Y:S01]  /*0a60*/  ULDC.64 UR8, c[0x0][0x210] ;  /* 0x0000840000087ab9 */ /* 0x000fe20000000a00 */
[----:B------:R-:W-:Y:S01]  /*0a70*/  IMAD.IADD R7, R7, 0x1, R13 ;  /* 0x0000000107077824 */ /* 0x000fe200078e020d */
[----:B------:R-:W-:Y:S01]  /*0a80*/  UIMAD UR4, UR4, UR5, URZ ;  /* 0x00000005040472a4 */ /* 0x000fe2000f8e023f */
[C---:B------:R-:W-:Y:S01]  /*0a90*/  LEA R13, P0, R6.reuse, UR8, 0x2 ;  /* 0x00000008060d7c11 */ /* 0x040fe2000f8010ff */
[----:B------:R0:W5:Y:S01]  /*0aa0*/  LDG.E R10, desc[UR6][R10.64] ;  /* 0x000000060a0a7981 */ /* 0x000162000c1e1900 */
[----:B------:R-:W-:Y:S01]  /*0ab0*/  IMAD.MOV.U32 R15, RZ, RZ, R5 ;  /* 0x000000ffff0f7224 */ /* 0x000fe200078e0005 */
[----:B------:R-:W-:Y:S01]  /*0ac0*/  USHF.R.S32.HI UR5, URZ, 0x1f, UR4 ;  /* 0x0000001f3f057899 */ /* 0x000fe20008011404 */
[----:B------:R-:W-:Y:S01]  /*0ad0*/  LEA.HI.X R14, R6, UR9, R7, 0x2, P0 ;  /* 0x00000009060e7c11 */ /* 0x000fe200080f1407 */
[----:B------:R-:W-:Y:S01]  /*0ae0*/  USHF.L.U32 UR8, UR4, 0x2, URZ ;  /* 0x0000000204087899 */ /* 0x000fe2000800063f */
[----:B------:R-:W-:Y:S01]  /*0af0*/  MOV R7, R4 ;  /* 0x0000000400077202 */ /* 0x000fe20000000f00 */
[----:B------:R-:W-:Y:S01]  /*0b00*/  USHF.L.U64.HI UR5, UR4, 0x2, UR5 ;  /* 0x0000000204057899 */ /* 0x000fe20008010205 */
[----:B0-----:R-:W-:-:S11]  /*0b10*/  IMAD.MOV.U32 R11, RZ, RZ, R3 ;  /* 0x000000ffff0b7224 */ /* 0x001fd600078e0003 */
.L_x_14:
[----:B-----5:R-:W-:-:S13]  /*0b20*/  FSETP.NEU.FTZ.AND P0, PT, R10, RZ, PT ;  /* 0x000000ff0a00720b */ /* 0x020fda0003f1d000 */
[----:B------:R-:W-:Y:S01]  /*0b30*/  @P0 IMAD.MOV.U32 R6, RZ, RZ, R15 ;  /* 0x000000ffff060224 */ /* 0x000fe200078e000f */
[----:B------:R-:W-:Y:S01]  /*0b40*/  @P0 MOV R5, R16 ;  /* 0x0000001000050202 */ /* 0x000fe20000000f00 */
[----:B------:R-:W-:-:S04]  /*0b50*/  @P0 IMAD.MOV.U32 R4, RZ, RZ, R11 ;  /* 0x000000ffff040224 */ /* 0x000fc800078e000b */
[----:B------:R-:W2:Y:S04]  /*0b60*/  @P0 LDG.E R6, desc[UR6][R6.64] ;  /* 0x0000000606060981 */ /* 0x000ea8000c1e1900 */
[----:B------:R0:W2:Y:S01]  /*0b70*/  @P0 LDG.E R3, desc[UR6][R4.64] ;  /* 0x0000000604030981 */ /* 0x0000a2000c1e1900 */
[----:B------:R-:W1:Y:S01]  /*0b80*/  @P0 MUFU.RCP R12, R10 ;  /* 0x0000000a000c0308 */ /* 0x000e620000001000 */
[----:B0-----:R-:W-:Y:S01]  /*0b90*/  MOV R4, R13 ;  /* 0x0000000d00047202 */ /* 0x001fe20000000f00 */
[----:B------:R-:W-:Y:S01]  /*0ba0*/  IMAD.MOV.U32 R5, RZ, RZ, R14 ;  /* 0x000000ffff057224 */ /* 0x000fe200078e000e */
[----:B------:R-:W-:Y:S02]  /*0bb0*/  IADD3 R13, P2, R13, UR8, RZ ;  /* 0x000000080d0d7c10 */ /* 0x000fe4000ff5e0ff */
[----:B------:R-:W-:-:S02]  /*0bc0*/  IADD3 R11, P1, R11, UR8, RZ ;  /* 0x000000080b0b7c10 */ /* 0x000fc4000ff3e0ff */
[----:B------:R-:W-:Y:S02]  /*0bd0*/  IADD3.X R14, R14, UR5, RZ, P2, !PT ;  /* 0x000000050e0e7c10 */ /* 0x000fe400097fe4ff */
[----:B------:R-:W-:Y:S01]  /*0be0*/  IADD3.X R16, R16, UR5, RZ, P1, !PT ;  /* 0x0000000510107c10 */ /* 0x000fe20008ffe4ff */
[----:B--2---:R-:W-:Y:S01]  /*0bf0*/  @P0 FADD.FTZ R9, -R3, R6 ;  /* 0x0000000603090221 */ /* 0x004fe20000010100 */
[----:B------:R-:W-:-:S03]  /*0c00*/  IMAD.MOV.U32 R3, RZ, RZ, RZ ;  /* 0x000000ffff037224 */ /* 0x000fc600078e00ff */
[----:B------:R-:W-:-:S04]  /*0c10*/  @P0 FMUL.FTZ R9, R8, R9 ;  /* 0x0000000908090220 */ /* 0x000fc80000410000 */
[----:B-1----:R-:W-:Y:S01]  /*0c20*/  @P0 FMUL.FTZ R3, R9, R12 ;  /* 0x0000000c09030220 */ /* 0x002fe20000410000 */
[----:B------:R-:W-:-:S04]  /*0c30*/  IADD3 R15, P0, R15, UR8, RZ ;  /* 0x000000080f0f7c10 */ /* 0x000fc8000ff1e0ff */
[----:B------:R0:W-:Y:S01]  /*0c40*/  STG.E desc[UR6][R4.64], R3 ;  /* 0x0000000304007986 */ /* 0x0001e2000c101906 */
[----:B------:R-:W-:Y:S02]  /*0c50*/  IADD3.X R7, R7, UR5, RZ, P0, !PT ;  /* 0x0000000507077c10 */ /* 0x000fe400087fe4ff */
[----:B------:R-:W-:-:S04]  /*0c60*/  ISETP.GE.U32.AND P0, PT, R15, R0, PT ;  /* 0x000000000f00720c */ /* 0x000fc80003f06070 */
[----:B------:R-:W-:-:S13]  /*0c70*/  ISETP.GE.U32.AND.EX P0, PT, R7, R2, PT, P0 ;  /* 0x000000020700720c */ /* 0x000fda0003f06100 */
[----:B0-----:R-:W-:Y:S05]  /*0c80*/  @!P0 BRA `(.L_x_14) ;  /* 0xfffffffc00a48947 */ /* 0x001fea000383ffff */
[----:B------:R-:W-:Y:S05]  /*0c90*/  EXIT ;  /* 0x000000000000794d */ /* 0x000fea0003800000 */
        .weak           $__internal_1_$__cuda_sm20_div_s64
        .type           $__internal_1_$__cuda_sm20_div_s64,@function
        .size           $__internal_1_$__cuda_sm20_div_s64,(.L_x_836 - $__internal_1_$__cuda_sm20_div_s64)
$__internal_1_$__cuda_sm20_div_s64:
        /* <DEDUP_REMOVED lines=83> */
[----:B------:R-:W-:Y:S06]  /*11d0*/  RET.REL.NODEC R6 `(_ZN2at6native55_GLOBAL__N__6c1c77d0_17_DistanceKernel_cu_75b981de_308231cdist_backward_kernel_cuda_implIfNS1_5distsIfE3twoEEEvPT_PKS6_S9_S9_S9_S6_lllllll) ;  /* 0xffffffec06887950 */ /* 0x000fec0003c3ffff */
.L_x_15:
        /* <DEDUP_REMOVED lines=10> */
.L_x_836:


//--------------------- .text._ZN2at6native55_GLOBAL__N__6c1c77d0_17_DistanceKernel_cu_75b981de_308231cdist_backward_kernel_cuda_implIfNS1_5distsIfE6lt_twoEEEvPT_PKS6_S9_S9_S9_S6_lllllll --------------------------
	.section	.text._ZN2at6native55_GLOBAL__N__6c1c77d0_17_DistanceKernel_cu_75b981de_308231cdist_backward_kernel_cuda_implIfNS1_5distsIfE6lt_twoEEEvPT_PKS6_S9_S9_S9_S6_lllllll,"ax",@progbits
	.align	128
.text._ZN2at6native55_GLOBAL__N__6c1c77d0_17_DistanceKernel_cu_75b981de_308231cdist_backward_kernel_cuda_implIfNS1_5distsIfE6lt_twoEEEvPT_PKS6_S9_S9_S9_S6_lllllll:
        .type           _ZN2at6native55_GLOBAL__N__6c1c77d0_17_DistanceKernel_cu_75b981de_308231cdist_backward_kernel_cuda_implIfNS1_5distsIfE6lt_twoEEEvPT_PKS6_S9_S9_S9_S6_lllllll,@function
        .size           _ZN2at6native55_GLOBAL__N__6c1c77d0_17_DistanceKernel_cu_75b981de_308231cdist_backward_kernel_cuda_implIfNS1_5distsIfE6lt_twoEEEvPT_PKS6_S9_S9_S9_S6_lllllll,(.L_x_838 - _ZN2at6native55_GLOBAL__N__6c1c77d0_17_DistanceKernel_cu_75b981de_308231cdist_backward_kernel_cuda_implIfNS1_5distsIfE6lt_twoEEEvPT_PKS6_S9_S9_S9_S6_lllllll)
        .other          _ZN2at6native55_GLOBAL__N__6c1c77d0_17_DistanceKernel_cu_75b981de_308231cdist_backward_kernel_cuda_implIfNS1_5distsIfE6lt_twoEEEvPT_PKS6_S9_S9_S9_S6_lllllll,@"STO_CUDA_ENTRY STV_DEFAULT"
_ZN2at6native55_GLOBAL__N__6c1c77d0_17_DistanceKernel_cu_75b981de_308231cdist_backward_kernel_cuda_implIfNS1_5distsIfE6lt_twoEEEvPT_PKS6_S9_S9_S9_S6_lllllll:
        /* <DEDUP_REMOVED lines=32> */
[----:B------:R-:W-:Y:S05]  /*0200*/  CALL.REL.NOINC `($__internal_2_$__cuda_sm20_div_s64) ;  /* 0x0000000c00a07944 */ /* 0x000fea0003c00000 */
[--C-:B------:R-:W-:Y:S01]  /*0210*/  IMAD.MOV R5, RZ, RZ, -R8.reuse ;  /* 0x000000ffff057224 */ /* 0x100fe200078e0a08 */
[----:B------:R-:W-:Y:S01]  /*0220*/  ULDC UR5, c[0x0][0x260] ;  /* 0x0000980000057ab9 */ /* 0x000fe20000000800 */
[----:B------:R-:W-:Y:S02]  /*0230*/  IMAD.MOV.U32 R15, RZ, RZ, R8 ;  /* 0x000000ffff0f7224 */ /* 0x000fe400078e0008 */
[----:B------:R-:W-:Y:S01]  /*0240*/  IMAD R4, R5, UR5, R0 ;  /* 0x0000000505047c24 */ /* 0x000fe2000f8e0200 */
[----:B------:R-:W-:Y:S06]  /*0250*/  BRA `(.L_x_18) ;  /* 0x0000000000547947 */ /* 0x000fec0003800000 */
.L_x_17:
        /* <DEDUP_REMOVED lines=21> */
.L_x_18:
[----:B------:R-:W-:Y:S05]  /*03b0*/  BSYNC B0 ;  /* 0x0000000000007941 */ /* 0x000fea0003800000 */
.L_x_16:
        /* <DEDUP_REMOVED lines=13> */
[----:B------:R-:W-:Y:S05]  /*0490*/  CALL.REL.NOINC `($__internal_2_$__cuda_sm20_div_s64) ;  /* 0x0000000800fc7944 */ /* 0x000fea0003c00000 */
        /* <DEDUP_REMOVED lines=10> */
.L_x_20:
        /* <DEDUP_REMOVED lines=23> */
.L_x_21:
[----:B------:R-:W-:Y:S05]  /*06b0*/  BSYNC B0 ;  /* 0x0000000000007941 */ /* 0x000fea0003800000 */
.L_x_19:
[----:B------:R-:W-:Y:S01]  /*06c0*/  ULDC.64 UR12, c[0x0][0x250] ;  /* 0x00009400000c7ab9 */ /* 0x000fe20000000a00 */
[----:B------:R-:W-:Y:S01]  /*06d0*/  SHF.R.S32.HI R12, RZ, 0x1f, R15 ;  /* 0x0000001fff0c7819 */ /* 0x000fe2000001140f */
[----:B------:R-:W-:Y:S01]  /*06e0*/  IMAD R17, R7, UR12, RZ ;  /* 0x0000000c07117c24 */ /* 0x000fe2000f8e02ff */
[----:B------:R-:W-:Y:S01]  /*06f0*/  ULDC.64 UR8, c[0x0][0x270] ;  /* 0x00009c0000087ab9 */ /* 0x000fe20000000a00 */
[----:B------:R-:W-:Y:S01]  /*0700*/  IMAD.WIDE.U32 R10, R6, UR12, RZ ;  /* 0x0000000c060a7c25 */ /* 0x000fe2000f8e00ff */
[----:B------:R-:W-:Y:S01]  /*0710*/  ULDC UR5, c[0x0][0x260] ;  /* 0x0000980000057ab9 */ /* 0x000fe20000000800 */
[----:B------:R-:W-:Y:S01]  /*0720*/  ULDC.64 UR10, c[0x0][0x240] ;  /* 0x00009000000a7ab9 */ /* 0x000fe20000000a00 */
[----:B------:R-:W-:Y:S01]  /*0730*/  UIMAD UR5, UR12, UR5, URZ ;  /* 0x000000050c0572a4 */ /* 0x000fe2000f8e023f */
[----:B------:R-:W-:Y:S01]  /*0740*/  IMAD R14, R12, UR8, RZ ;  /* 0x000000080c0e7c24 */ /* 0x000fe2000f8e02ff */
[----:B------:R-:W-:Y:S01]  /*0750*/  SHF.L.U64.HI R13, R0, 0x2, R13 ;  /* 0x00000002000d7819 */ /* 0x000fe2000001020d */
[----:B------:R-:W-:Y:S01]  /*0760*/  IMAD R17, R6, UR13, R17 ;  /* 0x0000000d06117c24 */ /* 0x000fe2000f8e0211 */
[----:B------:R-:W-:Y:S01]  /*0770*/  SHF.L.U32 R0, R0, 0x2, RZ ;  /* 0x0000000200007819 */ /* 0x000fe200000006ff */
[----:B------:R-:W-:-:S04]  /*0780*/  IMAD.WIDE.U32 R8, R15, UR8, R2 ;  /* 0x000000080f087c25 */ /* 0x000fc8000f8e0002 */
[----:B------:R-:W-:Y:S01]  /*0790*/  IMAD R19, R15, UR9, R14 ;  /* 0x000000090f137c24 */ /* 0x000fe2000f8e020e */
[----:B------:R-:W-:Y:S01]  /*07a0*/  ULDC.64 UR8, c[0x0][0x268] ;  /* 0x00009a0000087ab9 */ /* 0x000fe20000000a00 */
[----:B------:R-:W-:Y:S02]  /*07b0*/  IMAD.IADD R11, R11, 0x1, R17 ;  /* 0x000000010b0b7824 */ /* 0x000fe400078e0211 */
[----:B------:R-:W-:Y:S02]  /*07c0*/  IMAD R17, R5, UR10, RZ ;  /* 0x0000000a05117c24 */ /* 0x000fe4000f8e02ff */
[----:B------:R-:W-:Y:S02]  /*07d0*/  IMAD.IADD R9, R9, 0x1, R19 ;  /* 0x0000000109097824 */ /* 0x000fe400078e0213 */
[----:B------:R-:W-:Y:S02]  /*07e0*/  IMAD R12, R12, UR8, RZ ;  /* 0x000000080c0c7c24 */ /* 0x000fe4000f8e02ff */
[----:B------:R-:W-:-:S02]  /*07f0*/  IMAD R19, R4, UR11, R17 ;  /* 0x0000000b04137c24 */ /* 0x000fc4000f8e0211 */
[----:B------:R-:W-:Y:S02]  /*0800*/  IMAD R5, R5, UR12, RZ ;  /* 0x0000000c05057c24 */ /* 0x000fe4000f8e02ff */
[C---:B------:R-:W-:Y:S02]  /*0810*/  IMAD R17, R15.reuse, UR5, RZ ;  /* 0x000000050f117c24 */ /* 0x040fe4000f8e02ff */
[C---:B------:R-:W-:Y:S02]  /*0820*/  IMAD R21, R15.reuse, UR9, R12 ;  /* 0x000000090f157c24 */ /* 0x040fe4000f8e020c */
[----:B------:R-:W-:Y:S01]  /*0830*/  IMAD.WIDE.U32 R10, R15, UR8, R10 ;  /* 0x000000080f0a7c25 */ /* 0x000fe2000f8e000a */
[----:B------:R-:W-:-:S03]  /*0840*/  ULDC.64 UR8, c[0x0][0x218] ;  /* 0x0000860000087ab9 */ /* 0x000fc60000000a00 */
[----:B------:R-:W-:Y:S01]  /*0850*/  IMAD.WIDE.U32 R6, R4, UR10, R6 ;  /* 0x0000000a04067c25 */ /* 0x000fe2000f8e0006 */
[----:B------:R-:W-:Y:S01]  /*0860*/  IADD3 R14, P2, R2, R10, RZ ;  /* 0x0000000a020e7210 */ /* 0x000fe20007f5e0ff */
[----:B------:R-:W-:Y:S02]  /*0870*/  ULDC.64 UR10, c[0x0][0x220] ;  /* 0x00008800000a7ab9 */ /* 0x000fe40000000a00 */
        /* <DEDUP_REMOVED lines=11> */
[C---:B------:R-:W-:Y:S01]  /*0930*/  IMAD R7, R6.reuse, UR13, R7 ;  /* 0x0000000d06077c24 */ /* 0x040fe2000f8e0207 */
[----:B------:R-:W-:Y:S01]  /*0940*/  IADD3.X R11, R13, UR9, RZ, P0, !PT ;  /* 0x000000090d0b7c10 */ /* 0x000fe200087fe4ff */
[----:B------:R-:W-:Y:S01]  /*0950*/  IMAD.WIDE.U32 R8, R6, UR12, R8 ;  /* 0x0000000c06087c25 */ /* 0x000fe2000f8e0008 */
[----:B------:R-:W-:Y:S01]  /*0960*/  ISETP.GE.U32.AND P0, PT, R14, R19, PT ;  /* 0x000000130e00720c */ /* 0x000fe20003f06070 */
[----:B------:R-:W-:Y:S01]  /*0970*/  ULDC.64 UR8, c[0x0][0x230] ;  /* 0x00008c0000087ab9 */ /* 0x000fe20000000a00 */
[----:B------:R-:W-:Y:S01]  /*0980*/  ULDC.64 UR12, c[0x0][0x228] ;  /* 0x00008a00000c7ab9 */ /* 0x000fe20000000a00 */
[----:B------:R-:W-:Y:S01]  /*0990*/  IADD3 R12, P1, R0, UR8, RZ ;  /* 0x00000008000c7c10 */ /* 0x000fe2000ff3e0ff */
[----:B------:R-:W-:Y:S01]  /*09a0*/  IMAD.IADD R3, R5, 0x1, R15 ;  /* 0x0000000105037824 */ /* 0x000fe200078e020f */
[----:B------:R-:W-:-:S02]  /*09b0*/  ISETP.GE.AND.EX P0, PT, R17, R2, PT, P0 ;  /* 0x000000021100720c */ /* 0x000fc40003f06300 */
[----:B------:R-:W-:Y:S02]  /*09c0*/  LEA R15, P2, R4, UR12, 0x2 ;  /* 0x0000000c040f7c11 */ /* 0x000fe4000f8410ff */
[----:B------:R-:W-:Y:S02]  /*09d0*/  LEA R0, P3, R19, UR10, 0x2 ;  /* 0x0000000a13007c11 */ /* 0x000fe4000f8610ff */
[----:B------:R-:W-:Y:S02]  /*09e0*/  LEA R5, P4, R14, UR10, 0x2 ;  /* 0x0000000a0e057c11 */ /* 0x000fe4000f8810ff */
[----:B------:R-:W-:Y:S02]  /*09f0*/  IADD3.X R13, R13, UR9, RZ, P1, !PT ;  /* 0x000000090d0d7c10 */ /* 0x000fe40008ffe4ff */
[----:B------:R-:W-:Y:S02]  /*0a00*/  LEA.HI.X R16, R4, UR13, R3, 0x2, P2 ;  /* 0x0000000d04107c11 */ /* 0x000fe400090f1403 */
[----:B------:R-:W-:-:S02]  /*0a10*/  LEA.HI.X R2, R19, UR11, R2, 0x2, P3 ;  /* 0x0000000b13027c11 */ /* 0x000fc400098f1402 */
[----:B------:R-:W-:Y:S01]  /*0a20*/  LEA.HI.X R14, R14, UR11, R17, 0x2, P4 ;  /* 0x0000000b0e0e7c11 */ /* 0x000fe2000a0f1411 */
[----:B------:R-:W-:Y:S06]  /*0a30*/  @P0 EXIT ;  /* 0x000000000000094d */ /* 0x000fec0003800000 */
[----:B------:R-:W0:Y:S01]  /*0a40*/  LDC R17, c[0x0][0x238] ;  /* 0x00008e00ff117b82 */ /* 0x000e220000000800 */
[----:B------:R-:W-:Y:S01]  /*0a50*/  ULDC.64 UR8, c[0x0][0x210] ;  /* 0x0000840000087ab9 */ /* 0x000fe20000000a00 */
[----:B------:R-:W-:Y:S01]  /*0a60*/  IADD3 R7, R9, R7, RZ ;  /* 0x0000000709077210 */ /* 0x000fe20007ffe0ff */
[----:B------:R1:W5:Y:S01]  /*0a70*/  LDG.E R3, desc[UR6][R10.64] ;  /* 0x000000060a037981 */ /* 0x000362000c1e1900 */
[----:B------:R-:W-:-:S03]  /*0a80*/  LEA R6, P0, R8, UR8, 0x2 ;  /* 0x0000000808067c11 */ /* 0x000fc6000f8010ff */
[----:B------:R2:W5:Y:S01]  /*0a90*/  LDG.E R4, desc[UR6][R12.64] ;  /* 0x000000060c047981 */ /* 0x000562000c1e1900 */
[----:B------:R-:W-:Y:S01]  /*0aa0*/  LEA.HI.X R7, R8, UR9, R7, 0x2, P0 ;  /* 0x0000000908077c11 */ /* 0x000fe200080f1407 */
[----:B------:R-:W-:Y:S02]  /*0ab0*/  ULDC UR5, c[0x0][0xc] ;  /* 0x0000030000057ab9 */ /* 0x000fe40000000800 */
[----:B------:R-:W-:Y:S01]  /*0ac0*/  UIMAD UR4, UR4, UR5, URZ ;  /* 0x00000005040472a4 */ /* 0x000fe2000f8e023f */
[----:B-1----:R-:W-:-:S03]  /*0ad0*/  IMAD.MOV.U32 R11, RZ, RZ, R14 ;  /* 0x000000ffff0b7224 */ /* 0x002fc600078e000e */
[----:B------:R-:W-:Y:S01]  /*0ae0*/  USHF.R.S32.HI UR5, URZ, 0x1f, UR4 ;  /* 0x0000001f3f057899 */ /* 0x000fe20008011404 */
[----:B------:R-:W-:Y:S02]  /*0af0*/  IMAD.MOV.U32 R10, RZ, RZ, R15 ;  /* 0x000000ffff0a7224 */ /* 0x000fe400078e000f */
[----:B--2---:R-:W-:Y:S01]  /*0b00*/  IMAD.MOV.U32 R13, RZ, RZ, R16 ;  /* 0x000000ffff0d7224 */ /* 0x004fe200078e0010 */
[C---:B0-----:R-:W-:Y:S01]  /*0b10*/  FSETP.GEU.FTZ.AND P0, PT, R17.reuse, 1, PT ;  /* 0x3f8000001100780b */ /* 0x041fe20003f1e000 */
[----:B------:R-:W-:-:S12]  /*0b20*/  FADD.FTZ R12, R17, -1 ;  /* 0xbf800000110c7421 */ /* 0x000fd80000010000 */
[----:B------:R-:W-:Y:S05]  /*0b30*/  @!P0 BRA `(.L_x_22) ;  /* 0x0000000000a08947 */ /* 0x000fea0003800000 */
[----:B-----5:R-:W0:Y:S01]  /*0b40*/  MUFU.LG2 R9, R4 ;  /* 0x0000000400097308 */ /* 0x020e220000000c00 */
[----:B------:R-:W-:Y:S02]  /*0b50*/  USHF.L.U64.HI UR5, UR4, 0x2, UR5 ;  /* 0x0000000204057899 */ /* 0x000fe40008010205 */
[----:B------:R-:W-:Y:S01]  /*0b60*/  USHF.L.U32 UR4, UR4, 0x2, URZ ;  /* 0x0000000204047899 */ /* 0x000fe2000800063f */
[----:B0-----:R-:W-:-:S11]  /*0b70*/  FMUL.FTZ R14, R12, R9 ;  /* 0x000000090c0e7220 */ /* 0x001fd60000410000 */
.L_x_23:
[----:B------:R-:W-:-:S13]  /*0b80*/  FSETP.NEU.FTZ.AND P1, PT, R4, RZ, PT ;  /* 0x000000ff0400720b */ /* 0x000fda0003f3d000 */
[----:B0-----:R-:W-:Y:S01]  /*0b90*/  @P1 IMAD.MOV.U32 R8, RZ, RZ, R5 ;  /* 0x000000ffff081224 */ /* 0x001fe200078e0005 */
[----:B------:R-:W-:Y:S01]  /*0ba0*/  @P1 MOV R16, R10 ;  /* 0x0000000a00101202 */ /* 0x000fe20000000f00 */
[----:B------:R-:W-:Y:S02]  /*0bb0*/  @P1 IMAD.MOV.U32 R17, RZ, RZ, R13 ;  /* 0x000000ffff111224 */ /* 0x000fe400078e000d */
[----:B------:R-:W-:-:S03]  /*0bc0*/  @P1 IMAD.MOV.U32 R9, RZ, RZ, R11 ;  /* 0x000000ffff091224 */ /* 0x000fc600078e000b */
[----:B------:R-:W2:Y:S04]  /*0bd0*/  @P1 LDG.E R15, desc[UR6][R16.64] ;  /* 0x00000006100f1981 */ /* 0x000ea8000c1e1900 */
[----:B------:R0:W2:Y:S02]  /*0be0*/  @P1 LDG.E R8, desc[UR6][R8.64] ;  /* 0x0000000608081981 */ /* 0x0000a4000c1e1900 */
[----:B0-----:R-:W-:Y:S01]  /*0bf0*/  @P1 MUFU.EX2 R9, -R14 ;  /* 0x8000000e00091308 */ /* 0x001fe20000000800 */
[----:B--2---:R-:W-:-:S04]  /*0c00*/  @P1 FADD.FTZ R15, -R15, R8 ;  /* 0x000000080f0f1221 */ /* 0x004fc80000010100 */
[C---:B------:R-:W-:Y:S01]  /*0c10*/  @P1 FADD.FTZ R19, |R15|.reuse, -RZ ;  /* 0x800000ff0f131221 */ /* 0x040fe20000010200 */
[C---:B------:R-:W-:Y:S02]  /*0c20*/  FSETP.GT.OR P2, PT, R15.reuse, RZ, !P1 ;  /* 0x000000ff0f00720b */ /* 0x040fe40004f44400 */
[----:B------:R-:W-:-:S03]  /*0c30*/  @P1 FSETP.GEU.FTZ.AND P0, PT, R15, RZ, PT ;  /* 0x000000ff0f00120b */ /* 0x000fc60003f1e000 */
[----:B------:R-:W0:Y:S01]  /*0c40*/  @P1 MUFU.LG2 R19, R19 ;  /* 0x0000001300131308 */ /* 0x000e220000000c00 */
[----:B------:R-:W-:Y:S02]  /*0c50*/  @P1 SEL R15, RZ, 0x1, P0 ;  /* 0x00000001ff0f1807 */ /* 0x000fe40000000000 */
[----:B------:R-:W-:Y:S02]  /*0c60*/  IADD3 R5, P0, R5, UR4, RZ ;  /* 0x0000000405057c10 */ /* 0x000fe4000ff1e0ff */
[----:B------:R-:W-:Y:S02]  /*0c70*/  @P1 IADD3 R18, -R15, 0x1, RZ ;  /* 0x000000010f121810 */ /* 0x000fe40007ffe1ff */
[----:B------:R-:W-:Y:S02]  /*0c80*/  IADD3.X R11, R11, UR5, RZ, P0, !PT ;  /* 0x000000050b0b7c10 */ /* 0x000fe400087fe4ff */
[----:B------:R-:W-:Y:S01]  /*0c90*/  @!P2 IADD3 R18, -R15, RZ, RZ ;  /* 0x000000ff0f12a210 */ /* 0x000fe20007ffe1ff */
[----:B------:R-:W-:Y:S01]  /*0ca0*/  IMAD.MOV.U32 R15, RZ, RZ, RZ ;  /* 0x000000ffff0f7224 */ /* 0x000fe200078e00ff */
[----:B------:R-:W-:-:S02]  /*0cb0*/  ISETP.GE.U32.AND P0, PT, R5, R0, PT ;  /* 0x000000000500720c */ /* 0x000fc40003f06070 */
[----:B------:R-:W-:Y:S02]  /*0cc0*/  @P1 I2FP.F32.S32 R8, R18 ;  /* 0x0000001200081245 */ /* 0x000fe40000201400 */
[----:B------:R-:W-:Y:S01]  /*0cd0*/  ISETP.GE.U32.AND.EX P0, PT, R11, R2, PT, P0 ;  /* 0x000000020b00720c */ /* 0x000fe20003f06100 */
[----:B0-----:R-:W-:-:S04]  /*0ce0*/  @P1 FMUL.FTZ R20, R12, R19 ;  /* 0x000000130c141220 */ /* 0x001fc80000410000 */
[----:B------:R-:W0:Y:S02]  /*0cf0*/  @P1 MUFU.EX2 R21, R20 ;  /* 0x0000001400151308 */ /* 0x000e240000000800 */
[----:B0-----:R-:W-:-:S04]  /*0d00*/  @P1 FMUL.FTZ R8, R8, R21 ;  /* 0x0000001508081220 */ /* 0x001fc80000410000 */
[----:B------:R-:W-:-:S04]  /*0d10*/  @P1 FMUL.FTZ R8, R3, R8 ;  /* 0x0000000803081220 */ /* 0x000fc80000410000 */
[----:B------:R-:W-:Y:S01]  /*0d20*/  @P1 FMUL.FTZ R15, R8, R9 ;  /* 0x00000009080f1220 */ /* 0x000fe20000410000 */
[----:B------:R-:W-:Y:S01]  /*0d30*/  IMAD.MOV.U32 R8, RZ, RZ, R6 ;  /* 0x000000ffff087224 */ /* 0x000fe200078e0006 */
[----:B------:R-:W-:Y:S01]  /*0d40*/  IADD3 R6, P2, R6, UR4, RZ ;  /* 0x0000000406067c10 */ /* 0x000fe2000ff5e0ff */
[----:B------:R-:W-:Y:S01]  /*0d50*/  IMAD.MOV.U32 R9, RZ, RZ, R7 ;  /* 0x000000ffff097224 */ /* 0x000fe200078e0007 */
[----:B------:R-:W-:Y:S02]  /*0d60*/  IADD3 R10, P1, R10, UR4, RZ ;  /* 0x000000040a0a7c10 */ /* 0x000fe4000ff3e0ff */
[----:B------:R-:W-:Y:S02]  /*0d70*/  IADD3.X R7, R7, UR5, RZ, P2, !PT ;  /* 0x0000000507077c10 */ /* 0x000fe400097fe4ff */
[----:B------:R0:W-:Y:S01]  /*0d80*/  STG.E desc[UR6][R8.64], R15 ;  /* 0x0000000f08007986 */ /* 0x0001e2000c101906 */
[----:B------:R-:W-:Y:S01]  /*0d90*/  IADD3.X R13, R13, UR5, RZ, P1, !PT ;  /* 0x000000050d0d7c10 */ /* 0x000fe20008ffe4ff */
[----:B------:R-:W-:Y:S07]  /*0da0*/  @!P0 BRA `(.L_x_23) ;  /* 0xfffffffc00748947 */ /* 0x000fee000383ffff */
[----:B------:R-:W-:Y:S05]  /*0db0*/  EXIT ;  /* 0x000000000000794d */ /* 0x000fea0003800000 */
.L_x_22:
[----:B-----5:R-:W-:Y:S01]  /*0dc0*/  FSETP.NEU.FTZ.AND P1, PT, R4, RZ, PT ;  /* 0x000000ff0400720b */ /* 0x020fe20003f3d000 */
[----:B------:R-:W-:Y:S02]  /*0dd0*/  USHF.L.U64.HI UR5, UR4, 0x2, UR5 ;  /* 0x0000000204057899 */ /* 0x000fe40008010205 */
[----:B------:R-:W-:-:S12]  /*0de0*/  USHF.L.U32 UR4, UR4, 0x2, URZ ;  /* 0x0000000204047899 */ /* 0x000fd8000800063f */
.L_x_26:
[----:B------:R-:W-:Y:S01]  /*0df0*/  MOV R8, R10 ;  /* 0x0000000a00087202 */ /* 0x000fe20000000f00 */
[----:B------:R-:W-:Y:S01]  /*0e00*/  IMAD.MOV.U32 R9, RZ, RZ, R13 ;  /* 0x000000ffff097224 */ /* 0x000fe200078e000d */
[----:B------:R-:W-:Y:S01]  /*0e10*/  MOV R15, R11 ;  /* 0x0000000b000f7202 */ /* 0x000fe20000000f00 */
[----:B------:R-:W-:-:S03]  /*0e20*/  IMAD.MOV.U32 R14, RZ, RZ, R5 ;  /* 0x000000ffff0e7224 */ /* 0x000fc600078e0005 */
[----:B------:R0:W2:Y:S04]  /*0e30*/  LDG.E R8, desc[UR6][R8.64] ;  /* 0x0000000608087981 */ /* 0x0000a8000c1e1900 */
[----:B------:R-:W2:Y:S01]  /*0e40*/  LDG.E R15, desc[UR6][R14.64] ;  /* 0x000000060e0f7981 */ /* 0x000ea2000c1e1900 */
[----:B------:R-:W-:Y:S01]  /*0e50*/  BSSY B0, `(.L_x_24) ;  /* 0x0000018000007945 */ /* 0x000fe20003800000 */
[----:B------:R-:W-:Y:S01]  /*0e60*/  IMAD.MOV.U32 R17, RZ, RZ, RZ ;  /* 0x000000ffff117224 */ /* 0x000fe200078e00ff */
[----:B0-----:R-:W-:Y:S01]  /*0e70*/  MOV R9, R7 ;  /* 0x0000000700097202 */ /* 0x001fe20000000f00 */
[----:B--2---:R-:W-:Y:S01]  /*0e80*/  FADD.FTZ R19, -R8, R15 ;  /* 0x0000000f08137221 */ /* 0x004fe20000010100 */
[----:B------:R-:W-:-:S04]  /*0e90*/  IMAD.MOV.U32 R8, RZ, RZ, R6 ;  /* 0x000000ffff087224 */ /* 0x000fc800078e0006 */
[----:B------:R-:W-:-:S04]  /*0ea0*/  FSETP.NEU.FTZ.AND P0, PT, R19, RZ, PT ;  /* 0x000000ff1300720b */ /* 0x000fc80003f1d000 */
[----:B------:R-:W-:-:S13]  /*0eb0*/  PLOP3.LUT P0, PT, P1, P0, PT, 0x2a, 0x0 ;  /* 0x000000000000781c */ /* 0x000fda0000f00572 */
[----:B------:R-:W-:Y:S05]  /*0ec0*/  @P0 BRA `(.L_x_25) ;  /* 0x0000000000400947 */ /* 0x000fea0003800000 */
[C---:B------:R-:W-:Y:S01]  /*0ed0*/  FADD.FTZ R16, |R19|.reuse, -RZ ;  /* 0x800000ff13107221 */ /* 0x040fe20000010200 */
[----:B------:R-:W0:Y:S01]  /*0ee0*/  MUFU.LG2 R17, R4 ;  /* 0x0000000400117308 */ /* 0x000e220000000c00 */
[C---:B------:R-:W-:Y:S02]  /*0ef0*/  FSETP.GT.FTZ.AND P0, PT, R19.reuse, RZ, PT ;  /* 0x000000ff1300720b */ /* 0x040fe40003f14000 */
[----:B------:R-:W-:-:S04]  /*0f00*/  FSETP.GEU.FTZ.AND P2, PT, R19, RZ, PT ;  /* 0x000000ff1300720b */ /* 0x000fc80003f5e000 */
[----:B------:R-:W-:Y:S01]  /*0f10*/  SEL R14, RZ, 0x1, P2 ;  /* 0x00000001ff0e7807 */ /* 0x000fe20001000000 */
[----:B------:R-:W1:Y:S01]  /*0f20*/  MUFU.LG2 R15, R16 ;  /* 0x00000010000f7308 */ /* 0x000e620000000c00 */
[----:B0-----:R-:W-:-:S07]  /*0f30*/  FMUL.FTZ R19, R12, R17 ;  /* 0x000000110c137220 */ /* 0x001fce0000410000 */
[----:B------:R-:W-:Y:S01]  /*0f40*/  MUFU.EX2 R19, -R19 ;  /* 0x8000001300137308 */ /* 0x000fe20000000800 */
[----:B-1----:R-:W-:Y:S01]  /*0f50*/  FMUL.FTZ R18, R12, R15 ;  /* 0x0000000f0c127220 */ /* 0x002fe20000410000 */
[----:B------:R-:W-:Y:S01]  /*0f60*/  IADD3 R15, -R14, 0x1, RZ ;  /* 0x000000010e0f7810 */ /* 0x000fe20007ffe1ff */
[----:B------:R-:W-:-:S05]  /*0f70*/  @!P0 IMAD.MOV R15, RZ, RZ, -R14 ;  /* 0x000000ffff0f8224 */ /* 0x000fca00078e0a0e */
[----:B------:R-:W0:Y:S01]  /*0f80*/  MUFU.EX2 R18, R18 ;  /* 0x0000001200127308 */ /* 0x000e220000000800 */
[----:B------:R-:W-:-:S05]  /*0f90*/  I2FP.F32.S32 R15, R15 ;  /* 0x0000000f000f7245 */ /* 0x000fca0000201400 */
[----:B0-----:R-:W-:-:S04]  /*0fa0*/  FMUL.FTZ R14, R15, R18 ;  /* 0x000000120f0e7220 */ /* 0x001fc80000410000 */
[----:B------:R-:W-:-:S04]  /*0fb0*/  FMUL.FTZ R14, R3, R14 ;  /* 0x0000000e030e7220 */ /* 0x000fc80000410000 */
[----:B------:R-:W-:-:S07]  /*0fc0*/  FMUL.FTZ R17, R14, R19 ;  /* 0x000000130e117220 */ /* 0x000fce0000410000 */
.L_x_25:
[----:B------:R-:W-:Y:S05]  /*0fd0*/  BSYNC B0 ;  /* 0x0000000000007941 */ /* 0x000fea0003800000 */
.L_x_24:
[----:B------:R-:W-:Y:S01]  /*0fe0*/  IADD3 R5, P0, R5, UR4, RZ ;  /* 0x0000000405057c10 */ /* 0x000fe2000ff1e0ff */
[----:B------:R0:W-:Y:S01]  /*0ff0*/  STG.E desc[UR6][R8.64], R17 ;  /* 0x0000001108007986 */ /* 0x0001e2000c101906 */
[----:B------:R-:W-:Y:S02]  /*1000*/  IADD3 R10, P2, R10, UR4, RZ ;  /* 0x000000040a0a7c10 */ /* 0x000fe4000ff5e0ff */
[----:B------:R-:W-:Y:S02]  /*1010*/  IADD3.X R11, R11, UR5, RZ, P0, !PT ;  /* 0x000000050b0b7c10 */ /* 0x000fe400087fe4ff */
[----:B------:R-:W-:Y:S02]  /*1020*/  ISETP.GE.U32.AND P0, PT, R5, R0, PT ;  /* 0x000000000500720c */ /* 0x000fe40003f06070 */
[----:B------:R-:W-:Y:S02]  /*1030*/  IADD3 R6, P3, R6, UR4, RZ ;  /* 0x0000000406067c10 */ /* 0x000fe4000ff7e0ff */
[----:B------:R-:W-:-:S02]  /*1040*/  ISETP.GE.U32.AND.EX P0, PT, R11, R2, PT, P0 ;  /* 0x000000020b00720c */ /* 0x000fc40003f06100 */
[----:B------:R-:W-:Y:S02]  /*1050*/  IADD3.X R13, R13, UR5, RZ, P2, !PT ;  /* 0x000000050d0d7c10 */ /* 0x000fe400097fe4ff */
[----:B------:R-:W-:-:S09]  /*1060*/  IADD3.X R7, R7, UR5, RZ, P3, !PT ;  /* 0x0000000507077c10 */ /* 0x000fd20009ffe4ff */
[----:B0-----:R-:W-:Y:S05]  /*1070*/  @!P0 BRA `(.L_x_26) ;  /* 0xfffffffc005c8947 */ /* 0x001fea000383ffff */
[----:B------:R-:W-:Y:S05]  /*1080*/  EXIT ;  /* 0x000000000000794d */ /* 0x000fea0003800000 */
        .weak           $__internal_2_$__cuda_sm20_div_s64
        .type           $__internal_2_$__cuda_sm20_div_s64,@function
        .size           $__internal_2_$__cuda_sm20_div_s64,(.L_x_838 - $__internal_2_$__cuda_sm20_div_s64)
$__internal_2_$__cuda_sm20_div_s64:
        /* <DEDUP_REMOVED lines=83> */
[----:B------:R-:W-:Y:S06]  /*15c0*/  RET.REL.NODEC R6 `(_ZN2at6native55_GLOBAL__N__6c1c77d0_17_DistanceKernel_cu_75b981de_308231cdist_backward_kernel_cuda_implIfNS1_5distsIfE6lt_twoEEEvPT_PKS6_S9_S9_S9_S6_lllllll) ;  /* 0xffffffe8068c7950 */ /* 0x000fec0003c3ffff */
.L_x_27:
        /* <DEDUP_REMOVED lines=11> */
.L_x_838:


//--------------------- .text._ZN2at6native55_GLOBAL__N__6c1c77d0_17_DistanceKernel_cu_75b981de_308231cdist_backward_kernel_cuda_implIfNS1_5distsIfE3oneEEEvPT_PKS6_S9_S9_S9_S6_lllllll --------------------------
	.section	.text._ZN2at6native55_GLOBAL__N__6c1c77d0_17_DistanceKernel_cu_75b981de_308231cdist_backward_kernel_cuda_implIfNS1_5distsIfE3oneEEEvPT_PKS6_S9_S9_S9_S6_lllllll,"ax",@progbits
	.align	128
.text._ZN2at6native55_GLOBAL__N__6c1c77d0_17_DistanceKernel_cu_75b981de_308231cdist_backward_kernel_cuda_implIfNS1_5distsIfE3oneEEEvPT_PKS6_S9_S9_S9_S6_lllllll:
        .type           _ZN2at6native55_GLOBAL__N__6c1c77d0_17_DistanceKernel_cu_75b981de_308231cdist_backward_kernel_cuda_implIfNS1_5distsIfE3oneEEEvPT_PKS6_S9_S9_S9_S6_lllllll,@function
        .size           _ZN2at6native55_GLOBAL__N__6c1c77d0_17_DistanceKernel_cu_75b981de_308231cdist_backward_kernel_cuda_implIfNS1_5distsIfE3oneEEEvPT_PKS6_S9_S9_S9_S6_lllllll,(.L_x_840 - _ZN2at6native55_GLOBAL__N__6c1c77d0_17_DistanceKernel_cu_75b981de_308231cdist_backward_kernel_cuda_implIfNS1_5distsIfE3oneEEEvPT_PKS6_S9_S9_S9_S6_lllllll)
        .other          _ZN2at6native55_GLOBAL__N__6c1c77d0_17_DistanceKernel_cu_75b981de_308231cdist_backward_kernel_cuda_implIfNS1_5distsIfE3oneEEEvPT_PKS6_S9_S9_S9_S6_lllllll,@"STO_CUDA_ENTRY STV_DEFAULT"
_ZN2at6native55_GLOBAL__N__6c1c77d0_17_DistanceKernel_cu_75b981de_308231cdist_backward_kernel_cuda_implIfNS1_5distsIfE3oneEEEvPT_PKS6_S9_S9_S9_S6_lllllll:
        /* <DEDUP_REMOVED lines=32> */
[----:B------:R-:W-:Y:S05]  /*0200*/  CALL.REL.NOINC `($__internal_3_$__cuda_sm20_div_s64) ;  /* 0x0000000800887944 */ /* 0x000fea0003c00000 */
[--C-:B------:R-:W-:Y:S01]  /*0210*/  IMAD.MOV R5, RZ, RZ, -R10.reuse ;  /* 0x000000ffff057224 */ /* 0x100fe200078e0a0a */
[----:B------:R-:W-:Y:S01]  /*0220*/  ULDC UR5, c[0x0][0x260] ;  /* 0x0000980000057ab9 */ /* 0x000fe20000000800 */
[----:B------:R-:W-:Y:S02]  /*0230*/  IMAD.MOV.U32 R15, RZ, RZ, R10 ;  /* 0x000000ffff0f7224 */ /* 0x000fe400078e000a */
[----:B------:R-:W-:Y:S01]  /*0240*/  IMAD R4, R5, UR5, R0 ;  /* 0x0000000505047c24 */ /* 0x000fe2000f8e0200 */
[----:B------:R-:W-:Y:S06]  /*0250*/  BRA `(.L_x_30) ;  /* 0x0000000000547947 */ /* 0x000fec0003800000 */
.L_x_29:
        /* <DEDUP_REMOVED lines=21> */
.L_x_30:
[----:B------:R-:W-:Y:S05]  /*03b0*/  BSYNC B0 ;  /* 0x0000000000007941 */ /* 0x000fea0003800000 */
.L_x_28:
        /* <DEDUP_REMOVED lines=13> */
[----:B------:R-:W-:Y:S05]  /*0490*/  CALL.REL.NOINC `($__internal_3_$__cuda_sm20_div_s64) ;  /* 0x0000000400e47944 */ /* 0x000fea0003c00000 */
[----:B------:R-:W-:Y:S01]  /*04a0*/  IADD3 R9, P0, RZ, -R10, RZ ;  /* 0x8000000aff097210 */ /* 0x000fe20007f1e0ff */
[----:B------:R-:W-:-:S04]  /*04b0*/  ULDC.64 UR8, c[0x0][0x248] ;  /* 0x0000920000087ab9 */ /* 0x000fc80000000a00 */
[----:B------:R-:W-:Y:S02]  /*04c0*/  IMAD.X R8, RZ, RZ, ~R11, P0 ;  /* 0x000000ffff087224 */ /* 0x000fe400000e0e0b */
[----:B------:R-:W-:-:S04]  /*04d0*/  IMAD.WIDE.U32 R6, R9, UR8, R4 ;  /* 0x0000000809067c25 */ /* 0x000fc8000f8e0004 */
[----:B------:R-:W-:-:S04]  /*04e0*/  IMAD R8, R8, UR8, RZ ;  /* 0x0000000808087c24 */ /* 0x000fc8000f8e02ff */
[----:B------:R-:W-:-:S05]  /*04f0*/  IMAD R5, R9, UR9, R8 ;  /* 0x0000000909057c24 */ /* 0x000fca000f8e0208 */
[----:B------:R-:W-:Y:S01]  /*0500*/  IADD3 R7, R7, R5, RZ ;  /* 0x0000000507077210 */ /* 0x000fe20007ffe0ff */
[----:B------:R-:W-:Y:S06]  /*0510*/  BRA `(.L_x_33) ;  /* 0x00000000005c7947 */ /* 0x000fec0003800000 */
.L_x_32:
[----:B------:R-:W-:Y:S01]  /*0520*/  ULDC UR5, c[0x0][0x248] ;  /* 0x0000920000057ab9 */ /* 0x000fe20000000800 */
[----:B------:R-:W-:Y:S01]  /*0530*/  IMAD.MOV.U32 R11, RZ, RZ, RZ ;  /* 0x000000ffff0b7224 */ /* 0x000fe200078e00ff */
[----:B------:R-:W0:Y:S01]  /*0540*/  I2F.U32.RP R5, UR5 ;  /* 0x0000000500057d06 */ /* 0x000e220008209000 */
[----:B------:R-:W-:-:S07]  /*0550*/  ISETP.NE.U32.AND P2, PT, RZ, UR5, PT ;  /* 0x00000005ff007c0c */ /* 0x000fce000bf45070 */
[----:B0-----:R-:W0:Y:S02]  /*0560*/  MUFU.RCP R5, R5 ;  /* 0x0000000500057308 */ /* 0x001e240000001000 */
[----:B0-----:R-:W-:-:S06]  /*0570*/  VIADD R6, R5, 0xffffffe ;  /* 0x0ffffffe05067836 */ /* 0x001fcc0000000000 */
[----:B------:R0:W1:Y:S02]  /*0580*/  F2I.FTZ.U32.TRUNC.NTZ R7, R6 ;  /* 0x0000000600077305 */ /* 0x000064000021f000 */
[----:B0-----:R-:W-:Y:S02]  /*0590*/  IMAD.MOV.U32 R6, RZ, RZ, RZ ;  /* 0x000000ffff067224 */ /* 0x001fe400078e00ff */
[----:B-1----:R-:W-:-:S04]  /*05a0*/  IMAD.MOV R9, RZ, RZ, -R7 ;  /* 0x000000ffff097224 */ /* 0x002fc800078e0a07 */
[----:B------:R-:W-:-:S04]  /*05b0*/  IMAD R9, R9, UR5, RZ ;  /* 0x0000000509097c24 */ /* 0x000fc8000f8e02ff */
[----:B------:R-:W-:-:S06]  /*05c0*/  IMAD.HI.U32 R7, R7, R9, R6 ;  /* 0x0000000907077227 */ /* 0x000fcc00078e0006 */
[----:B------:R-:W-:-:S05]  /*05d0*/  IMAD.HI.U32 R10, R7, R4, RZ ;  /* 0x00000004070a7227 */ /* 0x000fca00078e00ff */
[----:B------:R-:W-:-:S05]  /*05e0*/  IADD3 R7, -R10, RZ, RZ ;  /* 0x000000ff0a077210 */ /* 0x000fca0007ffe1ff */
[----:B------:R-:W-:-:S05]  /*05f0*/  IMAD R7, R7, UR5, R4 ;  /* 0x0000000507077c24 */ /* 0x000fca000f8e0204 */
[----:B------:R-:W-:-:S13]  /*0600*/  ISETP.GE.U32.AND P0, PT, R7, UR5, PT ;  /* 0x0000000507007c0c */ /* 0x000fda000bf06070 */
[----:B------:R-:W-:Y:S02]  /*0610*/  @P0 VIADD R7, R7, -UR5 ;  /* 0x8000000507070c36 */ /* 0x000fe40008000000 */
[----:B------:R-:W-:-:S03]  /*0620*/  @P0 VIADD R10, R10, 0x1 ;  /* 0x000000010a0a0836 */ /* 0x000fc60000000000 */
[----:B------:R-:W-:Y:S01]  /*0630*/  ISETP.GE.U32.AND P1, PT, R7, UR5, PT ;  /* 0x0000000507007c0c */ /* 0x000fe2000bf26070 */
[----:B------:R-:W-:-:S12]  /*0640*/  IMAD.MOV.U32 R7, RZ, RZ, RZ ;  /* 0x000000ffff077224 */ /* 0x000fd800078e00ff */
[----:B------:R-:W-:Y:S01]  /*0650*/  @P1 VIADD R10, R10, 0x1 ;  /* 0x000000010a0a1836 */ /* 0x000fe20000000000 */
[----:B------:R-:W-:-:S04]  /*0660*/  @!P2 LOP3.LUT R10, RZ, UR5, RZ, 0x33, !PT ;  /* 0x00000005ff0aac12 */ /* 0x000fc8000f8e33ff */
[----:B------:R-:W-:-:S05]  /*0670*/  IADD3 R5, -R10, RZ, RZ ;  /* 0x000000ff0a057210 */ /* 0x000fca0007ffe1ff */
[----:B------:R-:W-:-:S07]  /*0680*/  IMAD R6, R5, UR5, R4 ;  /* 0x0000000505067c24 */ /* 0x000fce000f8e0204 */
.L_x_33:
[----:B------:R-:W-:Y:S05]  /*0690*/  BSYNC B0 ;  /* 0x0000000000007941 */ /* 0x000fea0003800000 */
.L_x_31:
[----:B------:R-:W-:Y:S01]  /*06a0*/  SHF.R.S32.HI R12, RZ, 0x1f, R15 ;  /* 0x0000001fff0c7819 */ /* 0x000fe2000001140f */
[----:B------:R-:W-:Y:S01]  /*06b0*/  ULDC.64 UR8, c[0x0][0x270] ;  /* 0x00009c0000087ab9 */ /* 0x000fe20000000a00 */
[----:B------:R-:W-:Y:S01]  /*06c0*/  ULDC.64 UR12, c[0x0][0x250] ;  /* 0x00009400000c7ab9 */ /* 0x000fe20000000a00 */
[----:B------:R-:W-:Y:S01]  /*06d0*/  IMAD.WIDE.U32 R8, R15, UR8, R2 ;  /* 0x000000080f087c25 */ /* 0x000fe2000f8e0002 */
[----:B------:R-:W-:Y:S01]  /*06e0*/  ULDC UR5, c[0x0][0x260] ;  /* 0x0000980000057ab9 */ /* 0x000fe20000000800 */
[----:B------:R-:W-:Y:S01]  /*06f0*/  ULDC.64 UR10, c[0x0][0x240] ;  /* 0x00009000000a7ab9 */ /* 0x000fe20000000a00 */
[----:B------:R-:W-:Y:S01]  /*0700*/  UIMAD UR5, UR12, UR5, URZ ;  /* 0x000000050c0572a4 */ /* 0x000fe2000f8e023f */
[----:B------:R-:W-:Y:S02]  /*0710*/  IMAD R4, R12, UR8, RZ ;  /* 0x000000080c047c24 */ /* 0x000fe4000f8e02ff */
[----:B------:R-:W-:Y:S02]  /*0720*/  IMAD R5, R11, UR12, RZ ;  /* 0x0000000c0b057c24 */ /* 0x000fe4000f8e02ff */
[----:B------:R-:W-:Y:S01]  /*0730*/  IMAD R19, R15, UR9, R4 ;  /* 0x000000090f137c24 */ /* 0x000fe2000f8e0204 */
[----:B------:R-:W-:Y:S01]  /*0740*/  ULDC.64 UR8, c[0x0][0x218] ;  /* 0x0000860000087ab9 */ /* 0x000fe20000000a00 */
[----:B------:R-:W-:Y:S01]  /*0750*/  IMAD.WIDE.U32 R16, R10, UR12, RZ ;  /* 0x0000000c0a107c25 */ /* 0x000fe2000f8e00ff */
[----:B------:R-:W-:-:S02]  /*0760*/  LEA R4, P0, R0, UR8, 0x2 ;  /* 0x0000000800047c11 */ /* 0x000fc4000f8010ff */
[----:B------:R-:W-:Y:S01]  /*0770*/  IADD3 R9, R9, R19, RZ ;  /* 0x0000001309097210 */ /* 0x000fe20007ffe0ff */
[----:B------:R-:W-:Y:S02]  /*0780*/  IMAD R5, R10, UR13, R5 ;  /* 0x0000000d0a057c24 */ /* 0x000fe4000f8e0205 */
[----:B------:R-:W-:Y:S02]  /*0790*/  IMAD R19, R7, UR10, RZ ;  /* 0x0000000a07137c24 */ /* 0x000fe4000f8e02ff */
[----:B------:R-:W-:Y:S01]  /*07a0*/  IMAD.IADD R17, R17, 0x1, R5 ;  /* 0x0000000111117824 */ /* 0x000fe200078e0205 */
[----:B------:R-:W-:Y:S01]  /*07b0*/  LEA.HI.X R5, R0, UR9, R13, 0x2, P0 ;  /* 0x0000000900057c11 */ /* 0x000fe200080f140d */
[----:B------:R-:W-:Y:S01]  /*07c0*/  ULDC.64 UR8, c[0x0][0x268] ;  /* 0x00009a0000087ab9 */ /* 0x000fe20000000a00 */
[----:B------:R-:W-:Y:S02]  /*07d0*/  IMAD R13, R15, UR5, RZ ;  /* 0x000000050f0d7c24 */ /* 0x000fe4000f8e02ff */
[----:B------:R-:W-:-:S02]  /*07e0*/  IMAD R12, R12, UR8, RZ ;  /* 0x000000080c0c7c24 */ /* 0x000fc4000f8e02ff */
[----:B------:R-:W-:-:S04]  /*07f0*/  IMAD.WIDE.U32 R10, R6, UR10, R10 ;  /* 0x0000000a060a7c25 */ /* 0x000fc8000f8e000a */
[----:B------:R-:W-:Y:S01]  /*0800*/  IMAD R21, R6, UR11, R19 ;  /* 0x0000000b06157c24 */ /* 0x000fe2000f8e0213 */
[----:B------:R-:W-:Y:S01]  /*0810*/  ULDC.64 UR10, c[0x0][0x228] ;  /* 0x00008a00000a7ab9 */ /* 0x000fe20000000a00 */
[----:B------:R-:W-:Y:S02]  /*0820*/  IMAD R7, R7, UR12, RZ ;  /* 0x0000000c07077c24 */ /* 0x000fe4000f8e02ff */
[C---:B------:R-:W-:Y:S01]  /*0830*/  IMAD R19, R15.reuse, UR9, R12 ;  /* 0x000000090f137c24 */ /* 0x040fe2000f8e020c */
[----:B------:R-:W-:Y:S01]  /*0840*/  IADD3 R12, P0, R2, R13, RZ ;  /* 0x0000000d020c7210 */ /* 0x000fe20007f1e0ff */
[----:B------:R-:W-:Y:S01]  /*0850*/  IMAD.WIDE.U32 R16, R15, UR8, R16 ;  /* 0x000000080f107c25 */ /* 0x000fe2000f8e0010 */
[----:B------:R-:W-:Y:S02]  /*0860*/  ULDC.64 UR8, c[0x0][0x220] ;  /* 0x0000880000087ab9 */ /* 0x000fe40000000a00 */
[----:B------:R-:W-:Y:S01]  /*0870*/  LEA.HI.X.SX32 R13, R13, R3, 0x1, P0 ;  /* 0x000000030d0d7211 */ /* 0x000fe200000f0eff */
[----:B------:R-:W-:-:S02]  /*0880*/  IMAD R15, R6, UR13, R7 ;  /* 0x0000000d060f7c24 */ /* 0x000fc4000f8e0207 */
[----:B------:R-:W-:Y:S02]  /*0890*/  IMAD.IADD R0, R11, 0x1, R21 ;  /* 0x000000010b007824 */ /* 0x000fe400078e0215 */
[----:B------:R-:W-:Y:S01]  /*08a0*/  IMAD.WIDE.U32 R6, R6, UR12, R8 ;  /* 0x0000000c06067c25 */ /* 0x000fe2000f8e0008 */
[----:B------:R-:W-:Y:S02]  /*08b0*/  IADD3 R9, P1, R2, R16, RZ ;  /* 0x0000001002097210 */ /* 0x000fe40007f3e0ff */
[----:B------:R-:W-:Y:S01]  /*08c0*/  IADD3 R2, P0, R16, UR12, RZ ;  /* 0x0000000c10027c10 */ /* 0x000fe2000ff1e0ff */
[----:B------:R-:W-:Y:S02]  /*08d0*/  IMAD.IADD R11, R17, 0x1, R19 ;  /* 0x00000001110b7824 */ /* 0x000fe400078e0213 */
[----:B------:R-:W-:Y:S02]  /*08e0*/  IMAD R17, R0, UR12, RZ ;  /* 0x0000000c00117c24 */ /* 0x000fe4000f8e02ff */
[----:B------:R-:W-:Y:S01]  /*08f0*/  IMAD.IADD R7, R7, 0x1, R15 ;  /* 0x0000000107077824 */ /* 0x000fe200078e020f */
[----:B------:R-:W-:Y:S01]  /*0900*/  IADD3.X R8, R3, R11, RZ, P1, !PT ;  /* 0x0000000b03087210 */ /* 0x000fe20000ffe4ff */
[C---:B------:R-:W-:Y:S01]  /*0910*/  IMAD R17, R10.reuse, UR13, R17 ;  /* 0x0000000d0a117c24 */ /* 0x040fe2000f8e0211 */
[----:B------:R-:W-:Y:S01]  /*0920*/  IADD3.X R11, R11, UR13, RZ, P0, !PT ;  /* 0x0000000d0b0b7c10 */ /* 0x000fe200087fe4ff */
[----:B------:R-:W-:Y:S01]  /*0930*/  IMAD.WIDE.U32 R12, R10, UR12, R12 ;  /* 0x0000000c0a0c7c25 */ /* 0x000fe2000f8e000c */
[----:B------:R-:W-:-:S02]  /*0940*/  ISETP.GE.U32.AND P0, PT, R9, R2, PT ;  /* 0x000000020900720c */ /* 0x000fc40003f06070 */
[----:B------:R-:W-:Y:S02]  /*0950*/  LEA R3, P3, R6, UR10, 0x2 ;  /* 0x0000000a06037c11 */ /* 0x000fe4000f8610ff */
[----:B------:R-:W-:Y:S02]  /*0960*/  ISETP.GE.AND.EX P0, PT, R8, R11, PT, P0 ;  /* 0x0000000b0800720c */ /* 0x000fe40003f06300 */
[----:B------:R-:W-:Y:S02]  /*0970*/  LEA R0, P1, R2, UR8, 0x2 ;  /* 0x0000000802007c11 */ /* 0x000fe4000f8210ff */
[----:B------:R-:W-:Y:S02]  /*0980*/  LEA R15, P2, R9, UR8, 0x2 ;  /* 0x00000008090f7c11 */ /* 0x000fe4000f8410ff */
[----:B------:R-:W-:Y:S02]  /*0990*/  LEA.HI.X R6, R6, UR11, R7, 0x2, P3 ;  /* 0x0000000b06067c11 */ /* 0x000fe400098f1407 */
[----:B------:R-:W-:-:S02]  /*09a0*/  LEA.HI.X R2, R2, UR9, R11, 0x2, P1 ;  /* 0x0000000902027c11 */ /* 0x000fc400088f140b */
[----:B------:R-:W-:-:S03]  /*09b0*/  LEA.HI.X R9, R9, UR9, R8, 0x2, P2 ;  /* 0x0000000909097c11 */ /* 0x000fc600090f1408 */
[----:B------:R-:W-:Y:S05]  /*09c0*/  @P0 EXIT ;  /* 0x000000000000094d */ /* 0x000fea0003800000 */
[----:B------:R0:W5:Y:S01]  /*09d0*/  LDG.E R4, desc[UR6][R4.64] ;  /* 0x0000000604047981 */ /* 0x000162000c1e1900 */
[----:B------:R-:W-:Y:S01]  /*09e0*/  ULDC UR5, c[0x0][0xc] ;  /* 0x0000030000057ab9 */ /* 0x000fe20000000800 */
[----:B------:R-:W-:Y:S01]  /*09f0*/  ULDC.64 UR8, c[0x0][0x210] ;  /* 0x0000840000087ab9 */ /* 0x000fe20000000a00 */
[----:B------:R-:W-:Y:S01]  /*0a00*/  IMAD.IADD R17, R13, 0x1, R17 ;  /* 0x000000010d117824 */ /* 0x000fe200078e0211 */
[----:B------:R-:W-:Y:S01]  /*0a10*/  UIMAD UR4, UR4, UR5, URZ ;  /* 0x00000005040472a4 */ /* 0x000fe2000f8e023f */
[C---:B------:R-:W-:Y:S01]  /*0a20*/  LEA R10, P0, R12.reuse, UR8, 0x2 ;  /* 0x000000080c0a7c11 */ /* 0x040fe2000f8010ff */
[----:B------:R-:W-:Y:S02]  /*0a30*/  IMAD.MOV.U32 R13, RZ, RZ, R6 ;  /* 0x000000ffff0d7224 */ /* 0x000fe400078e0006 */
[----:B------:R-:W-:Y:S01]  /*0a40*/  USHF.R.S32.HI UR5, URZ, 0x1f, UR4 ;  /* 0x0000001f3f057899 */ /* 0x000fe20008011404 */
[----:B------:R-:W-:Y:S01]  /*0a50*/  LEA.HI.X R11, R12, UR9, R17, 0x2, P0 ;  /* 0x000000090c0b7c11 */ /* 0x000fe200080f1411 */
[----:B------:R-:W-:Y:S01]  /*0a60*/  USHF.L.U32 UR8, UR4, 0x2, URZ ;  /* 0x0000000204087899 */ /* 0x000fe2000800063f */
[----:B------:R-:W-:Y:S01]  /*0a70*/  MOV R12, R3 ;  /* 0x00000003000c7202 */ /* 0x000fe20000000f00 */
[----:B0-----:R-:W-:-:S12]  /*0a80*/  USHF.L.U64.HI UR5, UR4, 0x2, UR5 ;  /* 0x0000000204057899 */ /* 0x001fd80008010205 */
.L_x_34:
        /* <DEDUP_REMOVED lines=14> */
[----:B------:R-:W-:-:S05]  /*0b70*/  @!P0 IMAD.MOV R5, RZ, RZ, -R3 ;  /* 0x000000ffff058224 */ /* 0x000fca00078e0a03 */
[----:B------:R-:W-:Y:S02]  /*0b80*/  I2FP.F32.S32 R5, R5 ;  /* 0x0000000500057245 */ /* 0x000fe40000201400 */
[----:B------:R-:W-:-:S03]  /*0b90*/  IADD3 R15, P0, R15, UR8, RZ ;  /* 0x000000080f0f7c10 */ /* 0x000fc6000ff1e0ff */
[----:B-----5:R-:W-:Y:S01]  /*0ba0*/  FMUL.FTZ R5, R4, R5 ;  /* 0x0000000504057220 */ /* 0x020fe20000410000 */
        /* <DEDUP_REMOVED lines=8> */
        .weak           $__internal_3_$__cuda_sm20_div_s64
        .type           $__internal_3_$__cuda_sm20_div_s64,@function
        .size           $__internal_3_$__cuda_sm20_div_s64,(.L_x_840 - $__internal_3_$__cuda_sm20_div_s64)
$__internal_3_$__cuda_sm20_div_s64:
        /* <DEDUP_REMOVED lines=83> */
[----:B------:R-:W-:Y:S06]  /*1160*/  RET.REL.NODEC R6 `(_ZN2at6native55_GLOBAL__N__6c1c77d0_17_DistanceKernel_cu_75b981de_308231cdist_backward_kernel_cuda_implIfNS1_5distsIfE3oneEEEvPT_PKS6_S9_S9_S9_S6_lllllll) ;  /* 0xffffffec06a47950 */ /* 0x000fec0003c3ffff */
.L_x_35:
        /* <DEDUP_REMOVED lines=9> */
.L_x_840:


//--------------------- .text._ZN2at6native55_GLOBAL__N__6c1c77d0_17_DistanceKernel_cu_75b981de_308231cdist_backward_kernel_cuda_implIfNS1_5distsIfE1pEEEvPT_PKS6_S9_S9_S9_S6_lllllll --------------------------
	.section	.text._ZN2at6native55_GLOBAL__N__6c1c77d0_17_DistanceKernel_cu_75b981de_308231cdist_backward_kernel_cuda_implIfNS1_5distsIfE1pEEEvPT_PKS6_S9_S9_S9_S6_lllllll,"ax",@progbits
	.align	128
.text._ZN2at6native55_GLOBAL__N__6c1c77d0_17_DistanceKernel_cu_75b981de_308231cdist_backward_kernel_cuda_implIfNS1_5distsIfE1pEEEvPT_PKS6_S9_S9_S9_S6_lllllll:
        .type           _ZN2at6native55_GLOBAL__N__6c1c77d0_17_DistanceKernel_cu_75b981de_308231cdist_backward_kernel_cuda_implIfNS1_5distsIfE1pEEEvPT_PKS6_S9_S9_S9_S6_lllllll,@function
        .size           _ZN2at6native55_GLOBAL__N__6c1c77d0_17_DistanceKernel_cu_75b981de_308231cdist_backward_kernel_cuda_implIfNS1_5distsIfE1pEEEvPT_PKS6_S9_S9_S9_S6_lllllll,(.L_x_842 - _ZN2at6native55_GLOBAL__N__6c1c77d0_17_DistanceKernel_cu_75b981de_308231cdist_backward_kernel_cuda_implIfNS1_5distsIfE1pEEEvPT_PKS6_S9_S9_S9_S6_lllllll)
        .other          _ZN2at6native55_GLOBAL__N__6c1c77d0_17_DistanceKernel_cu_75b981de_308231cdist_backward_kernel_cuda_implIfNS1_5distsIfE1pEEEvPT_PKS6_S9_S9_S9_S6_lllllll,@"STO_CUDA_ENTRY STV_DEFAULT"
_ZN2at6native55_GLOBAL__N__6c1c77d0_17_DistanceKernel_cu_75b981de_308231cdist_backward_kernel_cuda_implIfNS1_5distsIfE1pEEEvPT_PKS6_S9_S9_S9_S6_lllllll:
        /* <DEDUP_REMOVED lines=32> */
[----:B------:R-:W-:Y:S05]  /*0200*/  CALL.REL.NOINC `($__internal_4_$__cuda_sm20_div_s64) ;  /* 0x0000000800c47944 */ /* 0x000fea0003c00000 */
[----:B------:R-:W-:Y:S01]  /*0210*/  IMAD.MOV R5, RZ, RZ, -R8 ;  /* 0x000000ffff057224 */ /* 0x000fe200078e0a08 */
[----:B------:R-:W-:Y:S01]  /*0220*/  ULDC UR5, c[0x0][0x260] ;  /* 0x0000980000057ab9 */ /* 0x000fe20000000800 */
[----:B------:R-:W-:Y:S02]  /*0230*/  MOV R15, R8 ;  /* 0x00000008000f7202 */ /* 0x000fe40000000f00 */
[----:B------:R-:W-:Y:S01]  /*0240*/  IMAD R4, R5, UR5, R0 ;  /* 0x0000000505047c24 */ /* 0x000fe2000f8e0200 */
[----:B------:R-:W-:Y:S06]  /*0250*/  BRA `(.L_x_38) ;  /* 0x0000000000547947 */ /* 0x000fec0003800000 */
.L_x_37:
[----:B------:R-:W-:Y:S02]  /*0260*/  ULDC UR5, c[0x0][0x260] ;  /* 0x0000980000057ab9 */ /* 0x000fe40000000800 */
[----:B------:R-:W0:Y:S01]  /*0270*/  I2F.U32.RP R6, UR5 ;  /* 0x0000000500067d06 */ /* 0x000e220008209000 */
[----:B------:R-:W-:-:S07]  /*0280*/  ISETP.NE.U32.AND P2, PT, RZ, UR5, PT ;  /* 0x00000005ff007c0c */ /* 0x000fce000bf45070 */
[----:B0-----:R-:W0:Y:S02]  /*0290*/  MUFU.RCP R6, R6 ;  /* 0x0000000600067308 */ /* 0x001e240000001000 */
[----:B0-----:R-:W-:-:S06]  /*02a0*/  VIADD R4, R6, 0xffffffe ;  /* 0x0ffffffe06047836 */ /* 0x001fcc0000000000 */
[----:B------:R0:W1:Y:S02]  /*02b0*/  F2I.FTZ.U32.TRUNC.NTZ R5, R4 ;  /* 0x0000000400057305 */ /* 0x000064000021f000 */
[----:B0-----:R-:W-:Y:S01]  /*02c0*/  HFMA2.MMA R4, -RZ, RZ, 0, 0 ;  /* 0x00000000ff047435 */ /* 0x001fe200000001ff */
[----:B-1----:R-:W-:-:S04]  /*02d0*/  IMAD.MOV R7, RZ, RZ, -R5 ;  /* 0x000000ffff077224 */ /* 0x002fc800078e0a05 */
[----:B------:R-:W-:-:S05]  /*02e0*/  IMAD R7, R7, UR5, RZ ;  /* 0x0000000507077c24 */ /* 0x000fca000f8e02ff */
        /* <DEDUP_REMOVED lines=12> */
.L_x_38:
[----:B------:R-:W-:Y:S05]  /*03b0*/  BSYNC B0 ;  /* 0x0000000000007941 */ /* 0x000fea0003800000 */
.L_x_36:
        /* <DEDUP_REMOVED lines=13> */
[----:B------:R-:W-:Y:S05]  /*0490*/  CALL.REL.NOINC `($__internal_4_$__cuda_sm20_div_s64) ;  /* 0x0000000800207944 */ /* 0x000fea0003c00000 */
        /* <DEDUP_REMOVED lines=10> */
.L_x_40:
        /* <DEDUP_REMOVED lines=23> */
.L_x_41:
[----:B------:R-:W-:Y:S05]  /*06b0*/  BSYNC B0 ;  /* 0x0000000000007941 */ /* 0x000fea0003800000 */
.L_x_39:
        /* <DEDUP_REMOVED lines=19> */
[----:B------:R-:W-:Y:S01]  /*07f0*/  IMAD.WIDE.U32 R6, R4, UR10, R6 ;  /* 0x0000000a04067c25 */ /* 0x000fe2000f8e0006 */
[----:B------:R-:W-:-:S03]  /*0800*/  ULDC.64 UR10, c[0x0][0x220] ;  /* 0x00008800000a7ab9 */ /* 0x000fc60000000a00 */
[C---:B------:R-:W-:Y:S02]  /*0810*/  IMAD R17, R15.reuse, UR5, RZ ;  /* 0x000000050f117c24 */ /* 0x040fe4000f8e02ff */
[C---:B------:R-:W-:Y:S02]  /*0820*/  IMAD R21, R15.reuse, UR9, R12 ;  /* 0x000000090f157c24 */ /* 0x040fe4000f8e020c */
[----:B------:R-:W-:Y:S01]  /*0830*/  IMAD.WIDE.U32 R8, R15, UR8, R8 ;  /* 0x000000080f087c25 */ /* 0x000fe2000f8e0008 */
[----:B------:R-:W-:-:S03]  /*0840*/  ULDC.64 UR8, c[0x0][0x218] ;  /* 0x0000860000087ab9 */ /* 0x000fc60000000a00 */
[C---:B------:R-:W-:Y:S02]  /*0850*/  IMAD R15, R4.reuse, UR13, R5 ;  /* 0x0000000d040f7c24 */ /* 0x040fe4000f8e0205 */
[----:B------:R-:W-:Y:S01]  /*0860*/  IMAD.WIDE.U32 R4, R4, UR12, R10 ;  /* 0x0000000c04047c25 */ /* 0x000fe2000f8e000a */
[C---:B------:R-:W-:Y:S02]  /*0870*/  IADD3 R10, P0, R2.reuse, R17, RZ ;  /* 0x00000011020a7210 */ /* 0x040fe40007f1e0ff */
[----:B------:R-:W-:Y:S01]  /*0880*/  IADD3 R2, P2, R2, R8, RZ ;  /* 0x0000000802027210 */ /* 0x000fe20007f5e0ff */
[----:B------:R-:W-:Y:S01]  /*0890*/  IMAD.IADD R12, R7, 0x1, R19 ;  /* 0x00000001070c7824 */ /* 0x000fe200078e0213 */
[C---:B------:R-:W-:Y:S01]  /*08a0*/  SHF.L.U64.HI R7, R0.reuse, 0x2, R13 ;  /* 0x0000000200077819 */ /* 0x040fe2000001020d */
[----:B------:R-:W-:Y:S01]  /*08b0*/  IMAD.IADD R21, R9, 0x1, R21 ;  /* 0x0000000109157824 */ /* 0x000fe200078e0215 */
[----:B------:R-:W-:Y:S01]  /*08c0*/  SHF.L.U32 R0, R0, 0x2, RZ ;  /* 0x0000000200007819 */ /* 0x000fe200000006ff */
[----:B------:R-:W-:Y:S01]  /*08d0*/  IMAD R13, R12, UR12, RZ ;  /* 0x0000000c0c0d7c24 */ /* 0x000fe2000f8e02ff */
[----:B------:R-:W-:Y:S01]  /*08e0*/  LEA.HI.X.SX32 R11, R17, R3, 0x1, P0 ;  /* 0x00000003110b7211 */ /* 0x000fe200000f0eff */
[----:B------:R-:W-:Y:S01]  /*08f0*/  IMAD.X R17, R3, 0x1, R21, P2 ;  /* 0x0000000103117824 */ /* 0x000fe200010e0615 */
[----:B------:R-:W-:Y:S01]  /*0900*/  IADD3 R12, P0, R0, UR8, RZ ;  /* 0x00000008000c7c10 */ /* 0x000fe2000ff1e0ff */
[----:B------:R-:W-:Y:S01]  /*0910*/  IMAD R9, R6, UR13, R13 ;  /* 0x0000000d06097c24 */ /* 0x000fe2000f8e020d */
[----:B------:R-:W-:Y:S01]  /*0920*/  IADD3 R19, P1, R8, UR12, RZ ;  /* 0x0000000c08137c10 */ /* 0x000fe2000ff3e0ff */
[----:B------:R-:W-:Y:S01]  /*0930*/  IMAD.WIDE.U32 R10, R6, UR12, R10 ;  /* 0x0000000c060a7c25 */ /* 0x000fe2000f8e000a */
[----:B------:R-:W-:Y:S01]  /*0940*/  IADD3.X R13, R7, UR9, RZ, P0, !PT ;  /* 0x00000009070d7c10 */ /* 0x000fe200087fe4ff */
[----:B------:R-:W-:Y:S01]  /*0950*/  ULDC.64 UR8, c[0x0][0x230] ;  /* 0x00008c0000087ab9 */ /* 0x000fe20000000a00 */
[----:B------:R-:W-:Y:S01]  /*0960*/  IADD3.X R8, R21, UR13, RZ, P1, !PT ;  /* 0x0000000d15087c10 */ /* 0x000fe20008ffe4ff */
[----:B------:R-:W-:Y:S01]  /*0970*/  ULDC.64 UR12, c[0x0][0x228] ;  /* 0x00008a00000c7ab9 */ /* 0x000fe20000000a00 */
[----:B------:R-:W-:-:S02]  /*0980*/  ISETP.GE.U32.AND P0, PT, R2, R19, PT ;  /* 0x000000130200720c */ /* 0x000fc40003f06070 */
[----:B------:R-:W-:Y:S02]  /*0990*/  IADD3 R6, P1, R0, UR8, RZ ;  /* 0x0000000800067c10 */ /* 0x000fe4000ff3e0ff */
[----:B------:R-:W-:Y:S02]  /*09a0*/  ISETP.GE.AND.EX P0, PT, R17, R8, PT, P0 ;  /* 0x000000081100720c */ /* 0x000fe40003f06300 */
[----:B------:R-:W-:Y:S02]  /*09b0*/  IADD3 R15, R5, R15, RZ ;  /* 0x0000000f050f7210 */ /* 0x000fe40007ffe0ff */
[----:B------:R-:W-:Y:S02]  /*09c0*/  LEA R14, P2, R4, UR12, 0x2 ;  /* 0x0000000c040e7c11 */ /* 0x000fe4000f8410ff */
[----:B------:R-:W-:Y:S02]  /*09d0*/  LEA R0, P3, R19, UR10, 0x2 ;  /* 0x0000000a13007c11 */ /* 0x000fe4000f8610ff */
[----:B------:R-:W-:-:S02]  /*09e0*/  LEA R3, P4, R2, UR10, 0x2 ;  /* 0x0000000a02037c11 */ /* 0x000fc4000f8810ff */
[----:B------:R-:W-:Y:S02]  /*09f0*/  LEA.HI.X R15, R4, UR13, R15, 0x2, P2 ;  /* 0x0000000d040f7c11 */ /* 0x000fe400090f140f */
[----:B------:R-:W-:Y:S02]  /*0a00*/  IADD3.X R7, R7, UR9, RZ, P1, !PT ;  /* 0x0000000907077c10 */ /* 0x000fe40008ffe4ff */
[----:B------:R-:W-:Y:S02]  /*0a10*/  LEA.HI.X R4, R19, UR11, R8, 0x2, P3 ;  /* 0x0000000b13047c11 */ /* 0x000fe400098f1408 */
[----:B------:R-:W-:Y:S01]  /*0a20*/  LEA.HI.X R16, R2, UR11, R17, 0x2, P4 ;  /* 0x0000000b02107c11 */ /* 0x000fe2000a0f1411 */
[----:B------:R-:W-:Y:S06]  /*0a30*/  @P0 EXIT ;  /* 0x000000000000094d */ /* 0x000fec0003800000 */
[----:B------:R-:W0:Y:S01]  /*0a40*/  LDC R17, c[0x0][0x238] ;  /* 0x00008e00ff117b82 */ /* 0x000e220000000800 */
        /* <DEDUP_REMOVED lines=9> */
[----:B------:R1:W5:Y:S01]  /*0ae0*/  LDG.E R6, desc[UR6][R6.64] ;  /* 0x0000000606067981 */ /* 0x000362000c1e1900 */
[----:B------:R-:W-:Y:S01]  /*0af0*/  MOV R3, R16 ;  /* 0x0000001000037202 */ /* 0x000fe20000000f00 */
[----:B------:R-:W-:Y:S01]  /*0b00*/  IMAD.MOV.U32 R10, RZ, RZ, R14 ;  /* 0x000000ffff0a7224 */ /* 0x000fe200078e000e */
[----:B------:R-:W-:Y:S01]  /*0b10*/  USHF.L.U32 UR8, UR4, 0x2, URZ ;  /* 0x0000000204087899 */ /* 0x000fe2000800063f */
[----:B------:R-:W-:Y:S01]  /*0b20*/  IMAD.MOV.U32 R11, RZ, RZ, R15 ;  /* 0x000000ffff0b7224 */ /* 0x000fe200078e000f */
[----:B------:R-:W-:Y:S01]  /*0b30*/  USHF.L.U64.HI UR5, UR4, 0x2, UR5 ;  /* 0x0000000204057899 */ /* 0x000fe20008010205 */
[C---:B0-----:R-:W-:Y:S01]  /*0b40*/  FADD.FTZ R12, R17.reuse, -2 ;  /* 0xc0000000110c7421 */ /* 0x041fe20000010000 */
[----:B-1----:R-:W-:-:S10]  /*0b50*/  FADD.FTZ R7, R17, -1 ;  /* 0xbf80000011077421 */ /* 0x002fd40000010000 */
.L_x_42:
[----:B-----5:R-:W-:-:S13]  /*0b60*/  FSETP.NEU.FTZ.AND P0, PT, R6, RZ, PT ;  /* 0x000000ff0600720b */ /* 0x020fda0003f1d000 */
[----:B------:R0:W2:Y:S04]  /*0b70*/  @P0 LDG.E R13, desc[UR6][R10.64] ;  /* 0x000000060a0d0981 */ /* 0x0000a8000c1e1900 */
[----:B------:R-:W2:Y:S01]  /*0b80*/  @P0 LDG.E R14, desc[UR6][R2.64] ;  /* 0x00000006020e0981 */ /* 0x000ea2000c1e1900 */
[----:B------:R-:W1:Y:S01]  /*0b90*/  @P0 MUFU.LG2 R18, R6 ;  /* 0x0000000600120308 */ /* 0x000e620000000c00 */
[----:B0-----:R-:W-:-:S04]  /*0ba0*/  IADD3 R10, P1, R10, UR8, RZ ;  /* 0x000000080a0a7c10 */ /* 0x001fc8000ff3e0ff */
[----:B------:R-:W-:Y:S01]  /*0bb0*/  IADD3.X R11, R11, UR5, RZ, P1, !PT ;  /* 0x000000050b0b7c10 */ /* 0x000fe20008ffe4ff */
[----:B-1----:R-:W-:-:S04]  /*0bc0*/  @P0 FMUL.FTZ R18, R7, R18 ;  /* 0x0000001207120220 */ /* 0x002fc80000410000 */
[----:B------:R-:W-:Y:S01]  /*0bd0*/  @P0 MUFU.EX2 R17, -R18 ;  /* 0x8000001200110308 */ /* 0x000fe20000000800 */
[----:B--2---:R-:W-:-:S04]  /*0be0*/  @P0 FADD.FTZ R13, -R13, R14 ;  /* 0x0000000e0d0d0221 */ /* 0x004fc80000010100 */
[----:B------:R-:W-:-:S04]  /*0bf0*/  @P0 FADD.FTZ R14, |R13|, -RZ ;  /* 0x800000ff0d0e0221 */ /* 0x000fc80000010200 */
[----:B------:R0:W1:Y:S02]  /*0c00*/  @P0 MUFU.LG2 R15, R14 ;  /* 0x0000000e000f0308 */ /* 0x0000640000000c00 */
[----:B0-----:R-:W-:Y:S01]  /*0c10*/  IMAD.MOV.U32 R14, RZ, RZ, R8 ;  /* 0x000000ffff0e7224 */ /* 0x001fe200078e0008 */
[----:B------:R-:W-:Y:S01]  /*0c20*/  IADD3 R8, P2, R8, UR8, RZ ;  /* 0x0000000808087c10 */ /* 0x000fe2000ff5e0ff */
[----:B-1----:R-:W-:-:S04]  /*0c30*/  @P0 FMUL.FTZ R15, R12, R15 ;  /* 0x0000000f0c0f0220 */ /* 0x002fc80000410000 */
[----:B------:R0:W1:Y:S02]  /*0c40*/  @P0 MUFU.EX2 R16, R15 ;  /* 0x0000000f00100308 */ /* 0x0000640000000800 */
[----:B0-----:R-:W-:Y:S01]  /*0c50*/  IMAD.MOV.U32 R15, RZ, RZ, R9 ;  /* 0x000000ffff0f7224 */ /* 0x001fe200078e0009 */
[----:B------:R-:W-:Y:S01]  /*0c60*/  IADD3.X R9, R9, UR5, RZ, P2, !PT ;  /* 0x0000000509097c10 */ /* 0x000fe200097fe4ff */
[----:B-1----:R-:W-:Y:S01]  /*0c70*/  @P0 FMUL.FTZ R16, R13, R16 ;  /* 0x000000100d100220 */ /* 0x002fe20000410000 */
[----:B------:R-:W-:-:S03]  /*0c80*/  HFMA2.MMA R13, -RZ, RZ, 0, 0 ;  /* 0x00000000ff0d7435 */ /* 0x000fc600000001ff */
[----:B------:R-:W-:-:S04]  /*0c90*/  @P0 FMUL.FTZ R16, R5, R16 ;  /* 0x0000001005100220 */ /* 0x000fc80000410000 */
[----:B------:R-:W-:Y:S01]  /*0ca0*/  @P0 FMUL.FTZ R13, R16, R17 ;  /* 0x00000011100d0220 */ /* 0x000fe20000410000 */
[----:B------:R-:W-:-:S04]  /*0cb0*/  IADD3 R2, P0, R2, UR8, RZ ;  /* 0x0000000802027c10 */ /* 0x000fc8000ff1e0ff */
[----:B------:R0:W-:Y:S01]  /*0cc0*/  STG.E desc[UR6][R14.64], R13 ;  /* 0x0000000d0e007986 */ /* 0x0001e2000c101906 */
[----:B------:R-:W-:Y:S02]  /*0cd0*/  IADD3.X R3, R3, UR5, RZ, P0, !PT ;  /* 0x0000000503037c10 */ /* 0x000fe400087fe4ff */
[----:B------:R-:W-:-:S04]  /*0ce0*/  ISETP.GE.U32.AND P0, PT, R2, R0, PT ;  /* 0x000000000200720c */ /* 0x000fc80003f06070 */
[----:B------:R-:W-:-:S13]  /*0cf0*/  ISETP.GE.U32.AND.EX P0, PT, R3, R4, PT, P0 ;  /* 0x000000040300720c */ /* 0x000fda0003f06100 */
[----:B0-----:R-:W-:Y:S05]  /*0d00*/  @!P0 BRA `(.L_x_42) ;  /* 0xfffffffc00948947 */ /* 0x001fea000383ffff */
[----:B------:R-:W-:Y:S05]  /*0d10*/  EXIT ;  /* 0x000000000000794d */ /* 0x000fea0003800000 */
        .weak           $__internal_4_$__cuda_sm20_div_s64
        .type           $__internal_4_$__cuda_sm20_div_s64,@function
        .size           $__internal_4_$__cuda_sm20_div_s64,(.L_x_842 - $__internal_4_$__cuda_sm20_div_s64)
$__internal_4_$__cuda_sm20_div_s64:
[----:B------:R-:W-:Y:S02]  /*0d20*/  IADD3 R7, P1, RZ, -R16, RZ ;  /* 0x80000010ff077210 */ /* 0x000fe40007f3e0ff */
[----:B------:R-:W-:Y:S02]  /*0d30*/  ISETP.GE.AND P0, PT, R14, RZ, PT ;  /* 0x000000ff0e00720c */ /* 0x000fe40003f06270 */
[----:B------:R-:W-:Y:S02]  /*0d40*/  IADD3.X R9, RZ, ~R14, RZ, P1, !PT ;  /* 0x8000000eff097210 */ /* 0x000fe40000ffe4ff */
[----:B------:R-:W-:Y:S02]  /*0d50*/  SEL R6, R7, R16, !P0 ;  /* 0x0000001007067207 */ /* 0x000fe40004000000 */
[----:B------:R-:W-:Y:S02]  /*0d60*/  SEL R7, R9, R14, !P0 ;  /* 0x0000000e09077207 */ /* 0x000fe40004000000 */
[----:B------:R-:W-:-:S02]  /*0d70*/  ISETP.GE.AND P3, PT, R17, RZ, PT ;  /* 0x000000ff1100720c */ /* 0x000fc40003f66270 */
[----:B------:R-:W0:Y:S08]  /*0d80*/  I2F.U64.RP R19, R6 ;  /* 0x0000000600137312 */ /* 0x000e300000309000 */
[----:B0-----:R-:W0:Y:S02]  /*0d90*/  MUFU.RCP R19, R19 ;  /* 0x0000001300137308 */ /* 0x001e240000001000 */
[----:B0-----:R-:W-:-:S06]  /*0da0*/  VIADD R10, R19, 0x1ffffffe ;  /* 0x1ffffffe130a7836 */ /* 0x001fcc0000000000 */
[----:B------:R-:W0:Y:S02]  /*0db0*/  F2I.U64.TRUNC R10, R10 ;  /* 0x0000000a000a7311 */ /* 0x000e24000020d800 */
[----:B0-----:R-:W-:-:S04]  /*0dc0*/  IMAD.WIDE.U32 R8, R10, R6, RZ ;  /* 0x000000060a087225 */ /* 0x001fc800078e00ff */
[----:B------:R-:W-:Y:S01]  /*0dd0*/  IMAD R9, R10, R7, R9 ;  /* 0x000000070a097224 */ /* 0x000fe200078e0209 */
[----:B------:R-:W-:-:S03]  /*0de0*/  IADD3 R21, P0, RZ, -R8, RZ ;  /* 0x80000008ff157210 */ /* 0x000fc60007f1e0ff */
[----:B------:R-:W-:Y:S02]  /*0df0*/  IMAD R9, R11, R6, R9 ;  /* 0x000000060b097224 */ /* 0x000fe400078e0209 */
[----:B------:R-:W-:-:S04]  /*0e00*/  IMAD.HI.U32 R8, R10, R21, RZ ;  /* 0x000000150a087227 */ /* 0x000fc800078e00ff */
[----:B------:R-:W-:Y:S01]  /*0e10*/  IMAD.X R23, RZ, RZ, ~R9, P0 ;  /* 0x000000ffff177224 */ /* 0x000fe200000e0e09 */
[----:B------:R-:W-:-:S03]  /*0e20*/  MOV R9, R10 ;  /* 0x0000000a00097202 */ /* 0x000fc60000000f00 */
[-C--:B------:R-:W-:Y:S02]  /*0e30*/  IMAD R25, R11, R23.reuse, RZ ;  /* 0x000000170b197224 */ /* 0x080fe400078e02ff */
[----:B------:R-:W-:-:S04]  /*0e40*/  IMAD.WIDE.U32 R8, P0, R10, R23, R8 ;  /* 0x000000170a087225 */ /* 0x000fc80007800008 */
[----:B------:R-:W-:-:S04]  /*0e50*/  IMAD.HI.U32 R19, R11, R23, RZ ;  /* 0x000000170b137227 */ /* 0x000fc800078e00ff */
[----:B------:R-:W-:-:S04]  /*0e60*/  IMAD.HI.U32 R8, P1, R11, R21, R8 ;  /* 0x000000150b087227 */ /* 0x000fc80007820008 */
[----:B------:R-:W-:Y:S01]  /*0e70*/  IMAD.X R19, R19, 0x1, R11, P0 ;  /* 0x0000000113137824 */ /* 0x000fe200000e060b */
        /* <DEDUP_REMOVED lines=8> */
[----:B------:R-:W-:Y:S02]  /*0f00*/  SEL R11, R11, R18, !P3 ;  /* 0x000000120b0b7207 */ /* 0x000fe40005800000 */
[----:B------:R-:W-:Y:S01]  /*0f10*/  IADD3.X R18, RZ, ~R17, RZ, P4, !PT ;  /* 0x80000011ff127210 */ /* 0x000fe200027fe4ff */
[----:B------:R-:W-:-:S04]  /*0f20*/  IMAD.X R10, RZ, RZ, ~R10, P0 ;  /* 0x000000ffff0a7224 */ /* 0x000fc800000e0e0a */
[----:B------:R-:W-:-:S04]  /*0f30*/  IMAD.WIDE.U32 R8, P0, R9, R10, R8 ;  /* 0x0000000a09087225 */ /* 0x000fc80007800008 */
[----:B------:R-:W-:-:S04]  /*0f40*/  IMAD.HI.U32 R20, R19, R10, RZ ;  /* 0x0000000a13147227 */ /* 0x000fc800078e00ff */
[----:B------:R-:W-:-:S04]  /*0f50*/  IMAD.HI.U32 R8, P1, R19, R21, R8 ;  /* 0x0000001513087227 */ /* 0x000fc80007820008 */
[----:B------:R-:W-:-:S05]  /*0f60*/  IMAD R9, R19, R10, RZ ;  /* 0x0000000a13097224 */ /* 0x000fca00078e02ff */
[----:B------:R-:W-:Y:S01]  /*0f70*/  IADD3 R10, P2, R9, R8, RZ ;  /* 0x00000008090a7210 */ /* 0x000fe20007f5e0ff */
[----:B------:R-:W-:Y:S01]  /*0f80*/  IMAD.X R9, R20, 0x1, R19, P0 ;  /* 0x0000000114097824 */ /* 0x000fe200000e0613 */
[----:B------:R-:W-:-:S03]  /*0f90*/  SEL R19, R18, R17, !P3 ;  /* 0x0000001112137207 */ /* 0x000fc60005800000 */
[----:B------:R-:W-:Y:S01]  /*0fa0*/  IMAD.HI.U32 R8, R10, R11, RZ ;  /* 0x0000000b0a087227 */ /* 0x000fe200078e00ff */
[----:B------:R-:W-:-:S03]  /*0fb0*/  IADD3.X R18, RZ, RZ, R9, P2, P1 ;  /* 0x000000ffff127210 */ /* 0x000fc600017e2409 */
[----:B------:R-:W-:Y:S02]  /*0fc0*/  IMAD.MOV.U32 R9, RZ, RZ, RZ ;  /* 0x000000ffff097224 */ /* 0x000fe400078e00ff */
[-C--:B------:R-:W-:Y:S02]  /*0fd0*/  IMAD R21, R18, R19.reuse, RZ ;  /* 0x0000001312157224 */ /* 0x080fe400078e02ff */
[----:B------:R-:W-:-:S04]  /*0fe0*/  IMAD.WIDE.U32 R8, R10, R19, R8 ;  /* 0x000000130a087225 */ /* 0x000fc800078e0008 */
[----:B------:R-:W-:-:S04]  /*0ff0*/  IMAD.HI.U32 R23, R18, R19, RZ ;  /* 0x0000001312177227 */ /* 0x000fc800078e00ff */
[----:B------:R-:W-:-:S05]  /*1000*/  IMAD.HI.U32 R8, P0, R18, R11, R8 ;  /* 0x0000000b12087227 */ /* 0x000fca0007800008 */
[----:B------:R-:W-:Y:S02]  /*1010*/  IADD3 R21, P1, R21, R8, RZ ;  /* 0x0000000815157210 */ /* 0x000fe40007f3e0ff */
[----:B------:R-:W-:-:S03]  /*1020*/  IADD3.X R23, R23, RZ, RZ, P0, !PT ;  /* 0x000000ff17177210 */ /* 0x000fc600007fe4ff */
[----:B------:R-:W-:-:S04]  /*1030*/  IMAD.WIDE.U32 R8, R21, R6, RZ ;  /* 0x0000000615087225 */ /* 0x000fc800078e00ff */
[----:B------:R-:W-:Y:S01]  /*1040*/  IMAD.X R23, RZ, RZ, R23, P1 ;  /* 0x000000ffff177224 */ /* 0x000fe200008e0617 */
[----:B------:R-:W-:Y:S01]  /*1050*/  IADD3 R25, P1, -R8, R11, RZ ;  /* 0x0000000b08197210 */ /* 0x000fe20007f3e1ff */
[----:B------:R-:W-:-:S03]  /*1060*/  IMAD R9, R21, R7, R9 ;  /* 0x0000000715097224 */ /* 0x000fc600078e0209 */
[-C--:B------:R-:W-:Y:S01]  /*1070*/  ISETP.GE.U32.AND P0, PT, R25, R6.reuse, PT ;  /* 0x000000061900720c */ /* 0x080fe20003f06070 */
[----:B------:R-:W-:-:S05]  /*1080*/  IMAD R8, R23, R6, R9 ;  /* 0x0000000617087224 */ /* 0x000fca00078e0209 */
[----:B------:R-:W-:Y:S02]  /*1090*/  IADD3.X R19, ~R8, R19, RZ, P1, !PT ;  /* 0x0000001308137210 */ /* 0x000fe40000ffe5ff */
[----:B------:R-:W-:Y:S02]  /*10a0*/  IADD3 R9, P1, R25, -R6, RZ ;  /* 0x8000000619097210 */ /* 0x000fe40007f3e0ff */
[----:B------:R-:W-:Y:S02]  /*10b0*/  ISETP.GE.U32.AND.EX P0, PT, R19, R7, PT, P0 ;  /* 0x000000071300720c */ /* 0x000fe40003f06100 */
[----:B------:R-:W-:Y:S01]  /*10c0*/  IADD3 R8, P2, R21, 0x1, RZ ;  /* 0x0000000115087810 */ /* 0x000fe20007f5e0ff */
[----:B------:R-:W-:Y:S01]  /*10d0*/  IMAD.X R11, R19, 0x1, ~R7, P1 ;  /* 0x00000001130b7824 */ /* 0x000fe200008e0e07 */
[----:B------:R-:W-:Y:S02]  /*10e0*/  SEL R9, R9, R25, P0 ;  /* 0x0000001909097207 */ /* 0x000fe40000000000 */
[----:B------:R-:W-:-:S02]  /*10f0*/  IADD3.X R10, RZ, R23, RZ, P2, !PT ;  /* 0x00000017ff0a7210 */ /* 0x000fc400017fe4ff */
[----:B------:R-:W-:Y:S02]  /*1100*/  SEL R21, R8, R21, P0 ;  /* 0x0000001508157207 */ /* 0x000fe40000000000 */
[----:B------:R-:W-:Y:S02]  /*1110*/  SEL R11, R11, R19, P0 ;  /* 0x000000130b0b7207 */ /* 0x000fe40000000000 */
[----:B------:R-:W-:Y:S02]  /*1120*/  ISETP.GE.U32.AND P1, PT, R9, R6, PT ;  /* 0x000000060900720c */ /* 0x000fe40003f26070 */
[----:B------:R-:W-:Y:S02]  /*1130*/  SEL R6, R10, R23, P0 ;  /* 0x000000170a067207 */ /* 0x000fe40000000000 */
[----:B------:R-:W-:Y:S02]  /*1140*/  IADD3 R8, P2, R21, 0x1, RZ ;  /* 0x0000000115087810 */ /* 0x000fe40007f5e0ff */
[----:B------:R-:W-:-:S02]  /*1150*/  ISETP.GE.U32.AND.EX P0, PT, R11, R7, PT, P1 ;  /* 0x000000070b00720c */ /* 0x000fc40003f06110 */
[----:B------:R-:W-:Y:S01]  /*1160*/  LOP3.LUT R10, R14, R17, RZ, 0x3c, !PT ;  /* 0x000000110e0a7212 */ /* 0x000fe200078e3cff */
[----:B------:R-:W-:Y:S01]  /*1170*/  IMAD.X R9, RZ, RZ, R6, P2 ;  /* 0x000000ffff097224 */ /* 0x000fe200010e0606 */
[----:B------:R-:W-:Y:S02]  /*1180*/  SEL R8, R8, R21, P0 ;  /* 0x0000001508087207 */ /* 0x000fe40000000000 */
[----:B------:R-:W-:Y:S02]  /*1190*/  ISETP.GE.AND P1, PT, R10, RZ, PT ;  /* 0x000000ff0a00720c */ /* 0x000fe40003f26270 */
[----:B------:R-:W-:Y:S02]  /*11a0*/  SEL R9, R9, R6, P0 ;  /* 0x0000000609097207 */ /* 0x000fe40000000000 */
[----:B------:R-:W-:Y:S02]  /*11b0*/  IADD3 R7, P2, RZ, -R8, RZ ;  /* 0x80000008ff077210 */ /* 0x000fe40007f5e0ff */
[----:B------:R-:W-:-:S02]  /*11c0*/  ISETP.NE.U32.AND P0, PT, R16, RZ, PT ;  /* 0x000000ff1000720c */ /* 0x000fc40003f05070 */
[-C--:B------:R-:W-:Y:S02]  /*11d0*/  IADD3.X R6, RZ, ~R9.reuse, RZ, P2, !PT ;  /* 0x80000009ff067210 */ /* 0x080fe400017fe4ff */
[----:B------:R-:W-:Y:S01]  /*11e0*/  SEL R8, R7, R8, !P1 ;  /* 0x0000000807087207 */ /* 0x000fe20004800000 */
[----:B------:R-:W-:Y:S01]  /*11f0*/  HFMA2.MMA R7, -RZ, RZ, 0, 0 ;  /* 0x00000000ff077435 */ /* 0x000fe200000001ff */
[----:B------:R-:W-:Y:S01]  /*1200*/  SEL R9, R6, R9, !P1 ;  /* 0x0000000906097207 */ /* 0x000fe20004800000 */
[----:B------:R-:W-:Y:S01]  /*1210*/  IMAD.MOV.U32 R6, RZ, RZ, R12 ;  /* 0x000000ffff067224 */ /* 0x000fe200078e000c */
[----:B------:R-:W-:-:S04]  /*1220*/  ISETP.NE.AND.EX P0, PT, R14, RZ, PT, P0 ;  /* 0x000000ff0e00720c */ /* 0x000fc80003f05300 */
[----:B------:R-:W-:Y:S02]  /*1230*/  SEL R8, R8, 0xffffffff, P0 ;  /* 0xffffffff08087807 */ /* 0x000fe40000000000 */
[----:B------:R-:W-:Y:S01]  /*1240*/  SEL R9, R9, 0xffffffff, P0 ;  /* 0xffffffff09097807 */ /* 0x000fe20000000000 */
[----:B------:R-:W-:Y:S06]  /*1250*/  RET.REL.NODEC R6 `(_ZN2at6native55_GLOBAL__N__6c1c77d0_17_DistanceKernel_cu_75b981de_308231cdist_backward_kernel_cuda_implIfNS1_5distsIfE1pEEEvPT_PKS6_S9_S9_S9_S6_lllllll) ;  /* 0xffffffec06687950 */ /* 0x000fec0003c3ffff */
.L_x_43:
        /* <DEDUP_REMOVED lines=10> */
.L_x_842:


//--------------------- .text._ZN2at6native55_GLOBAL__N__6c1c77d0_17_DistanceKernel_cu_75b981de_308231cdist_backward_kernel_cuda_implIdNS1_5distsIdE3infEEEvPT_PKS6_S9_S9_S9_S6_lllllll --------------------------
	.section	.text._ZN2at6native55_GLOBAL__N__6c1c77d0_17_DistanceKernel_cu_75b981de_308231cdist_backward_kernel_cuda_implIdNS1_5distsIdE3infEEEvPT_PKS6_S9_S9_S9_S6_lllllll,"ax",@progbits
	.align	128
.text._ZN2at6native55_GLOBAL__N__6c1c77d0_17_DistanceKernel_cu_75b981de_308231cdist_backward_kernel_cuda_implIdNS1_5distsIdE3infEEEvPT_PKS6_S9_S9_S9_S6_lllllll:
        .type           _ZN2at6native55_GLOBAL__N__6c1c77d0_17_DistanceKernel_cu_75b981de_308231cdist_backward_kernel_cuda_implIdNS1_5distsIdE3infEEEvPT_PKS6_S9_S9_S9_S6_lllllll,@function
        .size           _ZN2at6native55_GLOBAL__N__6c1c77d0_17_DistanceKernel_cu_75b981de_308231cdist_backward_kernel_cuda_implIdNS1_5distsIdE3infEEEvPT_PKS6_S9_S9_S9_S6_lllllll,(.L_x_844 - _ZN2at6native55_GLOBAL__N__6c1c77d0_17_DistanceKernel_cu_75b981de_308231cdist_backward_kernel_cuda_implIdNS1_5distsIdE3infEEEvPT_PKS6_S9_S9_S9_S6_lllllll)
        .other          _ZN2at6native55_GLOBAL__N__6c1c77d0_17_DistanceKernel_cu_75b981de_308231cdist_backward_kernel_cuda_implIdNS1_5distsIdE3infEEEvPT_PKS6_S9_S9_S9_S6_lllllll,@"STO_CUDA_ENTRY STV_DEFAULT"
_ZN2at6native55_GLOBAL__N__6c1c77d0_17_DistanceKernel_cu_75b981de_308231cdist_backward_kernel_cuda_implIdNS1_5distsIdE3infEEEvPT_PKS6_S9_S9_S9_S6_lllllll:
        /* <DEDUP_REMOVED lines=32> */
[----:B------:R-:W-:Y:S05]  /*0200*/  CALL.REL.NOINC `($__internal_5_$__cuda_sm20_div_s64) ;  /* 0x0000000800b87944 */ /* 0x000fea0003c00000 */
[--C-:B------:R-:W-:Y:S01]  /*0210*/  IMAD.MOV R5, RZ, RZ, -R8.reuse ;  /* 0x000000ffff057224 */ /* 0x100fe200078e0a08 */
[----:B------:R-:W-:Y:S01]  /*0220*/  ULDC UR5, c[0x0][0x260] ;  /* 0x0000980000057ab9 */ /* 0x000fe20000000800 */
[----:B------:R-:W-:Y:S02]  /*0230*/  IMAD.MOV.U32 R15, RZ, RZ, R8 ;  /* 0x000000ffff0f7224 */ /* 0x000fe400078e0008 */
[----:B------:R-:W-:Y:S01]  /*0240*/  IMAD R4, R5, UR5, R0 ;  /* 0x0000000505047c24 */ /* 0x000fe2000f8e0200 */
[----:B------:R-:W-:Y:S06]  /*0250*/  BRA `(.L_x_46) ;  /* 0x0000000000547947 */ /* 0x000fec0003800000 */
.L_x_45:
        /* <DEDUP_REMOVED lines=21> */
.L_x_46:
[----:B------:R-:W-:Y:S05]  /*03b0*/  BSYNC B0 ;  /* 0x0000000000007941 */ /* 0x000fea0003800000 */
.L_x_44:
        /* <DEDUP_REMOVED lines=13> */
[----:B------:R-:W-:Y:S05]  /*0490*/  CALL.REL.NOINC `($__internal_5_$__cuda_sm20_div_s64) ;  /* 0x0000000800147944 */ /* 0x000fea0003c00000 */
        /* <DEDUP_REMOVED lines=10> */
.L_x_48:
        /* <DEDUP_REMOVED lines=23> */
.L_x_49:
[----:B------:R-:W-:Y:S05]  /*06b0*/  BSYNC B0 ;  /* 0x0000000000007941 */ /* 0x000fea0003800000 */
.L_x_47:
        /* <DEDUP_REMOVED lines=10> */
[----:B------:R-:W-:Y:S02]  /*0760*/  IMAD.IADD R17, R17, 0x1, R11 ;  /* 0x0000000111117824 */ /* 0x000fe400078e020b */
[----:B------:R-:W-:-:S04]  /*0770*/  IMAD.WIDE.U32 R8, R15, UR8, R2 ;  /* 0x000000080f087c25 */ /* 0x000fc8000f8e0002 */
[----:B------:R-:W-:Y:S01]  /*0780*/  IMAD R19, R15, UR9, R12 ;  /* 0x000000090f137c24 */ /* 0x000fe2000f8e020c */
[----:B------:R-:W-:Y:S01]  /*0790*/  ULDC.64 UR8, c[0x0][0x268] ;  /* 0x00009a0000087ab9 */ /* 0x000fe20000000a00 */
[C---:B------:R-:W-:Y:S02]  /*07a0*/  IMAD R11, R5.reuse, UR10, RZ ;  /* 0x0000000a050b7c24 */ /* 0x040fe4000f8e02ff */
[----:B------:R-:W-:Y:S02]  /*07b0*/  IMAD R10, R10, UR8, RZ ;  /* 0x000000080a0a7c24 */ /* 0x000fe4000f8e02ff */
[----:B------:R-:W-:Y:S02]  /*07c0*/  IMAD R21, R4, UR11, R11 ;  /* 0x0000000b04157c24 */ /* 0x000fe4000f8e020b */
[----:B------:R-:W-:Y:S02]  /*07d0*/  IMAD R5, R5, UR12, RZ ;  /* 0x0000000c05057c24 */ /* 0x000fe4000f8e02ff */
[----:B------:R-:W-:-:S02]  /*07e0*/  IMAD.IADD R9, R9, 0x1, R19 ;  /* 0x0000000109097824 */ /* 0x000fc400078e0213 */
[----:B------:R-:W-:Y:S02]  /*07f0*/  IMAD R11, R15, UR5, RZ ;  /* 0x000000050f0b7c24 */ /* 0x000fe4000f8e02ff */
[----:B------:R-:W-:Y:S01]  /*0800*/  IMAD.WIDE.U32 R6, R4, UR10, R6 ;  /* 0x0000000a04067c25 */ /* 0x000fe2000f8e0006 */
[----:B------:R-:W-:-:S03]  /*0810*/  ULDC.64 UR10, c[0x0][0x220] ;  /* 0x00008800000a7ab9 */ /* 0x000fc60000000a00 */
[C---:B------:R-:W-:Y:S01]  /*0820*/  IMAD R19, R15.reuse, UR9, R10 ;  /* 0x000000090f137c24 */ /* 0x040fe2000f8e020a */
[----:B------:R-:W-:Y:S01]  /*0830*/  IADD3 R10, P0, R2, R11, RZ ;  /* 0x0000000b020a7210 */ /* 0x000fe20007f1e0ff */
[----:B------:R-:W-:Y:S01]  /*0840*/  IMAD.WIDE.U32 R16, R15, UR8, R16 ;  /* 0x000000080f107c25 */ /* 0x000fe2000f8e0010 */
[----:B------:R-:W-:Y:S02]  /*0850*/  ULDC.64 UR8, c[0x0][0x218] ;  /* 0x0000860000087ab9 */ /* 0x000fe40000000a00 */
[----:B------:R-:W-:Y:S01]  /*0860*/  LEA.HI.X.SX32 R11, R11, R3, 0x1, P0 ;  /* 0x000000030b0b7211 */ /* 0x000fe200000f0eff */
[----:B------:R-:W-:Y:S01]  /*0870*/  IMAD R15, R4, UR13, R5 ;  /* 0x0000000d040f7c24 */ /* 0x000fe2000f8e0205 */
[----:B------:R-:W-:Y:S01]  /*0880*/  IADD3 R2, P2, R2, R16, RZ ;  /* 0x0000001002027210 */ /* 0x000fe20007f5e0ff */
[----:B------:R-:W-:Y:S01]  /*0890*/  IMAD.WIDE.U32 R4, R4, UR12, R8 ;  /* 0x0000000c04047c25 */ /* 0x000fe2000f8e0008 */
[C---:B------:R-:W-:Y:S02]  /*08a0*/  SHF.L.U64.HI R8, R0.reuse, 0x3, R13 ;  /* 0x0000000300087819 */ /* 0x040fe4000001020d */
[----:B------:R-:W-:Y:S01]  /*08b0*/  SHF.L.U32 R0, R0, 0x3, RZ ;  /* 0x0000000300007819 */ /* 0x000fe200000006ff */
[----:B------:R-:W-:Y:S01]  /*08c0*/  IMAD.IADD R7, R7, 0x1, R21 ;  /* 0x0000000107077824 */ /* 0x000fe200078e0215 */
[----:B------:R-:W-:Y:S01]  /*08d0*/  LEA R18, P4, R2, UR10, 0x3 ;  /* 0x0000000a02127c11 */ /* 0x000fe2000f8818ff */
[----:B------:R-:W-:Y:S01]  /*08e0*/  IMAD.IADD R17, R17, 0x1, R19 ;  /* 0x0000000111117824 */ /* 0x000fe200078e0213 */
[----:B------:R-:W-:Y:S01]  /*08f0*/  IADD3 R12, P0, R0, UR8, RZ ;  /* 0x00000008000c7c10 */ /* 0x000fe2000ff1e0ff */
[----:B------:R-:W-:Y:S01]  /*0900*/  IMAD R7, R7, UR12, RZ ;  /* 0x0000000c07077c24 */ /* 0x000fe2000f8e02ff */
[----:B------:R-:W-:Y:S01]  /*0910*/  IADD3 R19, P1, R16, UR12, RZ ;  /* 0x0000000c10137c10 */ /* 0x000fe2000ff3e0ff */
[----:B------:R-:W-:Y:S01]  /*0920*/  IMAD.X R3, R3, 0x1, R17, P2 ;  /* 0x0000000103037824 */ /* 0x000fe200010e0611 */
[----:B------:R-:W-:Y:S01]  /*0930*/  IADD3.X R13, R8, UR9, RZ, P0, !PT ;  /* 0x00000009080d7c10 */ /* 0x000fe200087fe4ff */
[----:B------:R-:W-:Y:S01]  /*0940*/  IMAD R9, R6, UR13, R7 ;  /* 0x0000000d06097c24 */ /* 0x000fe2000f8e0207 */
[----:B------:R-:W-:Y:S01]  /*0950*/  ISETP.GE.U32.AND P0, PT, R2, R19, PT ;  /* 0x000000130200720c */ /* 0x000fe20003f06070 */
[----:B------:R-:W-:Y:S01]  /*0960*/  IMAD.WIDE.U32 R6, R6, UR12, R10 ;  /* 0x0000000c06067c25 */ /* 0x000fe2000f8e000a */
[----:B------:R-:W-:Y:S01]  /*0970*/  IADD3.X R10, R17, UR13, RZ, P1, !PT ;  /* 0x0000000d110a7c10 */ /* 0x000fe20008ffe4ff */
[----:B------:R-:W-:Y:S01]  /*0980*/  ULDC.64 UR8, c[0x0][0x230] ;  /* 0x00008c0000087ab9 */ /* 0x000fe20000000a00 */
[----:B------:R-:W-:Y:S01]  /*0990*/  ULDC.64 UR12, c[0x0][0x228] ;  /* 0x00008a00000c7ab9 */ /* 0x000fe20000000a00 */
[----:B------:R-:W-:Y:S01]  /*09a0*/  IADD3 R14, P1, R0, UR8, RZ ;  /* 0x00000008000e7c10 */ /* 0x000fe2000ff3e0ff */
[----:B------:R-:W-:Y:S01]  /*09b0*/  IMAD.IADD R17, R5, 0x1, R15 ;  /* 0x0000000105117824 */ /* 0x000fe200078e020f */
[----:B------:R-:W-:-:S02]  /*09c0*/  ISETP.GE.AND.EX P0, PT, R3, R10, PT, P0 ;  /* 0x0000000a0300720c */ /* 0x000fc40003f06300 */
[C---:B------:R-:W-:Y:S02]  /*09d0*/  LEA R0, P3, R19.reuse, UR10, 0x3 ;  /* 0x0000000a13007c11 */ /* 0x040fe4000f8618ff */
[----:B------:R-:W-:Y:S02]  /*09e0*/  LEA R16, P2, R4, UR12, 0x3 ;  /* 0x0000000c04107c11 */ /* 0x000fe4000f8418ff */
[----:B------:R-:W-:Y:S02]  /*09f0*/  IADD3.X R15, R8, UR9, RZ, P1, !PT ;  /* 0x00000009080f7c10 */ /* 0x000fe40008ffe4ff */
[----:B------:R-:W-:Y:S02]  /*0a00*/  LEA.HI.X R8, R19, UR11, R10, 0x3, P3 ;  /* 0x0000000b13087c11 */ /* 0x000fe400098f1c0a */
[----:B------:R-:W-:Y:S02]  /*0a10*/  LEA.HI.X R17, R4, UR13, R17, 0x3, P2 ;  /* 0x0000000d04117c11 */ /* 0x000fe400090f1c11 */
[----:B------:R-:W-:Y:S01]  /*0a20*/  LEA.HI.X R19, R2, UR11, R3, 0x3, P4 ;  /* 0x0000000b02137c11 */ /* 0x000fe2000a0f1c03 */
[----:B------:R-:W-:Y:S06]  /*0a30*/  @P0 EXIT ;  /* 0x000000000000094d */ /* 0x000fec0003800000 */
[----:B------:R-:W5:Y:S01]  /*0a40*/  LDG.E.64 R4, desc[UR6][R14.64] ;  /* 0x000000060e047981 */ /* 0x000f62000c1e1b00 */
[----:B------:R-:W-:Y:S01]  /*0a50*/  ULDC UR5, c[0x0][0xc] ;  /* 0x0000030000057ab9 */ /* 0x000fe20000000800 */
[----:B------:R-:W-:Y:S01]  /*0a60*/  ULDC.64 UR8, c[0x0][0x210] ;  /* 0x0000840000087ab9 */ /* 0x000fe20000000a00 */
[----:B------:R-:W-:Y:S01]  /*0a70*/  UIMAD UR4, UR4, UR5, URZ ;  /* 0x00000005040472a4 */ /* 0x000fe2000f8e023f */
[----:B------:R-:W-:Y:S01]  /*0a80*/  IADD3 R9, R7, R9, RZ ;  /* 0x0000000907097210 */ /* 0x000fe20007ffe0ff */
[----:B------:R0:W5:Y:S01]  /*0a90*/  LDG.E.64 R2, desc[UR6][R12.64] ;  /* 0x000000060c027981 */ /* 0x000162000c1e1b00 */
[C---:B------:R-:W-:Y:S01]  /*0aa0*/  LEA R10, P0, R6.reuse, UR8, 0x3 ;  /* 0x00000008060a7c11 */ /* 0x040fe2000f8018ff */
[----:B------:R-:W-:Y:S01]  /*0ab0*/  USHF.R.S32.HI UR5, URZ, 0x1f, UR4 ;  /* 0x0000001f3f057899 */ /* 0x000fe20008011404 */
[----:B------:R-:W-:Y:S02]  /*0ac0*/  MOV R7, R17 ;  /* 0x0000001100077202 */ /* 0x000fe40000000f00 */
[----:B------:R-:W-:Y:S01]  /*0ad0*/  LEA.HI.X R11, R6, UR9, R9, 0x3, P0 ;  /* 0x00000009060b7c11 */ /* 0x000fe200080f1c09 */
[----:B------:R-:W-:-:S02]  /*0ae0*/  IMAD.MOV.U32 R9, RZ, RZ, R19 ;  /* 0x000000ffff097224 */ /* 0x000fc400078e0013 */
[----:B------:R-:W-:Y:S02]  /*0af0*/  IMAD.MOV.U32 R6, RZ, RZ, R16 ;  /* 0x000000ffff067224 */ /* 0x000fe400078e0010 */
[----:B0-----:R-:W-:Y:S01]  /*0b00*/  IMAD.MOV.U32 R12, RZ, RZ, R18 ;  /* 0x000000ffff0c7224 */ /* 0x001fe200078e0012 */
[----:B------:R-:W-:Y:S02]  /*0b10*/  USHF.L.U32 UR8, UR4, 0x3, URZ ;  /* 0x0000000304087899 */ /* 0x000fe4000800063f */
[----:B------:R-:W-:-:S12]  /*0b20*/  USHF.L.U64.HI UR5, UR4, 0x3, UR5 ;  /* 0x0000000304057899 */ /* 0x000fd80008010205 */
.L_x_50:
[----:B------:R-:W-:Y:S01]  /*0b30*/  IMAD.MOV.U32 R13, RZ, RZ, R9 ;  /* 0x000000ffff0d7224 */ /* 0x000fe200078e0009 */
[----:B0-----:R-:W2:Y:S04]  /*0b40*/  LDG.E.64 R14, desc[UR6][R6.64] ;  /* 0x00000006060e7981 */ /* 0x001ea8000c1e1b00 */
[----:B------:R-:W2:Y:S02]  /*0b50*/  LDG.E.64 R16, desc[UR6][R12.64] ;  /* 0x000000060c107981 */ /* 0x000ea4000c1e1b00 */
[----:B--2---:R-:W-:-:S08]  /*0b60*/  DADD R14, -R14, R16 ;  /* 0x000000000e0e7229 */ /* 0x004fd00000000110 */
[C---:B------:R-:W-:Y:S02]  /*0b70*/  DSETP.GT.AND P0, PT, R14.reuse, RZ, PT ;  /* 0x000000ff0e00722a */ /* 0x040fe40003f04000 */
[----:B------:R-:W-:-:S06]  /*0b80*/  DSETP.GEU.AND P1, PT, R14, RZ, PT ;  /* 0x000000ff0e00722a */ /* 0x000fcc0003f2e000 */
[----:B------:R-:W-:Y:S02]  /*0b90*/  SEL R16, RZ, 0x1, P1 ;  /* 0x00000001ff107807 */ /* 0x000fe40000800000 */
[----:B------:R-:W-:Y:S02]  /*0ba0*/  IADD3 R6, P1, R6, UR8, RZ ;  /* 0x0000000806067c10 */ /* 0x000fe4000ff3e0ff */
[----:B------:R-:W-:Y:S02]  /*0bb0*/  IADD3 R18, -R16, 0x1, RZ ;  /* 0x0000000110127810 */ /* 0x000fe40007ffe1ff */
[----:B------:R-:W-:Y:S01]  /*0bc0*/  @!P0 IMAD.MOV R18, RZ, RZ, -R16 ;  /* 0x000000ffff128224 */ /* 0x000fe200078e0a10 */
[----:B-----5:R-:W-:Y:S01]  /*0bd0*/  DSETP.NEU.AND P0, PT, |R14|, R4, PT ;  /* 0x000000040e00722a */ /* 0x020fe20003f0d200 */
[----:B------:R-:W-:Y:S01]  /*0be0*/  IADD3.X R7, R7, UR5, RZ, P1, !PT ;  /* 0x0000000507077c10 */ /* 0x000fe20008ffe4ff */
[----:B------:R-:W-:Y:S01]  /*0bf0*/  IMAD.MOV.U32 R14, RZ, RZ, RZ ;  /* 0x000000ffff0e7224 */ /* 0x000fe200078e00ff */
[----:B------:R-:W0:Y:S03]  /*0c00*/  I2F.F64 R16, R18 ;  /* 0x0000001200107312 */ /* 0x000e260000201c00 */
[----:B------:R-:W-:-:S02]  /*0c10*/  FSEL R15, RZ, 1.875, P0 ;  /* 0x3ff00000ff0f7808 */ /* 0x000fc40000000000 */
[----:B------:R-:W-:-:S04]  /*0c20*/  IADD3 R12, P0, R12, UR8, RZ ;  /* 0x000000080c0c7c10 */ /* 0x000fc8000ff1e0ff */
[----:B------:R-:W-:Y:S02]  /*0c30*/  IADD3.X R9, R9, UR5, RZ, P0, !PT ;  /* 0x0000000509097c10 */ /* 0x000fe400087fe4ff */
[----:B------:R-:W-:Y:S01]  /*0c40*/  ISETP.GE.U32.AND P0, PT, R12, R0, PT ;  /* 0x000000000c00720c */ /* 0x000fe20003f06070 */
[----:B0-----:R-:W-:-:S03]  /*0c50*/  DMUL R16, R2, R16 ;  /* 0x0000001002107228 */ /* 0x001fc60000000000 */
[----:B------:R-:W-:-:S05]  /*0c60*/  ISETP.GE.U32.AND.EX P0, PT, R9, R8, PT, P0 ;  /* 0x000000080900720c */ /* 0x000fca0003f06100 */
[----:B------:R-:W-:Y:S01]  /*0c70*/  DMUL R16, R16, R14 ;  /* 0x0000000e10107228 */ /* 0x000fe20000000000 */
[----:B------:R-:W-:Y:S01]  /*0c80*/  MOV R14, R10 ;  /* 0x0000000a000e7202 */ /* 0x000fe20000000f00 */
[----:B------:R-:W-:Y:S01]  /*0c90*/  IMAD.MOV.U32 R15, RZ, RZ, R11 ;  /* 0x000000ffff0f7224 */ /* 0x000fe200078e000b */
[----:B------:R-:W-:-:S04]  /*0ca0*/  IADD3 R10, P2, R10, UR8, RZ ;  /* 0x000000080a0a7c10 */ /* 0x000fc8000ff5e0ff */
[----:B------:R0:W-:Y:S01]  /*0cb0*/  STG.E.64 desc[UR6][R14.64], R16 ;  /* 0x000000100e007986 */ /* 0x0001e2000c101b06 */
[----:B------:R-:W-:Y:S01]  /*0cc0*/  IADD3.X R11, R11, UR5, RZ, P2, !PT ;  /* 0x000000050b0b7c10 */ /* 0x000fe200097fe4ff */
[----:B------:R-:W-:Y:S07]  /*0cd0*/  @!P0 BRA `(.L_x_50) ;  /* 0xfffffffc00948947 */ /* 0x000fee000383ffff */
[----:B------:R-:W-:Y:S05]  /*0ce0*/  EXIT ;  /* 0x000000000000794d */ /* 0x000fea0003800000 */
        .weak           $__internal_5_$__cuda_sm20_div_s64
        .type           $__internal_5_$__cuda_sm20_div_s64,@function
        .size           $__internal_5_$__cuda_sm20_div_s64,(.L_x_844 - $__internal_5_$__cuda_sm20_div_s64)
$__internal_5_$__cuda_sm20_div_s64:
        /* <DEDUP_REMOVED lines=83> */
[----:B------:R-:W-:Y:S06]  /*1220*/  RET.REL.NODEC R6 `(_ZN2at6native55_GLOBAL__N__6c1c77d0_17_DistanceKernel_cu_75b981de_308231cdist_backward_kernel_cuda_implIdNS1_5distsIdE3infEEEvPT_PKS6_S9_S9_S9_S6_lllllll) ;  /* 0xffffffec06747950 */ /* 0x000fec0003c3ffff */
.L_x_51:
        /* <DEDUP_REMOVED lines=13> */
.L_x_844:


//--------------------- .text._ZN2at6native55_GLOBAL__N__6c1c77d0_17_DistanceKernel_cu_75b981de_308231cdist_backward_kernel_cuda_implIdNS1_5distsIdE3twoEEEvPT_PKS6_S9_S9_S9_S6_lllllll --------------------------
	.section	.text._ZN2at6native55_GLOBAL__N__6c1c77d0_17_DistanceKernel_cu_75b981de_308231cdist_backward_kernel_cuda_implIdNS1_5distsIdE3twoEEEvPT_PKS6_S9_S9_S9_S6_lllllll,"ax",@progbits
	.align	128
.text._ZN2at6native55_GLOBAL__N__6c1c77d0_17_DistanceKernel_cu_75b981de_308231cdist_backward_kernel_cuda_implIdNS1_5distsIdE3twoEEEvPT_PKS6_S9_S9_S9_S6_lllllll:
        .type           _ZN2at6native55_GLOBAL__N__6c1c77d0_17_DistanceKernel_cu_75b981de_308231cdist_backward_kernel_cuda_implIdNS1_5distsIdE3twoEEEvPT_PKS6_S9_S9_S9_S6_lllllll,@function
        .size           _ZN2at6native55_GLOBAL__N__6c1c77d0_17_DistanceKernel_cu_75b981de_308231cdist_backward_kernel_cuda_implIdNS1_5distsIdE3twoEEEvPT_PKS6_S9_S9_S9_S6_lllllll,(.L_x_846 - _ZN2at6native55_GLOBAL__N__6c1c77d0_17_DistanceKernel_cu_75b981de_308231cdist_backward_kernel_cuda_implIdNS1_5distsIdE3twoEEEvPT_PKS6_S9_S9_S9_S6_lllllll)
        .other          _ZN2at6native55_GLOBAL__N__6c1c77d0_17_DistanceKernel_cu_75b981de_308231cdist_backward_kernel_cuda_implIdNS1_5distsIdE3twoEEEvPT_PKS6_S9_S9_S9_S6_lllllll,@"STO_CUDA_ENTRY STV_DEFAULT"
_ZN2at6native55_GLOBAL__N__6c1c77d0_17_DistanceKernel_cu_75b981de_308231cdist_backward_kernel_cuda_implIdNS1_5distsIdE3twoEEEvPT_PKS6_S9_S9_S9_S6_lllllll:
        /* <DEDUP_REMOVED lines=28> */
[----:B------:R-:W-:Y:S01]  /*01c0*/  MOV R4, 0x210 ;  /* 0x0000021000047802 */ /* 0x000fe20000000f00 */
[----:B------:R-:W-:Y:S02]  /*01d0*/  IMAD.U32 R12, RZ, RZ, UR6 ;  /* 0x00000006ff0c7e24 */ /* 0x000fe4000f8e00ff */
[----:B------:R-:W-:Y:S02]  /*01e0*/  IMAD.U32 R10, RZ, RZ, UR7 ;  /* 0x00000007ff0a7e24 */ /* 0x000fe4000f8e00ff */
[----:B------:R-:W-:-:S07]  /*01f0*/  IMAD.MOV.U32 R13, RZ, RZ, R5 ;  /* 0x000000ffff0d7224 */ /* 0x000fce00078e0005 */
[----:B------:R-:W-:Y:S05]  /*0200*/  CALL.REL.NOINC `($__internal_7_$__cuda_sm20_div_s64) ;  /* 0x0000001000647944 */ /* 0x000fea0003c00000 */
[--C-:B------:R-:W-:Y:S01]  /*0210*/  IMAD.MOV R7, RZ, RZ, -R10.reuse ;  /* 0x000000ffff077224 */ /* 0x100fe200078e0a0a */
[----:B------:R-:W-:Y:S01]  /*0220*/  ULDC UR5, c[0x0][0x260] ;  /* 0x0000980000057ab9 */ /* 0x000fe20000000800 */
[----:B------:R-:W-:Y:S02]  /*0230*/  IMAD.MOV.U32 R11, RZ, RZ, R10 ;  /* 0x000000ffff0b7224 */ /* 0x000fe400078e000a */
[----:B------:R-:W-:Y:S01]  /*0240*/  IMAD R6, R7, UR5, R0 ;  /* 0x0000000507067c24 */ /* 0x000fe2000f8e0200 */
[----:B------:R-:W-:Y:S06]  /*0250*/  BRA `(.L_x_54) ;  /* 0x0000000000547947 */ /* 0x000fec0003800000 */
.L_x_53:
        /* <DEDUP_REMOVED lines=14> */
[----:B------:R-:W-:Y:S02]  /*0340*/  @P0 VIADD R7, R7, -UR5 ;  /* 0x8000000507070c36 */ /* 0x000fe40008000000 */
[----:B------:R-:W-:-:S03]  /*0350*/  @P0 VIADD R11, R11, 0x1 ;  /* 0x000000010b0b0836 */ /* 0x000fc60000000000 */
[----:B------:R-:W-:-:S13]  /*0360*/  ISETP.GE.U32.AND P1, PT, R7, UR5, PT ;  /* 0x0000000507007c0c */ /* 0x000fda000bf26070 */
[----:B------:R-:W-:Y:S01]  /*0370*/  @P1 VIADD R11, R11, 0x1 ;  /* 0x000000010b0b1836 */ /* 0x000fe20000000000 */
[----:B------:R-:W-:-:S05]  /*0380*/  @!P2 LOP3.LUT R11, RZ, UR5, RZ, 0x33, !PT ;  /* 0x00000005ff0bac12 */ /* 0x000fca000f8e33ff */
[----:B------:R-:W-:-:S04]  /*0390*/  IMAD.MOV R7, RZ, RZ, -R11 ;  /* 0x000000ffff077224 */ /* 0x000fc800078e0a0b */
[----:B------:R-:W-:-:S07]  /*03a0*/  IMAD R6, R7, UR5, R0 ;  /* 0x0000000507067c24 */ /* 0x000fce000f8e0200 */
.L_x_54:
[----:B------:R-:W-:Y:S05]  /*03b0*/  BSYNC B0 ;  /* 0x0000000000007941 */ /* 0x000fea0003800000 */
.L_x_52:
        /* <DEDUP_REMOVED lines=13> */
[----:B------:R-:W-:Y:S05]  /*0490*/  CALL.REL.NOINC `($__internal_7_$__cuda_sm20_div_s64) ;  /* 0x0000000c00c07944 */ /* 0x000fea0003c00000 */
[----:B------:R-:W-:Y:S01]  /*04a0*/  IADD3 R15, P0, RZ, -R10, RZ ;  /* 0x8000000aff0f7210 */ /* 0x000fe20007f1e0ff */
[----:B------:R-:W-:-:S04]  /*04b0*/  ULDC.64 UR8, c[0x0][0x248] ;  /* 0x0000920000087ab9 */ /* 0x000fc80000000a00 */
[----:B------:R-:W-:Y:S02]  /*04c0*/  IMAD.X R4, RZ, RZ, ~R13, P0 ;  /* 0x000000ffff047224 */ /* 0x000fe400000e0e0d */
[----:B------:R-:W-:-:S04]  /*04d0*/  IMAD.WIDE.U32 R8, R15, UR8, R6 ;  /* 0x000000080f087c25 */ /* 0x000fc8000f8e0006 */
[----:B------:R-:W-:Y:S02]  /*04e0*/  IMAD R4, R4, UR8, RZ ;  /* 0x0000000804047c24 */ /* 0x000fe4000f8e02ff */
[----:B------:R-:W-:Y:S02]  /*04f0*/  IMAD.MOV.U32 R6, RZ, RZ, R10 ;  /* 0x000000ffff067224 */ /* 0x000fe400078e000a */
[----:B------:R-:W-:-:S04]  /*0500*/  IMAD R7, R15, UR9, R4 ;  /* 0x000000090f077c24 */ /* 0x000fc8000f8e0204 */
[----:B------:R-:W-:Y:S02]  /*0510*/  IMAD.IADD R16, R9, 0x1, R7 ;  /* 0x0000000109107824 */ /* 0x000fe400078e0207 */
[----:B------:R-:W-:Y:S01]  /*0520*/  IMAD.MOV.U32 R7, RZ, RZ, R13 ;  /* 0x000000ffff077224 */ /* 0x000fe200078e000d */
[----:B------:R-:W-:Y:S06]  /*0530*/  BRA `(.L_x_57) ;  /* 0x0000000000607947 */ /* 0x000fec0003800000 */
.L_x_56:
[----:B------:R-:W-:Y:S01]  /*0540*/  ULDC UR5, c[0x0][0x248] ;  /* 0x0000920000057ab9 */ /* 0x000fe20000000800 */
[----:B------:R-:W-:Y:S01]  /*0550*/  IMAD.MOV.U32 R16, RZ, RZ, RZ ;  /* 0x000000ffff107224 */ /* 0x000fe200078e00ff */
[----:B------:R-:W0:Y:S01]  /*0560*/  I2F.U32.RP R4, UR5 ;  /* 0x0000000500047d06 */ /* 0x000e220008209000 */
[----:B------:R-:W-:-:S07]  /*0570*/  ISETP.NE.U32.AND P2, PT, RZ, UR5, PT ;  /* 0x00000005ff007c0c */ /* 0x000fce000bf45070 */
[----:B0-----:R-:W0:Y:S02]  /*0580*/  MUFU.RCP R4, R4 ;  /* 0x0000000400047308 */ /* 0x001e240000001000 */
[----:B0-----:R-:W-:-:S06]  /*0590*/  VIADD R8, R4, 0xffffffe ;  /* 0x0ffffffe04087836 */ /* 0x001fcc0000000000 */
[----:B------:R0:W1:Y:S02]  /*05a0*/  F2I.FTZ.U32.TRUNC.NTZ R9, R8 ;  /* 0x0000000800097305 */ /* 0x000064000021f000 */
[----:B0-----:R-:W-:Y:S01]  /*05b0*/  MOV R8, RZ ;  /* 0x000000ff00087202 */ /* 0x001fe20000000f00 */
[----:B-1----:R-:W-:-:S04]  /*05c0*/  IMAD.MOV R7, RZ, RZ, -R9 ;  /* 0x000000ffff077224 */ /* 0x002fc800078e0a09 */
[----:B------:R-:W-:-:S04]  /*05d0*/  IMAD R7, R7, UR5, RZ ;  /* 0x0000000507077c24 */ /* 0x000fc8000f8e02ff */
        /* <DEDUP_REMOVED lines=11> */
[----:B------:R-:W-:Y:S01]  /*0690*/  IMAD R8, R7, UR5, R6 ;  /* 0x0000000507087c24 */ /* 0x000fe2000f8e0206 */
[----:B------:R-:W-:Y:S01]  /*06a0*/  HFMA2.MMA R7, -RZ, RZ, 0, 0 ;  /* 0x00000000ff077435 */ /* 0x000fe200000001ff */
[----:B------:R-:W-:-:S10]  /*06b0*/  IMAD.MOV.U32 R6, RZ, RZ, R9 ;  /* 0x000000ffff067224 */ /* 0x000fd400078e0009 */
.L_x_57:
[----:B------:R-:W-:Y:S05]  /*06c0*/  BSYNC B0 ;  /* 0x0000000000007941 */ /* 0x000fea0003800000 */
.L_x_55:
        /* <DEDUP_REMOVED lines=11> */
[----:B------:R-:W-:Y:S02]  /*0780*/  IMAD R9, R16, UR10, RZ ;  /* 0x0000000a10097c24 */ /* 0x000fe4000f8e02ff */
[----:B------:R-:W-:-:S04]  /*0790*/  IMAD.WIDE.U32 R12, R11, UR8, R2 ;  /* 0x000000080b0c7c25 */ /* 0x000fc8000f8e0002 */
[----:B------:R-:W-:Y:S01]  /*07a0*/  IMAD R17, R11, UR9, R10 ;  /* 0x000000090b117c24 */ /* 0x000fe2000f8e020a */
[----:B------:R-:W-:Y:S01]  /*07b0*/  ULDC.64 UR8, c[0x0][0x268] ;  /* 0x00009a0000087ab9 */ /* 0x000fe20000000a00 */
[----:B------:R-:W-:Y:S02]  /*07c0*/  IMAD R23, R8, UR11, R9 ;  /* 0x0000000b08177c24 */ /* 0x000fe4000f8e0209 */
[----:B------:R-:W-:Y:S02]  /*07d0*/  IMAD R9, R16, UR12, RZ ;  /* 0x0000000c10097c24 */ /* 0x000fe4000f8e02ff */
[----:B------:R-:W-:Y:S02]  /*07e0*/  IMAD.IADD R13, R13, 0x1, R17 ;  /* 0x000000010d0d7824 */ /* 0x000fe400078e0211 */
[----:B------:R-:W-:Y:S02]  /*07f0*/  IMAD R4, R4, UR8, RZ ;  /* 0x0000000804047c24 */ /* 0x000fe4000f8e02ff */
[----:B------:R-:W-:-:S02]  /*0800*/  IMAD R21, R11, UR5, RZ ;  /* 0x000000050b157c24 */ /* 0x000fc4000f8e02ff */
[----:B------:R-:W-:Y:S01]  /*0810*/  IMAD.WIDE.U32 R6, R8, UR10, R6 ;  /* 0x0000000a08067c25 */ /* 0x000fe2000f8e0006 */
[----:B------:R-:W-:-:S03]  /*0820*/  ULDC.64 UR10, c[0x0][0x220] ;  /* 0x00008800000a7ab9 */ /* 0x000fc60000000a00 */
[----:B------:R-:W-:Y:S02]  /*0830*/  IMAD R19, R8, UR13, R9 ;  /* 0x0000000d08137c24 */ /* 0x000fe4000f8e0209 */
[----:B------:R-:W-:Y:S01]  /*0840*/  IMAD R17, R11, UR9, R4 ;  /* 0x000000090b117c24 */ /* 0x000fe2000f8e0204 */
[----:B------:R-:W-:Y:S01]  /*0850*/  IADD3 R4, P0, R2, R21, RZ ;  /* 0x0000001502047210 */ /* 0x000fe20007f1e0ff */
[----:B------:R-:W-:Y:S01]  /*0860*/  IMAD.WIDE.U32 R8, R8, UR12, R12 ;  /* 0x0000000c08087c25 */ /* 0x000fe2000f8e000c */
[----:B------:R-:W-:Y:S02]  /*0870*/  SHF.L.U64.HI R12, R0, 0x3, R5 ;  /* 0x00000003000c7819 */ /* 0x000fe40000010205 */
[----:B------:R-:W-:Y:S01]  /*0880*/  LEA.HI.X.SX32 R5, R21, R3, 0x1, P0 ;  /* 0x0000000315057211 */ /* 0x000fe200000f0eff */
[----:B------:R-:W-:Y:S01]  /*0890*/  IMAD.WIDE.U32 R14, R11, UR8, R14 ;  /* 0x000000080b0e7c25 */ /* 0x000fe2000f8e000e */
[----:B------:R-:W-:-:S03]  /*08a0*/  ULDC.64 UR8, c[0x0][0x218] ;  /* 0x0000860000087ab9 */ /* 0x000fc60000000a00 */
[----:B------:R-:W-:Y:S01]  /*08b0*/  IMAD.IADD R7, R7, 0x1, R23 ;  /* 0x0000000107077824 */ /* 0x000fe200078e0217 */
[----:B------:R-:W-:Y:S01]  /*08c0*/  IADD3 R11, P2, R2, R14, RZ ;  /* 0x0000000e020b7210 */ /* 0x000fe20007f5e0ff */
[----:B------:R-:W-:Y:S01]  /*08d0*/  IMAD.SHL.U32 R0, R0, 0x8, RZ ;  /* 0x0000000800007824 */ /* 0x000fe200078e00ff */
[----:B------:R-:W-:Y:S01]  /*08e0*/  IADD3 R14, P1, R14, UR12, RZ ;  /* 0x0000000c0e0e7c10 */ /* 0x000fe2000ff3e0ff */
[----:B------:R-:W-:Y:S01]  /*08f0*/  IMAD R7, R7, UR12, RZ ;  /* 0x0000000c07077c24 */ /* 0x000fe2000f8e02ff */
[----:B------:R-:W-:Y:S01]  /*0900*/  LEA R10, P4, R11, UR10, 0x3 ;  /* 0x0000000a0b0a7c11 */ /* 0x000fe2000f8818ff */
[----:B------:R-:W-:Y:S01]  /*0910*/  IMAD.IADD R13, R15, 0x1, R17 ;  /* 0x000000010f0d7824 */ /* 0x000fe200078e0211 */
[----:B------:R-:W-:Y:S01]  /*0920*/  IADD3 R16, P0, R0, UR8, RZ ;  /* 0x0000000800107c10 */ /* 0x000fe2000ff1e0ff */
[----:B------:R-:W-:Y:S01]  /*0930*/  IMAD R15, R6, UR13, R7 ;  /* 0x0000000d060f7c24 */ /* 0x000fe2000f8e0207 */
[----:B------:R-:W-:Y:S01]  /*0940*/  LEA R2, P3, R14, UR10, 0x3 ;  /* 0x0000000a0e027c11 */ /* 0x000fe2000f8618ff */
[----:B------:R-:W-:Y:S01]  /*0950*/  IMAD.WIDE.U32 R6, R6, UR12, R4 ;  /* 0x0000000c06067c25 */ /* 0x000fe2000f8e0004 */
[----:B------:R-:W-:Y:S01]  /*0960*/  IADD3.X R17, R12, UR9, RZ, P0, !PT ;  /* 0x000000090c117c10 */ /* 0x000fe200087fe4ff */
[----:B------:R-:W-:Y:S01]  /*0970*/  ULDC.64 UR8, c[0x0][0x230] ;  /* 0x00008c0000087ab9 */ /* 0x000fe20000000a00 */
[----:B------:R-:W-:Y:S01]  /*0980*/  ISETP.GE.U32.AND P0, PT, R11, R14, PT ;  /* 0x0000000e0b00720c */ /* 0x000fe20003f06070 */
[----:B------:R-:W-:Y:S01]  /*0990*/  IMAD.X R4, R3, 0x1, R13, P2 ;  /* 0x0000000103047824 */ /* 0x000fe200010e060d */
[----:B------:R-:W-:Y:S01]  /*09a0*/  IADD3.X R3, R13, UR13, RZ, P1, !PT ;  /* 0x0000000d0d037c10 */ /* 0x000fe20008ffe4ff */
[----:B------:R-:W-:Y:S01]  /*09b0*/  ULDC.64 UR12, c[0x0][0x228] ;  /* 0x00008a00000c7ab9 */ /* 0x000fe20000000a00 */
[----:B------:R-:W-:Y:S01]  /*09c0*/  IADD3 R26, P1, R0, UR8, RZ ;  /* 0x00000008001a7c10 */ /* 0x000fe2000ff3e0ff */
[----:B------:R-:W-:Y:S01]  /*09d0*/  IMAD.IADD R9, R9, 0x1, R19 ;  /* 0x0000000109097824 */ /* 0x000fe200078e0213 */
[----:B------:R-:W-:-:S02]  /*09e0*/  ISETP.GE.AND.EX P0, PT, R4, R3, PT, P0 ;  /* 0x000000030400720c */ /* 0x000fc40003f06300 */
[----:B------:R-:W-:Y:S02]  /*09f0*/  LEA R0, P2, R8, UR12, 0x3 ;  /* 0x0000000c08007c11 */ /* 0x000fe4000f8418ff */
[----:B------:R-:W-:Y:S02]  /*0a00*/  IADD3.X R27, R12, UR9, RZ, P1, !PT ;  /* 0x000000090c1b7c10 */ /* 0x000fe40008ffe4ff */
[----:B------:R-:W-:Y:S02]  /*0a10*/  LEA.HI.X R9, R8, UR13, R9, 0x3, P2 ;  /* 0x0000000d08097c11 */ /* 0x000fe400090f1c09 */
[----:B------:R-:W-:Y:S02]  /*0a20*/  LEA.HI.X R3, R14, UR11, R3, 0x3, P3 ;  /* 0x0000000b0e037c11 */ /* 0x000fe400098f1c03 */
[----:B------:R-:W-:-:S03]  /*0a30*/  LEA.HI.X R8, R11, UR11, R4, 0x3, P4 ;  /* 0x0000000b0b087c11 */ /* 0x000fc6000a0f1c04 */
[----:B------:R-:W-:Y:S05]  /*0a40*/  @P0 EXIT ;  /* 0x000000000000094d */ /* 0x000fea0003800000 */
[----:B------:R-:W5:Y:S04]  /*0a50*/  LDG.E.64 R16, desc[UR6][R16.64] ;  /* 0x0000000610107981 */ /* 0x000f68000c1e1b00 */
[----:B------:R-:W5:Y:S01]  /*0a60*/  LDG.E.64 R26, desc[UR6][R26.64] ;  /* 0x000000061a1a7981 */ /* 0x000f62000c1e1b00 */
[----:B------:R-:W-:Y:S01]  /*0a70*/  ULDC UR5, c[0x0][0xc] ;  /* 0x0000030000057ab9 */ /* 0x000fe20000000800 */
[----:B------:R-:W-:Y:S01]  /*0a80*/  ULDC.64 UR8, c[0x0][0x210] ;  /* 0x0000840000087ab9 */ /* 0x000fe20000000a00 */
[----:B------:R-:W-:Y:S01]  /*0a90*/  UIMAD UR4, UR4, UR5, URZ ;  /* 0x00000005040472a4 */ /* 0x000fe2000f8e023f */
[----:B------:R-:W-:Y:S01]  /*0aa0*/  IADD3 R15, R7, R15, RZ ;  /* 0x0000000f070f7210 */ /* 0x000fe20007ffe0ff */
[----:B------:R-:W-:Y:S01]  /*0ab0*/  IMAD.MOV.U32 R7, RZ, RZ, R8 ;  /* 0x000000ffff077224 */ /* 0x000fe200078e0008 */
[C---:B------:R-:W-:Y:S01]  /*0ac0*/  LEA R4, P0, R6.reuse, UR8, 0x3 ;  /* 0x0000000806047c11 */ /* 0x040fe2000f8018ff */
[----:B------:R-:W-:Y:S01]  /*0ad0*/  USHF.R.S32.HI UR5, URZ, 0x1f, UR4 ;  /* 0x0000001f3f057899 */ /* 0x000fe20008011404 */
[----:B------:R-:W-:Y:S01]  /*0ae0*/  IMAD.MOV.U32 R8, RZ, RZ, R0 ;  /* 0x000000ffff087224 */ /* 0x000fe200078e0000 */
[----:B------:R-:W-:Y:S01]  /*0af0*/  USHF.L.U32 UR8, UR4, 0x3, URZ ;  /* 0x0000000304087899 */ /* 0x000fe2000800063f */
[----:B------:R-:W-:Y:S01]  /*0b00*/  LEA.HI.X R5, R6, UR9, R15, 0x3, P0 ;  /* 0x0000000906057c11 */ /* 0x000fe200080f1c0f */
[----:B------:R-:W-:Y:S01]  /*0b10*/  IMAD.MOV.U32 R6, RZ, RZ, R10 ;  /* 0x000000ffff067224 */ /* 0x000fe200078e000a */
[----:B------:R-:W-:-:S12]  /*0b20*/  USHF.L.U64.HI UR5, UR4, 0x3, UR5 ;  /* 0x0000000304057899 */ /* 0x000fd80008010205 */
.L_x_61:
[----:B-----5:R-:W-:Y:S01]  /*0b30*/  DSETP.NEU.AND P0, PT, R26, RZ, PT ;  /* 0x000000ff1a00722a */ /* 0x020fe20003f0d000 */
[----:B------:R-:W-:Y:S01]  /*0b40*/  BSSY B0, `(.L_x_58) ;  /* 0x000001b000007945 */ /* 0x000fe20003800000 */
[----:B------:R-:W-:-:S12]  /*0b50*/  CS2R R10, SRZ ;  /* 0x00000000000a7805 */ /* 0x000fd8000001ff00 */
[----:B------:R-:W-:Y:S05]  /*0b60*/  @!P0 BRA `(.L_x_59) ;  /* 0x0000000000608947 */ /* 0x000fea0003800000 */
[----:B------:R-:W2:Y:S04]  /*0b70*/  LDG.E.64 R10, desc[UR6][R8.64] ;  /* 0x00000006080a7981 */ /* 0x000ea8000c1e1b00 */
[----:B------:R-:W2:Y:S01]  /*0b80*/  LDG.E.64 R12, desc[UR6][R6.64] ;  /* 0x00000006060c7981 */ /* 0x000ea2000c1e1b00 */
[----:B------:R-:W0:Y:S01]  /*0b90*/  MUFU.RCP64H R15, R27 ;  /* 0x0000001b000f7308 */ /* 0x000e220000001800 */
[----:B------:R-:W-:Y:S01]  /*0ba0*/  IMAD.MOV.U32 R14, RZ, RZ, 0x1 ;  /* 0x00000001ff0e7424 */ /* 0x000fe200078e00ff */
[----:B------:R-:W-:Y:S05]  /*0bb0*/  BSSY B1, `(.L_x_59) ;  /* 0x0000013000017945 */ /* 0x000fea0003800000 */
[----:B0-----:R-:W-:-:S08]  /*0bc0*/  DFMA R18, -R26, R14, 1 ;  /* 0x3ff000001a12742b */ /* 0x001fd0000000010e */
[----:B------:R-:W-:-:S08]  /*0bd0*/  DFMA R18, R18, R18, R18 ;  /* 0x000000121212722b */ /* 0x000fd00000000012 */
[----:B------:R-:W-:Y:S02]  /*0be0*/  DFMA R18, R14, R18, R14 ;  /* 0x000000120e12722b */ /* 0x000fe4000000000e */
[----:B--2---:R-:W-:-:S06]  /*0bf0*/  DADD R10, -R10, R12 ;  /* 0x000000000a0a7229 */ /* 0x004fcc000000010c */
[----:B------:R-:W-:Y:S02]  /*0c00*/  DFMA R12, -R26, R18, 1 ;  /* 0x3ff000001a0c742b */ /* 0x000fe40000000112 */
[----:B------:R-:W-:-:S06]  /*0c10*/  DMUL R14, R16, R10 ;  /* 0x0000000a100e7228 */ /* 0x000fcc0000000000 */
[----:B------:R-:W-:-:S08]  /*0c20*/  DFMA R12, R18, R12, R18 ;  /* 0x0000000c120c722b */ /* 0x000fd00000000012 */
[----:B------:R-:W-:Y:S01]  /*0c30*/  DMUL R10, R14, R12 ;  /* 0x0000000c0e0a7228 */ /* 0x000fe20000000000 */
[----:B------:R-:W-:-:S07]  /*0c40*/  FSETP.GEU.AND P1, PT, |R15|, 6.5827683646048100446e-37, PT ;  /* 0x036000000f00780b */ /* 0x000fce0003f2e200 */
[----:B------:R-:W-:-:S08]  /*0c50*/  DFMA R18, -R26, R10, R14 ;  /* 0x0000000a1a12722b */ /* 0x000fd0000000010e */
[----:B------:R-:W-:-:S10]  /*0c60*/  DFMA R10, R12, R18, R10 ;  /* 0x000000120c0a722b */ /* 0x000fd4000000000a */
[----:B------:R-:W-:-:S05]  /*0c70*/  FFMA R0, RZ, R27, R11 ;  /* 0x0000001bff007223 */ /* 0x000fca000000000b */
[----:B------:R-:W-:-:S13]  /*0c80*/  FSETP.GT.AND P0, PT, |R0|, 1.469367938527859385e-39, PT ;  /* 0x001000000000780b */ /* 0x000fda0003f04200 */
[----:B------:R-:W-:Y:S05]  /*0c90*/  @P0 BRA P1, `(.L_x_60) ;  /* 0x0000000000100947 */ /* 0x000fea0000800000 */
[----:B------:R-:W-:-:S07]  /*0ca0*/  MOV R0, 0xcc0 ;  /* 0x00000cc000007802 */ /* 0x000fce0000000f00 */
[----:B------:R-:W-:Y:S05]  /*0cb0*/  CALL.REL.NOINC `($__internal_6_$__cuda_sm20_div_rn_f64_full) ;  /* 0x0000000000447944 */ /* 0x000fea0003c00000 */
[----:B------:R-:W-:Y:S02]  /*0cc0*/  IMAD.MOV.U32 R10, RZ, RZ, R12 ;  /* 0x000000ffff0a7224 */ /* 0x000fe400078e000c */
[----:B------:R-:W-:-:S07]  /*0cd0*/  IMAD.MOV.U32 R11, RZ, RZ, R13 ;  /* 0x000000ffff0b7224 */ /* 0x000fce00078e000d */
.L_x_60:
[----:B------:R-:W-:Y:S05]  /*0ce0*/  BSYNC B1 ;  /* 0x0000000000017941 */ /* 0x000fea0003800000 */
.L_x_59:
[----:B------:R-:W-:Y:S05]  /*0cf0*/  BSYNC B0 ;  /* 0x0000000000007941 */ /* 0x000fea0003800000 */
.L_x_58:
[----:B------:R-:W-:Y:S01]  /*0d00*/  IMAD.MOV.U32 R12, RZ, RZ, R4 ;  /* 0x000000ffff0c7224 */ /* 0x000fe200078e0004 */
[----:B------:R-:W-:Y:S02]  /*0d10*/  MOV R13, R5 ;  /* 0x00000005000d7202 */ /* 0x000fe40000000f00 */
[----:B------:R-:W-:Y:S02]  /*0d20*/  IADD3 R6, P0, R6, UR8, RZ ;  /* 0x0000000806067c10 */ /* 0x000fe4000ff1e0ff */
[----:B------:R-:W-:Y:S01]  /*0d30*/  IADD3 R8, P1, R8, UR8, RZ ;  /* 0x0000000808087c10 */ /* 0x000fe2000ff3e0ff */
[----:B------:R0:W-:Y:S01]  /*0d40*/  STG.E.64 desc[UR6][R12.64], R10 ;  /* 0x0000000a0c007986 */ /* 0x0001e2000c101b06 */
[----:B------:R-:W-:Y:S02]  /*0d50*/  IADD3.X R7, R7, UR5, RZ, P0, !PT ;  /* 0x0000000507077c10 */ /* 0x000fe400087fe4ff */
[----:B------:R-:W-:Y:S02]  /*0d60*/  ISETP.GE.U32.AND P0, PT, R6, R2, PT ;  /* 0x000000020600720c */ /* 0x000fe40003f06070 */
[----:B------:R-:W-:-:S02]  /*0d70*/  IADD3 R4, P2, R4, UR8, RZ ;  /* 0x0000000804047c10 */ /* 0x000fc4000ff5e0ff */
[----:B------:R-:W-:Y:S02]  /*0d80*/  ISETP.GE.U32.AND.EX P0, PT, R7, R3, PT, P0 ;  /* 0x000000030700720c */ /* 0x000fe40003f06100 */
[----:B------:R-:W-:Y:S02]  /*0d90*/  IADD3.X R9, R9, UR5, RZ, P1, !PT ;  /* 0x0000000509097c10 */ /* 0x000fe40008ffe4ff */
[----:B------:R-:W-:-:S09]  /*0da0*/  IADD3.X R5, R5, UR5, RZ, P2, !PT ;  /* 0x0000000505057c10 */ /* 0x000fd200097fe4ff */
[----:B0-----:R-:W-:Y:S05]  /*0db0*/  @!P0 BRA `(.L_x_61) ;  /* 0xfffffffc005c8947 */ /* 0x001fea000383ffff */
[----:B------:R-:W-:Y:S05]  /*0dc0*/  EXIT ;  /* 0x000000000000794d */ /* 0x000fea0003800000 */
        .weak           $__internal_6_$__cuda_sm20_div_rn_f64_full
        .type           $__internal_6_$__cuda_sm20_div_rn_f64_full,@function
        .size           $__internal_6_$__cuda_sm20_div_rn_f64_full,($__internal_7_$__cuda_sm20_div_s64 - $__internal_6_$__cuda_sm20_div_rn_f64_full)
$__internal_6_$__cuda_sm20_div_rn_f64_full:
[----:B------:R-:W-:Y:S01]  /*0dd0*/  FSETP.GEU.AND P2, PT, |R15|, 1.469367938527859385e-39, PT ;  /* 0x001000000f00780b */ /* 0x000fe20003f4e200 */
[----:B------:R-:W-:Y:S01]  /*0de0*/  IMAD.MOV.U32 R18, RZ, RZ, R14 ;  /* 0x000000ffff127224 */ /* 0x000fe200078e000e */
[C---:B------:R-:W-:Y:S01]  /*0df0*/  FSETP.GEU.AND P0, PT, |R27|.reuse, 1.469367938527859385e-39, PT ;  /* 0x001000001b00780b */ /* 0x040fe20003f0e200 */
[----:B------:R-:W-:Y:S01]  /*0e00*/  IMAD.MOV.U32 R22, RZ, RZ, 0x1 ;  /* 0x00000001ff167424 */ /* 0x000fe200078e00ff */
[----:B------:R-:W-:Y:S01]  /*0e10*/  LOP3.LUT R12, R27, 0x800fffff, RZ, 0xc0, !PT ;  /* 0x800fffff1b0c7812 */ /* 0x000fe200078ec0ff */
[----:B------:R-:W-:Y:S01]  /*0e20*/  BSSY B2, `(.L_x_62) ;  /* 0x0000052000027945 */ /* 0x000fe20003800000 */
[----:B------:R-:W-:Y:S02]  /*0e30*/  LOP3.LUT R10, R15, 0x7ff00000, RZ, 0xc0, !PT ;  /* 0x7ff000000f0a7812 */ /* 0x000fe400078ec0ff */
[----:B------:R-:W-:Y:S01]  /*0e40*/  LOP3.LUT R13, R12, 0x3ff00000, RZ, 0xfc, !PT ;  /* 0x3ff000000c0d7812 */ /* 0x000fe200078efcff */
[----:B------:R-:W-:Y:S01]  /*0e50*/  IMAD.MOV.U32 R12, RZ, RZ, R26 ;  /* 0x000000ffff0c7224 */ /* 0x000fe200078e001a */
[----:B------:R-:W-:-:S03]  /*0e60*/  LOP3.LUT R29, R27, 0x7ff00000, RZ, 0xc0, !PT ;  /* 0x7ff000001b1d7812 */ /* 0x000fc600078ec0ff */
[----:B------:R-:W-:Y:S01]  /*0e70*/  @!P2 LOP3.LUT R11, R27, 0x7ff00000, RZ, 0xc0, !PT ;  /* 0x7ff000001b0ba812 */ /* 0x000fe200078ec0ff */
[----:B------:R-:W-:Y:S01]  /*0e80*/  @!P2 IMAD.MOV.U32 R20, RZ, RZ, RZ ;  /* 0x000000ffff14a224 */ /* 0x000fe200078e00ff */
[----:B------:R-:W-:Y:S01]  /*0e90*/  @!P0 DMUL R12, R26, 8.98846567431157953865e+307 ;  /* 0x7fe000001a0c8828 */ /* 0x000fe20000000000 */
[C---:B------:R-:W-:Y:S02]  /*0ea0*/  ISETP.GE.U32.AND P1, PT, R10.reuse, R29, PT ;  /* 0x0000001d0a00720c */ /* 0x040fe40003f26070 */
[----:B------:R-:W-:Y:S01]  /*0eb0*/  @!P2 ISETP.GE.U32.AND P3, PT, R10, R11, PT ;  /* 0x0000000b0a00a20c */ /* 0x000fe20003f66070 */
[----:B------:R-:W-:Y:S02]  /*0ec0*/  IMAD.MOV.U32 R11, RZ, RZ, 0x1ca00000 ;  /* 0x1ca00000ff0b7424 */ /* 0x000fe400078e00ff */
[----:B------:R-:W0:Y:S03]  /*0ed0*/  MUFU.RCP64H R23, R13 ;  /* 0x0000000d00177308 */ /* 0x000e260000001800 */
[----:B------:R-:W-:-:S02]  /*0ee0*/  @!P2 SEL R21, R11, 0x63400000, !P3 ;  /* 0x634000000b15a807 */ /* 0x000fc40005800000 */
[----:B------:R-:W-:Y:S02]  /*0ef0*/  SEL R19, R11, 0x63400000, !P1 ;  /* 0x634000000b137807 */ /* 0x000fe40004800000 */
[--C-:B------:R-:W-:Y:S02]  /*0f00*/  @!P2 LOP3.LUT R21, R21, 0x80000000, R15.reuse, 0xf8, !PT ;  /* 0x800000001515a812 */ /* 0x100fe400078ef80f */
[----:B------:R-:W-:Y:S02]  /*0f10*/  LOP3.LUT R19, R19, 0x800fffff, R15, 0xf8, !PT ;  /* 0x800fffff13137812 */ /* 0x000fe400078ef80f */
[----:B------:R-:W-:Y:S02]  /*0f20*/  @!P2 LOP3.LUT R21, R21, 0x100000, RZ, 0xfc, !PT ;  /* 0x001000001515a812 */ /* 0x000fe400078efcff */
[----:B------:R-:W-:-:S04]  /*0f30*/  @!P0 LOP3.LUT R29, R13, 0x7ff00000, RZ, 0xc0, !PT ;  /* 0x7ff000000d1d8812 */ /* 0x000fc800078ec0ff */
[----:B------:R-:W-:Y:S02]  /*0f40*/  @!P2 DFMA R18, R18, 2, -R20 ;  /* 0x400000001212a82b */ /* 0x000fe40000000814 */
[----:B0-----:R-:W-:-:S08]  /*0f50*/  DFMA R20, R22, -R12, 1 ;  /* 0x3ff000001614742b */ /* 0x001fd0000000080c */
[----:B------:R-:W-:-:S08]  /*0f60*/  DFMA R20, R20, R20, R20 ;  /* 0x000000141414722b */ /* 0x000fd00000000014 */
[----:B------:R-:W-:-:S08]  /*0f70*/  DFMA R20, R22, R20, R22 ;  /* 0x000000141614722b */ /* 0x000fd00000000016 */
[----:B------:R-:W-:-:S08]  /*0f80*/  DFMA R22, R20, -R12, 1 ;  /* 0x3ff000001416742b */ /* 0x000fd0000000080c */
[----:B------:R-:W-:-:S08]  /*0f90*/  DFMA R20, R20, R22, R20 ;  /* 0x000000161414722b */ /* 0x000fd00000000014 */
[----:B------:R-:W-:-:S08]  /*0fa0*/  DMUL R22, R20, R18 ;  /* 0x0000001214167228 */ /* 0x000fd00000000000 */
[----:B------:R-:W-:-:S08]  /*0fb0*/  DFMA R24, R22, -R12, R18 ;  /* 0x8000000c1618722b */ /* 0x000fd00000000012 */
[----:B------:R-:W-:Y:S01]  /*0fc0*/  DFMA R24, R20, R24, R22 ;  /* 0x000000181418722b */ /* 0x000fe20000000016 */
[----:B------:R-:W-:Y:S01]  /*0fd0*/  IMAD.MOV.U32 R20, RZ, RZ, R10 ;  /* 0x000000ffff147224 */ /* 0x000fe200078e000a */
[----:B------:R-:W-:-:S05]  /*0fe0*/  @!P2 LOP3.LUT R20, R19, 0x7ff00000, RZ, 0xc0, !PT ;  /* 0x7ff000001314a812 */ /* 0x000fca00078ec0ff */
[----:B------:R-:W-:-:S05]  /*0ff0*/  VIADD R21, R20, 0xffffffff ;  /* 0xffffffff14157836 */ /* 0x000fca0000000000 */
[----:B------:R-:W-:Y:S02]  /*1000*/  ISETP.GT.U32.AND P0, PT, R21, 0x7feffffe, PT ;  /* 0x7feffffe1500780c */ /* 0x000fe40003f04070 */
[----:B------:R-:W-:-:S04]  /*1010*/  IADD3 R21, R29, -0x1, RZ ;  /* 0xffffffff1d157810 */ /* 0x000fc80007ffe0ff */
[----:B------:R-:W-:-:S13]  /*1020*/  ISETP.GT.U32.OR P0, PT, R21, 0x7feffffe, P0 ;  /* 0x7feffffe1500780c */ /* 0x000fda0000704470 */
[----:B------:R-:W-:Y:S05]  /*1030*/  @P0 BRA `(.L_x_63) ;  /* 0x00000000006c0947 */ /* 0x000fea0003800000 */
[----:B------:R-:W-:-:S04]  /*1040*/  LOP3.LUT R15, R27, 0x7ff00000, RZ, 0xc0, !PT ;  /* 0x7ff000001b0f7812 */ /* 0x000fc800078ec0ff */
[CC--:B------:R-:W-:Y:S02]  /*1050*/  VIADDMNMX R14, R10.reuse, -R15.reuse, 0xb9600000, !PT ;  /* 0xb96000000a0e7446 */ /* 0x0c0fe4000780090f */
[----:B------:R-:W-:Y:S02]  /*1060*/  ISETP.GE.U32.AND P0, PT, R10, R15, PT ;  /* 0x0000000f0a00720c */ /* 0x000fe40003f06070 */
[----:B------:R-:W-:Y:S02]  /*1070*/  VIMNMX R14, R14, 0x46a00000, PT ;  /* 0x46a000000e0e7848 */ /* 0x000fe40003fe0100 */
[----:B------:R-:W-:-:S05]  /*1080*/  SEL R11, R11, 0x63400000, !P0 ;  /* 0x634000000b0b7807 */ /* 0x000fca0004000000 */
[----:B------:R-:W-:Y:S02]  /*1090*/  IMAD.IADD R20, R14, 0x1, -R11 ;  /* 0x000000010e147824 */ /* 0x000fe400078e0a0b */
[----:B------:R-:W-:Y:S02]  /*10a0*/  IMAD.MOV.U32 R14, RZ, RZ, RZ ;  /* 0x000000ffff0e7224 */ /* 0x000fe400078e00ff */
[----:B------:R-:W-:-:S06]  /*10b0*/  VIADD R15, R20, 0x7fe00000 ;  /* 0x7fe00000140f7836 */ /* 0x000fcc0000000000 */
[----:B------:R-:W-:-:S10]  /*10c0*/  DMUL R10, R24, R14 ;  /* 0x0000000e180a7228 */ /* 0x000fd40000000000 */
[----:B------:R-:W-:-:S13]  /*10d0*/  FSETP.GTU.AND P0, PT, |R11|, 1.469367938527859385e-39, PT ;  /* 0x001000000b00780b */ /* 0x000fda0003f0c200 */
[----:B------:R-:W-:Y:S05]  /*10e0*/  @P0 BRA `(.L_x_64) ;  /* 0x0000000000940947 */ /* 0x000fea0003800000 */
[----:B------:R-:W-:Y:S01]  /*10f0*/  DFMA R12, R24, -R12, R18 ;  /* 0x8000000c180c722b */ /* 0x000fe20000000012 */
[----:B------:R-:W-:-:S09]  /*1100*/  IMAD.MOV.U32 R14, RZ, RZ, RZ ;  /* 0x000000ffff0e7224 */ /* 0x000fd200078e00ff */
[C---:B------:R-:W-:Y:S02]  /*1110*/  FSETP.NEU.AND P0, PT, R13.reuse, RZ, PT ;  /* 0x000000ff0d00720b */ /* 0x040fe40003f0d000 */
[----:B------:R-:W-:-:S04]  /*1120*/  LOP3.LUT R19, R13, 0x80000000, R27, 0x48, !PT ;  /* 0x800000000d137812 */ /* 0x000fc800078e481b */
[----:B------:R-:W-:-:S07]  /*1130*/  LOP3.LUT R15, R19, R15, RZ, 0xfc, !PT ;  /* 0x0000000f130f7212 */ /* 0x000fce00078efcff */
[----:B------:R-:W-:Y:S05]  /*1140*/  @!P0 BRA `(.L_x_64) ;  /* 0x00000000007c8947 */ /* 0x000fea0003800000 */
[----:B------:R-:W-:Y:S01]  /*1150*/  IMAD.MOV R13, RZ, RZ, -R20 ;  /* 0x000000ffff0d7224 */ /* 0x000fe200078e0a14 */
[----:B------:R-:W-:Y:S01]  /*1160*/  DMUL.RP R14, R24, R14 ;  /* 0x0000000e180e7228 */ /* 0x000fe20000008000 */
[----:B------:R-:W-:-:S06]  /*1170*/  IMAD.MOV.U32 R12, RZ, RZ, RZ ;  /* 0x000000ffff0c7224 */ /* 0x000fcc00078e00ff */
[----:B------:R-:W-:-:S03]  /*1180*/  DFMA R12, R10, -R12, R24 ;  /* 0x8000000c0a0c722b */ /* 0x000fc60000000018 */
[----:B------:R-:W-:-:S03]  /*1190*/  LOP3.LUT R19, R15, R19, RZ, 0x3c, !PT ;  /* 0x000000130f137212 */ /* 0x000fc600078e3cff */
[----:B------:R-:W-:-:S04]  /*11a0*/  IADD3 R12, -R20, -0x43300000, RZ ;  /* 0xbcd00000140c7810 */ /* 0x000fc80007ffe1ff */
[----:B------:R-:W-:-:S04]  /*11b0*/  FSETP.NEU.AND P0, PT, |R13|, R12, PT ;  /* 0x0000000c0d00720b */ /* 0x000fc80003f0d200 */
[----:B------:R-:W-:Y:S02]  /*11c0*/  FSEL R10, R14, R10, !P0 ;  /* 0x0000000a0e0a7208 */ /* 0x000fe40004000000 */
[----:B------:R-:W-:Y:S01]  /*11d0*/  FSEL R11, R19, R11, !P0 ;  /* 0x0000000b130b7208 */ /* 0x000fe20004000000 */
[----:B------:R-:W-:Y:S06]  /*11e0*/  BRA `(.L_x_64) ;  /* 0x0000000000547947 */ /* 0x000fec0003800000 */
.L_x_63:
[----:B------:R-:W-:-:S14]  /*11f0*/  DSETP.NAN.AND P0, PT, R14, R14, PT ;  /* 0x0000000e0e00722a */ /* 0x000fdc0003f08000 */
[----:B------:R-:W-:Y:S05]  /*1200*/  @P0 BRA `(.L_x_65) ;  /* 0x0000000000440947 */ /* 0x000fea0003800000 */
[----:B------:R-:W-:-:S14]  /*1210*/  DSETP.NAN.AND P0, PT, R26, R26, PT ;  /* 0x0000001a1a00722a */ /* 0x000fdc0003f08000 */
[----:B------:R-:W-:Y:S05]  /*1220*/  @P0 BRA `(.L_x_66) ;  /* 0x0000000000300947 */ /* 0x000fea0003800000 */
[----:B------:R-:W-:Y:S01]  /*1230*/  ISETP.NE.AND P0, PT, R20, R29, PT ;  /* 0x0000001d1400720c */ /* 0x000fe20003f05270 */
[----:B------:R-:W-:Y:S01]  /*1240*/  IMAD.MOV.U32 R10, RZ, RZ, 0x0 ;  /* 0x00000000ff0a7424 */ /* 0x000fe200078e00ff */
[----:B------:R-:W-:-:S11]  /*1250*/  MOV R11, 0xfff80000 ;  /* 0xfff80000000b7802 */ /* 0x000fd60000000f00 */
[----:B------:R-:W-:Y:S05]  /*1260*/  @!P0 BRA `(.L_x_64) ;  /* 0x0000000000348947 */ /* 0x000fea0003800000 */
[----:B------:R-:W-:Y:S02]  /*1270*/  ISETP.NE.AND P0, PT, R20, 0x7ff00000, PT ;  /* 0x7ff000001400780c */ /* 0x000fe40003f05270 */
[----:B------:R-:W-:Y:S02]  /*1280*/  LOP3.LUT R11, R15, 0x80000000, R27, 0x48, !PT ;  /* 0x800000000f0b7812 */ /* 0x000fe400078e481b */
[----:B------:R-:W-:-:S13]  /*1290*/  ISETP.EQ.OR P0, PT, R29, RZ, !P0 ;  /* 0x000000ff1d00720c */ /* 0x000fda0004702670 */
[----:B------:R-:W-:Y:S01]  /*12a0*/  @P0 LOP3.LUT R12, R11, 0x7ff00000, RZ, 0xfc, !PT ;  /* 0x7ff000000b0c0812 */ /* 0x000fe200078efcff */
[----:B------:R-:W-:Y:S02]  /*12b0*/  @!P0 IMAD.MOV.U32 R10, RZ, RZ, RZ ;  /* 0x000000ffff0a8224 */ /* 0x000fe400078e00ff */
[----:B------:R-:W-:Y:S02]  /*12c0*/  @P0 IMAD.MOV.U32 R10, RZ, RZ, RZ ;  /* 0x000000ffff0a0224 */ /* 0x000fe400078e00ff */
[----:B------:R-:W-:Y:S01]  /*12d0*/  @P0 IMAD.MOV.U32 R11, RZ, RZ, R12 ;  /* 0x000000ffff0b0224 */ /* 0x000fe200078e000c */
[----:B------:R-:W-:Y:S06]  /*12e0*/  BRA `(.L_x_64) ;  /* 0x0000000000147947 */ /* 0x000fec0003800000 */
.L_x_66:
[----:B------:R-:W-:Y:S01]  /*12f0*/  LOP3.LUT R11, R27, 0x80000, RZ, 0xfc, !PT ;  /* 0x000800001b0b7812 */ /* 0x000fe200078efcff */
[----:B------:R-:W-:Y:S01]  /*1300*/  IMAD.MOV.U32 R10, RZ, RZ, R26 ;  /* 0x000000ffff0a7224 */ /* 0x000fe200078e001a */
[----:B------:R-:W-:Y:S06]  /*1310*/  BRA `(.L_x_64) ;  /* 0x0000000000087947 */ /* 0x000fec0003800000 */
.L_x_65:
[----:B------:R-:W-:Y:S01]  /*1320*/  LOP3.LUT R11, R15, 0x80000, RZ, 0xfc, !PT ;  /* 0x000800000f0b7812 */ /* 0x000fe200078efcff */
[----:B------:R-:W-:-:S07]  /*1330*/  IMAD.MOV.U32 R10, RZ, RZ, R14 ;  /* 0x000000ffff0a7224 */ /* 0x000fce00078e000e */
.L_x_64:
[----:B------:R-:W-:Y:S05]  /*1340*/  BSYNC B2 ;  /* 0x0000000000027941 */ /* 0x000fea0003800000 */
.L_x_62:
[----:B------:R-:W-:Y:S01]  /*1350*/  IMAD.MOV.U32 R12, RZ, RZ, R10 ;  /* 0x000000ffff0c7224 */ /* 0x000fe200078e000a */
[----:B------:R-:W-:Y:S01]  /*1360*/  MOV R10, R0 ;  /* 0x00000000000a7202 */ /* 0x000fe20000000f00 */
[----:B------:R-:W-:Y:S02]  /*1370*/  IMAD.MOV.U32 R13, RZ, RZ, R11 ;  /* 0x000000ffff0d7224 */ /* 0x000fe400078e000b */
[----:B------:R-:W-:-:S04]  /*1380*/  IMAD.MOV.U32 R11, RZ, RZ, 0x0 ;  /* 0x00000000ff0b7424 */ /* 0x000fc800078e00ff */
[----:B------:R-:W-:Y:S05]  /*1390*/  RET.REL.NODEC R10 `(_ZN2at6native55_GLOBAL__N__6c1c77d0_17_DistanceKernel_cu_75b981de_308231cdist_backward_kernel_cuda_implIdNS1_5distsIdE3twoEEEvPT_PKS6_S9_S9_S9_S6_lllllll) ;  /* 0xffffffec0a187950 */ /* 0x000fea0003c3ffff */
        .weak           $__internal_7_$__cuda_sm20_div_s64
        .type           $__internal_7_$__cuda_sm20_div_s64,@function
        .size           $__internal_7_$__cuda_sm20_div_s64,(.L_x_846 - $__internal_7_$__cuda_sm20_div_s64)
$__internal_7_$__cuda_sm20_div_s64:
        /* <DEDUP_REMOVED lines=21> */
[----:B------:R-:W-:-:S04]  /*14f0*/  IADD3 R21, P4, RZ, -R18, RZ ;  /* 0x80000012ff157210 */ /* 0x000fc80007f9e0ff */
[----:B------:R-:W-:Y:S01]  /*1500*/  IADD3 R17, P2, R19, R16, RZ ;  /* 0x0000001013117210 */ /* 0x000fe20007f5e0ff */
[----:B------:R-:W-:-:S04]  /*1510*/  IMAD.X R16, R23, 0x1, R15, P0 ;  /* 0x0000000117107824 */ /* 0x000fc800000e060f */
[----:B------:R-:W-:Y:S01]  /*1520*/  IMAD.WIDE.U32 R14, R17, R8, RZ ;  /* 0x00000008110e7225 */ /* 0x000fe200078e00ff */
[----:B------:R-:W-:-:S03]  /*1530*/  IADD3.X R19, RZ, RZ, R16, P2, P1 ;  /* 0x000000ffff137210 */ /* 0x000fc600017e2410 */
[----:B------:R-:W-:Y:S01]  /*1540*/  IMAD R15, R17, R9, R15 ;  /* 0x00000009110f7224 */ /* 0x000fe200078e020f */
[----:B------:R-:W-:Y:S02]  /*1550*/  IADD3 R23, P0, RZ, -R14, RZ ;  /* 0x8000000eff177210 */ /* 0x000fe40007f1e0ff */
[----:B------:R-:W-:Y:S01]  /*1560*/  SEL R14, R21, R18, !P3 ;  /* 0x00000012150e7207 */ /* 0x000fe20005800000 */
[----:B------:R-:W-:Y:S02]  /*1570*/  IMAD R15, R19, R8, R15 ;  /* 0x00000008130f7224 */ /* 0x000fe400078e020f */
[----:B------:R-:W-:-:S03]  /*1580*/  IMAD.HI.U32 R16, R17, R23, RZ ;  /* 0x0000001711107227 */ /* 0x000fc600078e00ff */
[----:B------:R-:W-:Y:S01]  /*1590*/  IADD3.X R20, RZ, ~R15, RZ, P0, !PT ;  /* 0x8000000fff147210 */ /* 0x000fe200007fe4ff */
[----:B------:R-:W-:-:S04]  /*15a0*/  IMAD.X R18, RZ, RZ, ~R13, P4 ;  /* 0x000000ffff127224 */ /* 0x000fc800020e0e0d */
[----:B------:R-:W-:Y:S01]  /*15b0*/  IMAD.WIDE.U32 R16, P0, R17, R20, R16 ;  /* 0x0000001411107225 */ /* 0x000fe20007800010 */
[----:B------:R-:W-:-:S03]  /*15c0*/  SEL R18, R18, R13, !P3 ;  /* 0x0000000d12127207 */ /* 0x000fc60005800000 */
[----:B------:R-:W-:-:S04]  /*15d0*/  IMAD.HI.U32 R15, P1, R19, R23, R16 ;  /* 0x00000017130f7227 */ /* 0x000fc80007820010 */
[CC--:B------:R-:W-:Y:S02]  /*15e0*/  IMAD R16, R19.reuse, R20.reuse, RZ ;  /* 0x0000001413107224 */ /* 0x0c0fe400078e02ff */
[----:B------:R-:W-:-:S03]  /*15f0*/  IMAD.HI.U32 R20, R19, R20, RZ ;  /* 0x0000001413147227 */ /* 0x000fc600078e00ff */
[----:B------:R-:W-:Y:S01]  /*1600*/  IADD3 R15, P2, R16, R15, RZ ;  /* 0x0000000f100f7210 */ /* 0x000fe20007f5e0ff */
[----:B------:R-:W-:Y:S02]  /*1610*/  IMAD.X R19, R20, 0x1, R19, P0 ;  /* 0x0000000114137824 */ /* 0x000fe400000e0613 */
[----:B------:R-:W-:Y:S02]  /*1620*/  IMAD.MOV.U32 R17, RZ, RZ, RZ ;  /* 0x000000ffff117224 */ /* 0x000fe400078e00ff */
[----:B------:R-:W-:Y:S01]  /*1630*/  IMAD.HI.U32 R16, R15, R14, RZ ;  /* 0x0000000e0f107227 */ /* 0x000fe200078e00ff */
[----:B------:R-:W-:-:S03]  /*1640*/  IADD3.X R19, RZ, RZ, R19, P2, P1 ;  /* 0x000000ffff137210 */ /* 0x000fc600017e2413 */
[----:B------:R-:W-:-:S04]  /*1650*/  IMAD.WIDE.U32 R16, R15, R18, R16 ;  /* 0x000000120f107225 */ /* 0x000fc800078e0010 */
[C---:B------:R-:W-:Y:S02]  /*1660*/  IMAD R21, R19.reuse, R18, RZ ;  /* 0x0000001213157224 */ /* 0x040fe400078e02ff */
[----:B------:R-:W-:-:S04]  /*1670*/  IMAD.HI.U32 R16, P0, R19, R14, R16 ;  /* 0x0000000e13107227 */ /* 0x000fc80007800010 */
[----:B------:R-:W-:Y:S01]  /*1680*/  IMAD.HI.U32 R15, R19, R18, RZ ;  /* 0x00000012130f7227 */ /* 0x000fe200078e00ff */
[----:B------:R-:W-:-:S03]  /*1690*/  IADD3 R19, P1, R21, R16, RZ ;  /* 0x0000001015137210 */ /* 0x000fc60007f3e0ff */
[----:B------:R-:W-:Y:S02]  /*16a0*/  IMAD.X R15, RZ, RZ, R15, P0 ;  /* 0x000000ffff0f7224 */ /* 0x000fe400000e060f */
[----:B------:R-:W-:-:S04]  /*16b0*/  IMAD.WIDE.U32 R16, R19, R8, RZ ;  /* 0x0000000813107225 */ /* 0x000fc800078e00ff */
[----:B------:R-:W-:Y:S01]  /*16c0*/  IMAD.X R15, RZ, RZ, R15, P1 ;  /* 0x000000ffff0f7224 */ /* 0x000fe200008e060f */
[----:B------:R-:W-:Y:S01]  /*16d0*/  IADD3 R23, P1, -R16, R14, RZ ;  /* 0x0000000e10177210 */ /* 0x000fe20007f3e1ff */
[C---:B------:R-:W-:Y:S01]  /*16e0*/  IMAD R17, R19.reuse, R9, R17 ;  /* 0x0000000913117224 */ /* 0x040fe200078e0211 */
[----:B------:R-:W-:Y:S02]  /*16f0*/  IADD3 R14, P2, R19, 0x1, RZ ;  /* 0x00000001130e7810 */ /* 0x000fe40007f5e0ff */
[-C--:B------:R-:W-:Y:S01]  /*1700*/  ISETP.GE.U32.AND P0, PT, R23, R8.reuse, PT ;  /* 0x000000081700720c */ /* 0x080fe20003f06070 */
[-C--:B------:R-:W-:Y:S02]  /*1710*/  IMAD R17, R15, R8.reuse, R17 ;  /* 0x000000080f117224 */ /* 0x080fe400078e0211 */
[----:B------:R-:W-:Y:S02]  /*1720*/  IMAD.X R16, RZ, RZ, R15, P2 ;  /* 0x000000ffff107224 */ /* 0x000fe400010e060f */
[----:B------:R-:W-:Y:S01]  /*1730*/  IMAD.X R25, R18, 0x1, ~R17, P1 ;  /* 0x0000000112197824 */ /* 0x000fe200008e0e11 */
[----:B------:R-:W-:-:S04]  /*1740*/  IADD3 R17, P1, R23, -R8, RZ ;  /* 0x8000000817117210 */ /* 0x000fc80007f3e0ff */
[CC--:B------:R-:W-:Y:S02]  /*1750*/  ISETP.GE.U32.AND.EX P0, PT, R25.reuse, R9.reuse, PT, P0 ;  /* 0x000000091900720c */ /* 0x0c0fe40003f06100 */
[----:B------:R-:W-:Y:S02]  /*1760*/  IADD3.X R21, R25, ~R9, RZ, P1, !PT ;  /* 0x8000000919157210 */ /* 0x000fe40000ffe4ff */
[----:B------:R-:W-:Y:S02]  /*1770*/  SEL R17, R17, R23, P0 ;  /* 0x0000001711117207 */ /* 0x000fe40000000000 */
[----:B------:R-:W-:Y:S02]  /*1780*/  SEL R19, R14, R19, P0 ;  /* 0x000000130e137207 */ /* 0x000fe40000000000 */
[----:B------:R-:W-:Y:S02]  /*1790*/  SEL R21, R21, R25, P0 ;  /* 0x0000001915157207 */ /* 0x000fe40000000000 */
[----:B------:R-:W-:-:S02]  /*17a0*/  ISETP.GE.U32.AND P1, PT, R17, R8, PT ;  /* 0x000000081100720c */ /* 0x000fc40003f26070 */
[----:B------:R-:W-:Y:S02]  /*17b0*/  SEL R14, R16, R15, P0 ;  /* 0x0000000f100e7207 */ /* 0x000fe40000000000 */
[----:B------:R-:W-:Y:S02]  /*17c0*/  IADD3 R8, P2, R19, 0x1, RZ ;  /* 0x0000000113087810 */ /* 0x000fe40007f5e0ff */
[----:B------:R-:W-:Y:S02]  /*17d0*/  ISETP.GE.U32.AND.EX P0, PT, R21, R9, PT, P1 ;  /* 0x000000091500720c */ /* 0x000fe40003f06110 */
[----:B------:R-:W-:Y:S01]  /*17e0*/  LOP3.LUT R15, R10, R13, RZ, 0x3c, !PT ;  /* 0x0000000d0a0f7212 */ /* 0x000fe200078e3cff */
[----:B------:R-:W-:Y:S01]  /*17f0*/  IMAD.X R9, RZ, RZ, R14, P2 ;  /* 0x000000ffff097224 */ /* 0x000fe200010e060e */
[----:B------:R-:W-:Y:S02]  /*1800*/  SEL R8, R8, R19, P0 ;  /* 0x0000001308087207 */ /* 0x000fe40000000000 */
[----:B------:R-:W-:-:S02]  /*1810*/  ISETP.GE.AND P1, PT, R15, RZ, PT ;  /* 0x000000ff0f00720c */ /* 0x000fc40003f26270 */
[----:B------:R-:W-:Y:S02]  /*1820*/  SEL R13, R9, R14, P0 ;  /* 0x0000000e090d7207 */ /* 0x000fe40000000000 */
[----:B------:R-:W-:Y:S02]  /*1830*/  IADD3 R9, P2, RZ, -R8, RZ ;  /* 0x80000008ff097210 */ /* 0x000fe40007f5e0ff */
[----:B------:R-:W-:-:S03]  /*1840*/  ISETP.NE.U32.AND P0, PT, R12, RZ, PT ;  /* 0x000000ff0c00720c */ /* 0x000fc60003f05070 */
[----:B------:R-:W-:Y:S01]  /*1850*/  IMAD.X R12, RZ, RZ, ~R13, P2 ;  /* 0x000000ffff0c7224 */ /* 0x000fe200010e0e0d */
[----:B------:R-:W-:Y:S02]  /*1860*/  ISETP.NE.AND.EX P0, PT, R10, RZ, PT, P0 ;  /* 0x000000ff0a00720c */ /* 0x000fe40003f05300 */
[----:B------:R-:W-:Y:S01]  /*1870*/  SEL R10, R9, R8, !P1 ;  /* 0x00000008090a7207 */ /* 0x000fe20004800000 */
[----:B------:R-:W-:Y:S01]  /*1880*/  IMAD.MOV.U32 R8, RZ, RZ, R4 ;  /* 0x000000ffff087224 */ /* 0x000fe200078e0004 */
[----:B------:R-:W-:Y:S01]  /*1890*/  SEL R13, R12, R13, !P1 ;  /* 0x0000000d0c0d7207 */ /* 0x000fe20004800000 */
[----:B------:R-:W-:Y:S01]  /*18a0*/  IMAD.MOV.U32 R9, RZ, RZ, 0x0 ;  /* 0x00000000ff097424 */ /* 0x000fe200078e00ff */
[----:B------:R-:W-:Y:S02]  /*18b0*/  SEL R10, R10, 0xffffffff, P0 ;  /* 0xffffffff0a0a7807 */ /* 0x000fe40000000000 */
[----:B------:R-:W-:Y:S01]  /*18c0*/  SEL R13, R13, 0xffffffff, P0 ;  /* 0xffffffff0d0d7807 */ /* 0x000fe20000000000 */
[----:B------:R-:W-:Y:S06]  /*18d0*/  RET.REL.NODEC R8 `(_ZN2at6native55_GLOBAL__N__6c1c77d0_17_DistanceKernel_cu_75b981de_308231cdist_backward_kernel_cuda_implIdNS1_5distsIdE3twoEEEvPT_PKS6_S9_S9_S9_S6_lllllll) ;  /* 0xffffffe408c87950 */ /* 0x000fec0003c3ffff */
.L_x_67:
        /* <DEDUP_REMOVED lines=10> */
.L_x_846:


//--------------------- .text._ZN2at6native55_GLOBAL__N__6c1c77d0_17_DistanceKernel_cu_75b981de_308231cdist_backward_kernel_cuda_implIdNS1_5distsIdE6lt_twoEEEvPT_PKS6_S9_S9_S9_S6_lllllll --------------------------
	.section	.text._ZN2at6native55_GLOBAL__N__6c1c77d0_17_DistanceKernel_cu_75b981de_308231cdist_backward_kernel_cuda_implIdNS1_5distsIdE6lt_twoEEEvPT_PKS6_S9_S9_S9_S6_lllllll,"ax",@progbits
	.align	128
.text._ZN2at6native55_GLOBAL__N__6c1c77d0_17_DistanceKernel_cu_75b981de_308231cdist_backward_kernel_cuda_implIdNS1_5distsIdE6lt_twoEEEvPT_PKS6_S9_S9_S9_S6_lllllll:
        .type           _ZN2at6native55_GLOBAL__N__6c1c77d0_17_DistanceKernel_cu_75b981de_308231cdist_backward_kernel_cuda_implIdNS1_5distsIdE6lt_twoEEEvPT_PKS6_S9_S9_S9_S6_lllllll,@function
        .size           _ZN2at6native55_GLOBAL__N__6c1c77d0_17_DistanceKernel_cu_75b981de_308231cdist_backward_kernel_cuda_implIdNS1_5distsIdE6lt_twoEEEvPT_PKS6_S9_S9_S9_S6_lllllll,(.L_x_849 - _ZN2at6native55_GLOBAL__N__6c1c77d0_17_DistanceKernel_cu_75b981de_308231cdist_backward_kernel_cuda_implIdNS1_5distsIdE6lt_twoEEEvPT_PKS6_S9_S9_S9_S6_lllllll)
        .other          _ZN2at6native55_GLOBAL__N__6c1c77d0_17_DistanceKernel_cu_75b981de_308231cdist_backward_kernel_cuda_implIdNS1_5distsIdE6lt_twoEEEvPT_PKS6_S9_S9_S9_S6_lllllll,@"STO_CUDA_ENTRY STV_DEFAULT"
_ZN2at6native55_GLOBAL__N__6c1c77d0_17_DistanceKernel_cu_75b981de_308231cdist_backward_kernel_cuda_implIdNS1_5distsIdE6lt_twoEEEvPT_PKS6_S9_S9_S9_S6_lllllll:
        /* <DEDUP_REMOVED lines=32> */
[----:B------:R-:W-:Y:S05]  /*0200*/  CALL.REL.NOINC `($__internal_9_$__cuda_sm20_div_s64) ;  /* 0x0000002400c47944 */ /* 0x000fea0003c00000 */
[--C-:B------:R-:W-:Y:S01]  /*0210*/  IMAD.MOV R8, RZ, RZ, -R6.reuse ;  /* 0x000000ffff087224 */ /* 0x100fe200078e0a06 */
[----:B------:R-:W-:Y:S01]  /*0220*/  ULDC UR5, c[0x0][0x260] ;  /* 0x0000980000057ab9 */ /* 0x000fe20000000800 */
[----:B------:R-:W-:Y:S02]  /*0230*/  IMAD.MOV.U32 R7, RZ, RZ, R6 ;  /* 0x000000ffff077224 */ /* 0x000fe400078e0006 */
[----:B------:R-:W-:Y:S01]  /*0240*/  IMAD R8, R8, UR5, R5 ;  /* 0x0000000508087c24 */ /* 0x000fe2000f8e0205 */
[----:B------:R-:W-:Y:S06]  /*0250*/  BRA `(.L_x_70) ;  /* 0x0000000000547947 */ /* 0x000fec0003800000 */
.L_x_69:
[----:B------:R-:W-:Y:S02]  /*0260*/  ULDC UR5, c[0x0][0x260] ;  /* 0x0000980000057ab9 */ /* 0x000fe40000000800 */
        /* <DEDUP_REMOVED lines=20> */
.L_x_70:
[----:B------:R-:W-:Y:S05]  /*03b0*/  BSYNC B0 ;  /* 0x0000000000007941 */ /* 0x000fea0003800000 */
.L_x_68:
        /* <DEDUP_REMOVED lines=14> */
[----:B------:R-:W-:Y:S01]  /*04a0*/  IADD3 R11, P0, RZ, -R6, RZ ;  /* 0x80000006ff0b7210 */ /* 0x000fe20007f1e0ff */
[----:B------:R-:W-:-:S04]  /*04b0*/  ULDC.64 UR8, c[0x0][0x248] ;  /* 0x0000920000087ab9 */ /* 0x000fc80000000a00 */
[----:B------:R-:W-:Y:S02]  /*04c0*/  IMAD.X R4, RZ, RZ, ~R13, P0 ;  /* 0x000000ffff047224 */ /* 0x000fe400000e0e0d */
[----:B------:R-:W-:-:S04]  /*04d0*/  IMAD.WIDE.U32 R8, R11, UR8, R8 ;  /* 0x000000080b087c25 */ /* 0x000fc8000f8e0008 */
[----:B------:R-:W-:Y:S02]  /*04e0*/  IMAD R4, R4, UR8, RZ ;  /* 0x0000000804047c24 */ /* 0x000fe4000f8e02ff */
[----:B------:R-:W-:Y:S02]  /*04f0*/  IMAD.MOV.U32 R17, RZ, RZ, R8 ;  /* 0x000000ffff117224 */ /* 0x000fe400078e0008 */
[----:B------:R-:W-:Y:S02]  /*0500*/  IMAD R11, R11, UR9, R4 ;  /* 0x000000090b0b7c24 */ /* 0x000fe4000f8e0204 */
[----:B------:R-:W-:Y:S02]  /*0510*/  IMAD.MOV.U32 R8, RZ, RZ, R6 ;  /* 0x000000ffff087224 */ /* 0x000fe400078e0006 */
[----:B------:R-:W-:Y:S02]  /*0520*/  IMAD.IADD R16, R9, 0x1, R11 ;  /* 0x0000000109107824 */ /* 0x000fe400078e020b */
[----:B------:R-:W-:Y:S01]  /*0530*/  IMAD.MOV.U32 R9, RZ, RZ, R13 ;  /* 0x000000ffff097224 */ /* 0x000fe200078e000d */
[----:B------:R-:W-:Y:S06]  /*0540*/  BRA `(.L_x_73) ;  /* 0x0000000000607947 */ /* 0x000fec0003800000 */
.L_x_72:
        /* <DEDUP_REMOVED lines=13> */
[----:B------:R-:W-:Y:S02]  /*0620*/  IMAD R6, R9, UR5, R8 ;  /* 0x0000000509067c24 */ /* 0x000fe4000f8e0208 */
[----:B------:R-:W-:-:S03]  /*0630*/  IMAD.MOV.U32 R9, RZ, RZ, RZ ;  /* 0x000000ffff097224 */ /* 0x000fc600078e00ff */
[----:B------:R-:W-:-:S13]  /*0640*/  ISETP.GE.U32.AND P0, PT, R6, UR5, PT ;  /* 0x0000000506007c0c */ /* 0x000fda000bf06070 */
[----:B------:R-:W-:Y:S02]  /*0650*/  @P0 VIADD R6, R6, -UR5 ;  /* 0x8000000506060c36 */ /* 0x000fe40008000000 */
[----:B------:R-:W-:-:S03]  /*0660*/  @P0 VIADD R11, R11, 0x1 ;  /* 0x000000010b0b0836 */ /* 0x000fc60000000000 */
[----:B------:R-:W-:-:S13]  /*0670*/  ISETP.GE.U32.AND P1, PT, R6, UR5, PT ;  /* 0x0000000506007c0c */ /* 0x000fda000bf26070 */
[----:B------:R-:W-:Y:S01]  /*0680*/  @P1 VIADD R11, R11, 0x1 ;  /* 0x000000010b0b1836 */ /* 0x000fe20000000000 */
[----:B------:R-:W-:-:S05]  /*0690*/  @!P2 LOP3.LUT R11, RZ, UR5, RZ, 0x33, !PT ;  /* 0x00000005ff0bac12 */ /* 0x000fca000f8e33ff */
[----:B------:R-:W-:-:S04]  /*06a0*/  IMAD.MOV R17, RZ, RZ, -R11 ;  /* 0x000000ffff117224 */ /* 0x000fc800078e0a0b */
[----:B------:R-:W-:Y:S02]  /*06b0*/  IMAD R17, R17, UR5, R8 ;  /* 0x0000000511117c24 */ /* 0x000fe4000f8e0208 */
[----:B------:R-:W-:-:S07]  /*06c0*/  IMAD.MOV.U32 R8, RZ, RZ, R11 ;  /* 0x000000ffff087224 */ /* 0x000fce00078e000b */
.L_x_73:
[----:B------:R-:W-:Y:S05]  /*06d0*/  BSYNC B0 ;  /* 0x0000000000007941 */ /* 0x000fea0003800000 */
.L_x_71:
[----:B------:R-:W-:Y:S01]  /*06e0*/  ULDC.64 UR12, c[0x0][0x250] ;  /* 0x00009400000c7ab9 */ /* 0x000fe20000000a00 */
[----:B------:R-:W-:Y:S01]  /*06f0*/  SHF.R.S32.HI R4, RZ, 0x1f, R7 ;  /* 0x0000001fff047819 */ /* 0x000fe20000011407 */
[----:B------:R-:W-:Y:S01]  /*0700*/  IMAD R13, R9, UR12, RZ ;  /* 0x0000000c090d7c24 */ /* 0x000fe2000f8e02ff */
[----:B------:R-:W-:Y:S01]  /*0710*/  ULDC.64 UR8, c[0x0][0x270] ;  /* 0x00009c0000087ab9 */ /* 0x000fe20000000a00 */
[----:B------:R-:W-:Y:S01]  /*0720*/  ULDC UR5, c[0x0][0x260] ;  /* 0x0000980000057ab9 */ /* 0x000fe20000000800 */
[----:B------:R-:W-:Y:S01]  /*0730*/  IMAD.WIDE.U32 R10, R8, UR12, RZ ;  /* 0x0000000c080a7c25 */ /* 0x000fe2000f8e00ff */
[----:B------:R-:W-:Y:S01]  /*0740*/  UIMAD UR5, UR12, UR5, URZ ;  /* 0x000000050c0572a4 */ /* 0x000fe2000f8e023f */
[----:B------:R-:W-:Y:S02]  /*0750*/  ULDC.64 UR10, c[0x0][0x240] ;  /* 0x00009000000a7ab9 */ /* 0x000fe40000000a00 */
[----:B------:R-:W-:Y:S02]  /*0760*/  IMAD R6, R4, UR8, RZ ;  /* 0x0000000804067c24 */ /* 0x000fe4000f8e02ff */
[----:B------:R-:W-:-:S02]  /*0770*/  IMAD R13, R8, UR13, R13 ;  /* 0x0000000d080d7c24 */ /* 0x000fc4000f8e020d */
[----:B------:R-:W-:-:S04]  /*0780*/  IMAD.WIDE.U32 R14, R7, UR8, R2 ;  /* 0x00000008070e7c25 */ /* 0x000fc8000f8e0002 */
[----:B------:R-:W-:Y:S01]  /*0790*/  IMAD R19, R7, UR9, R6 ;  /* 0x0000000907137c24 */ /* 0x000fe2000f8e0206 */
[----:B------:R-:W-:Y:S01]  /*07a0*/  ULDC.64 UR8, c[0x0][0x268] ;  /* 0x00009a0000087ab9 */ /* 0x000fe20000000a00 */
[----:B------:R-:W-:Y:S02]  /*07b0*/  IMAD.IADD R13, R11, 0x1, R13 ;  /* 0x000000010b0d7824 */ /* 0x000fe400078e020d */
[----:B------:R-:W-:Y:S02]  /*07c0*/  IMAD.MOV.U32 R12, RZ, RZ, R10 ;  /* 0x000000ffff0c7224 */ /* 0x000fe400078e000a */
[----:B------:R-:W-:Y:S02]  /*07d0*/  IMAD.MOV.U32 R10, RZ, RZ, R8 ;  /* 0x000000ffff0a7224 */ /* 0x000fe400078e0008 */
[----:B------:R-:W-:Y:S02]  /*07e0*/  IMAD.MOV.U32 R11, RZ, RZ, R9 ;  /* 0x000000ffff0b7224 */ /* 0x000fe400078e0009 */
[----:B------:R-:W-:-:S02]  /*07f0*/  IMAD R6, R16, UR10, RZ ;  /* 0x0000000a10067c24 */ /* 0x000fc4000f8e02ff */
[----:B------:R-:W-:Y:S02]  /*0800*/  IMAD R4, R4, UR8, RZ ;  /* 0x0000000804047c24 */ /* 0x000fe4000f8e02ff */
[----:B------:R-:W-:Y:S02]  /*0810*/  IMAD R21, R7, UR5, RZ ;  /* 0x0000000507157c24 */ /* 0x000fe4000f8e02ff */
[----:B------:R-:W-:-:S04]  /*0820*/  IMAD.WIDE.U32 R10, R17, UR10, R10 ;  /* 0x0000000a110a7c25 */ /* 0x000fc8000f8e000a */
[----:B------:R-:W-:Y:S01]  /*0830*/  IMAD R23, R17, UR11, R6 ;  /* 0x0000000b11177c24 */ /* 0x000fe2000f8e0206 */
[----:B------:R-:W-:Y:S01]  /*0840*/  ULDC.64 UR10, c[0x0][0x220] ;  /* 0x00008800000a7ab9 */ /* 0x000fe20000000a00 */
[----:B------:R-:W-:Y:S02]  /*0850*/  IMAD.IADD R15, R15, 0x1, R19 ;  /* 0x000000010f0f7824 */ /* 0x000fe400078e0213 */
[C---:B------:R-:W-:Y:S01]  /*0860*/  IMAD R19, R7.reuse, UR9, R4 ;  /* 0x0000000907137c24 */ /* 0x040fe2000f8e0204 */
[----:B------:R-:W-:Y:S01]  /*0870*/  IADD3 R4, P0, R2, R21, RZ ;  /* 0x0000001502047210 */ /* 0x000fe20007f1e0ff */
[----:B------:R-:W-:Y:S02]  /*0880*/  IMAD R16, R16, UR12, RZ ;  /* 0x0000000c10107c24 */ /* 0x000fe4000f8e02ff */
[----:B------:R-:W-:Y:S01]  /*0890*/  IMAD.WIDE.U32 R6, R7, UR8, R12 ;  /* 0x0000000807067c25 */ /* 0x000fe2000f8e000c */
[----:B------:R-:W-:Y:S01]  /*08a0*/  SHF.L.U64.HI R13, R5, 0x3, R0 ;  /* 0x00000003050d7819 */ /* 0x000fe20000010200 */
[----:B------:R-:W-:-:S02]  /*08b0*/  ULDC.64 UR8, c[0x0][0x230] ;  /* 0x00008c0000087ab9 */ /* 0x000fc40000000a00 */
[----:B------:R-:W-:Y:S01]  /*08c0*/  IMAD.IADD R11, R11, 0x1, R23 ;  /* 0x000000010b0b7824 */ /* 0x000fe200078e0217 */
[----:B------:R-:W-:Y:S01]  /*08d0*/  IADD3 R18, P1, R6, UR12, RZ ;  /* 0x0000000c06127c10 */ /* 0x000fe2000ff3e0ff */
[----:B------:R-:W-:Y:S01]  /*08e0*/  IMAD.SHL.U32 R12, R5, 0x8, RZ ;  /* 0x00000008050c7824 */ /* 0x000fe200078e00ff */
[----:B------:R-:W-:Y:S01]  /*08f0*/  LEA.HI.X.SX32 R5, R21, R3, 0x1, P0 ;  /* 0x0000000315057211 */ /* 0x000fe200000f0eff */
[C---:B------:R-:W-:Y:S02]  /*0900*/  IMAD R37, R17.reuse, UR13, R16 ;  /* 0x0000000d11257c24 */ /* 0x040fe4000f8e0210 */
[----:B------:R-:W-:Y:S01]  /*0910*/  IMAD.WIDE.U32 R8, R17, UR12, R14 ;  /* 0x0000000c11087c25 */ /* 0x000fe2000f8e000e */
[----:B------:R-:W-:Y:S02]  /*0920*/  IADD3 R17, P2, R2, R6, RZ ;  /* 0x0000000602117210 */ /* 0x000fe40007f5e0ff */
[----:B------:R-:W-:Y:S01]  /*0930*/  IADD3 R14, P0, R12, UR8, RZ ;  /* 0x000000080c0e7c10 */ /* 0x000fe2000ff1e0ff */
[----:B------:R-:W-:Y:S01]  /*0940*/  IMAD R15, R11, UR12, RZ ;  /* 0x0000000c0b0f7c24 */ /* 0x000fe2000f8e02ff */
[----:B------:R-:W-:Y:S01]  /*0950*/  LEA R16, P3, R17, UR10, 0x3 ;  /* 0x0000000a11107c11 */ /* 0x000fe2000f8618ff */
[----:B------:R-:W-:-:S02]  /*0960*/  IMAD.IADD R11, R7, 0x1, R19 ;  /* 0x00000001070b7824 */ /* 0x000fc400078e0213 */
[C---:B------:R-:W-:Y:S01]  /*0970*/  IMAD R19, R10.reuse, UR13, R15 ;  /* 0x0000000d0a137c24 */ /* 0x040fe2000f8e020f */
[----:B------:R-:W-:Y:S01]  /*0980*/  IADD3.X R15, R13, UR9, RZ, P0, !PT ;  /* 0x000000090d0f7c10 */ /* 0x000fe200087fe4ff */
[----:B------:R-:W-:Y:S01]  /*0990*/  IMAD.WIDE.U32 R6, R10, UR12, R4 ;  /* 0x0000000c0a067c25 */ /* 0x000fe2000f8e0004 */
[----:B------:R-:W-:Y:S01]  /*09a0*/  ISETP.GE.U32.AND P0, PT, R17, R18, PT ;  /* 0x000000121100720c */ /* 0x000fe20003f06070 */
[----:B------:R-:W-:Y:S02]  /*09b0*/  ULDC.64 UR8, c[0x0][0x218] ;  /* 0x0000860000087ab9 */ /* 0x000fe40000000a00 */
[----:B------:R-:W-:Y:S01]  /*09c0*/  IMAD.X R4, R3, 0x1, R11, P2 ;  /* 0x0000000103047824 */ /* 0x000fe200010e060b */
[----:B------:R-:W-:Y:S01]  /*09d0*/  IADD3.X R3, R11, UR13, RZ, P1, !PT ;  /* 0x0000000d0b037c10 */ /* 0x000fe20008ffe4ff */
[----:B------:R-:W-:Y:S01]  /*09e0*/  ULDC.64 UR12, c[0x0][0x228] ;  /* 0x00008a00000c7ab9 */ /* 0x000fe20000000a00 */
[----:B------:R-:W-:Y:S01]  /*09f0*/  IMAD.IADD R37, R9, 0x1, R37 ;  /* 0x0000000109257824 */ /* 0x000fe200078e0225 */
[----:B------:R-:W-:-:S02]  /*0a00*/  LEA R0, P4, R8, UR12, 0x3 ;  /* 0x0000000c08007c11 */ /* 0x000fc4000f8818ff */
[----:B------:R-:W-:Y:S02]  /*0a10*/  ISETP.GE.AND.EX P0, PT, R4, R3, PT, P0 ;  /* 0x000000030400720c */ /* 0x000fe40003f06300 */
[----:B------:R-:W-:Y:S02]  /*0a20*/  LEA R2, P2, R18, UR10, 0x3 ;  /* 0x0000000a12027c11 */ /* 0x000fe4000f8418ff */
[----:B------:R-:W-:Y:S02]  /*0a30*/  IADD3 R12, P1, R12, UR8, RZ ;  /* 0x000000080c0c7c10 */ /* 0x000fe4000ff3e0ff */
[----:B------:R-:W-:Y:S02]  /*0a40*/  LEA.HI.X R37, R8, UR13, R37, 0x3, P4 ;  /* 0x0000000d08257c11 */ /* 0x000fe4000a0f1c25 */
[----:B------:R-:W-:Y:S02]  /*0a50*/  LEA.HI.X R3, R18, UR11, R3, 0x3, P2 ;  /* 0x0000000b12037c11 */ /* 0x000fe400090f1c03 */
[----:B------:R-:W-:-:S02]  /*0a60*/  LEA.HI.X R17, R17, UR11, R4, 0x3, P3 ;  /* 0x0000000b11117c11 */ /* 0x000fc400098f1c04 */
[----:B------:R-:W-:Y:S01]  /*0a70*/  IADD3.X R13, R13, UR9, RZ, P1, !PT ;  /* 0x000000090d0d7c10 */ /* 0x000fe20008ffe4ff */
[----:B------:R-:W-:Y:S06]  /*0a80*/  @P0 EXIT ;  /* 0x000000000000094d */ /* 0x000fec0003800000 */
[----:B------:R-:W2:Y:S01]  /*0a90*/  LDG.E.64 R14, desc[UR6][R14.64] ;  /* 0x000000060e0e7981 */ /* 0x000ea2000c1e1b00 */
[----:B------:R-:W0:Y:S01]  /*0aa0*/  LDC.64 R4, c[0x0][0x238] ;  /* 0x00008e00ff047b82 */ /* 0x000e220000000a00 */
[----:B------:R-:W-:Y:S02]  /*0ab0*/  ULDC.64 UR8, c[0x0][0x210] ;  /* 0x0000840000087ab9 */ /* 0x000fe40000000a00 */
[----:B------:R-:W5:Y:S01]  /*0ac0*/  LDG.E.64 R12, desc[UR6][R12.64] ;  /* 0x000000060c0c7981 */ /* 0x000f62000c1e1b00 */
[----:B------:R-:W-:Y:S01]  /*0ad0*/  ULDC UR5, c[0x0][0xc] ;  /* 0x0000030000057ab9 */ /* 0x000fe20000000800 */
[----:B------:R-:W-:Y:S01]  /*0ae0*/  IMAD.IADD R19, R7, 0x1, R19 ;  /* 0x0000000107137824 */ /* 0x000fe200078e0213 */
[----:B------:R-:W-:-:S04]  /*0af0*/  UIMAD UR4, UR4, UR5, URZ ;  /* 0x00000005040472a4 */ /* 0x000fc8000f8e023f */
[----:B------:R-:W-:Y:S01]  /*0b00*/  USHF.R.S32.HI UR5, URZ, 0x1f, UR4 ;  /* 0x0000001f3f057899 */ /* 0x000fe20008011404 */
[C---:B0-----:R-:W-:Y:S02]  /*0b10*/  DADD R10, R4.reuse, -1 ;  /* 0xbff00000040a7429 */ /* 0x041fe40000000000 */
[----:B------:R-:W-:Y:S01]  /*0b20*/  DSETP.GEU.AND P0, PT, R4, 1, PT ;  /* 0x3ff000000400742a */ /* 0x000fe20003f0e000 */
[----:B------:R-:W-:-:S05]  /*0b30*/  LEA R4, P3, R6, UR8, 0x3 ;  /* 0x0000000806047c11 */ /* 0x000fca000f8618ff */
[----:B------:R-:W-:Y:S01]  /*0b40*/  DSETP.NEU.AND P1, PT, R10, RZ, PT ;  /* 0x000000ff0a00722a */ /* 0x000fe20003f2d000 */
[----:B------:R-:W-:Y:S01]  /*0b50*/  LEA.HI.X R5, R6, UR9, R19, 0x3, P3 ;  /* 0x0000000906057c11 */ /* 0x000fe200098f1c13 */
[----:B------:R-:W-:Y:S01]  /*0b60*/  IMAD.MOV.U32 R6, RZ, RZ, R16 ;  /* 0x000000ffff067224 */ /* 0x000fe200078e0010 */
[----:B--2---:R-:W-:-:S03]  /*0b70*/  DADD R8, R14, R10 ;  /* 0x000000000e087229 */ /* 0x004fc6000000000a */
[----:B------:R-:W-:-:S03]  /*0b80*/  DSETP.EQ.OR P2, PT, R14, 1, !P1 ;  /* 0x3ff000000e00742a */ /* 0x000fc60004f42400 */
[----:B------:R-:W-:-:S04]  /*0b90*/  IMAD.MOV.U32 R8, RZ, RZ, R0 ;  /* 0x000000ffff087224 */ /* 0x000fc800078e0000 */
[----:B------:R-:W-:Y:S02]  /*0ba0*/  IMAD.MOV.U32 R7, RZ, RZ, R9 ;  /* 0x000000ffff077224 */ /* 0x000fe400078e0009 */
[----:B------:R-:W-:Y:S01]  /*0bb0*/  IMAD.MOV.U32 R9, RZ, RZ, R17 ;  /* 0x000000ffff097224 */ /* 0x000fe200078e0011 */
[----:B------:R-:W-:Y:S06]  /*0bc0*/  @!P0 BRA `(.L_x_74) ;  /* 0x0000000800e88947 */ /* 0x000fec0003800000 */
[----:B------:R-:W-:-:S04]  /*0bd0*/  LOP3.LUT R17, R11, 0x7ff00000, RZ, 0xc0, !PT ;  /* 0x7ff000000b117812 */ /* 0x000fc800078ec0ff */
[----:B------:R-:W-:-:S07]  /*0be0*/  LEA.HI R17, R17, 0xfffffc0c, RZ, 0xc ;  /* 0xfffffc0c11117811 */ /* 0x000fce00078f60ff */
.L_x_93:
[----:B------:R-:W-:Y:S01]  /*0bf0*/  DSETP.NEU.AND P0, PT, R14, RZ, PT ;  /* 0x000000ff0e00722a */ /* 0x000fe20003f0d000 */
[----:B------:R-:W-:Y:S01]  /*0c00*/  BSSY B0, `(.L_x_75) ;  /* 0x00000a7000007945 */ /* 0x000fe20003800000 */
[----:B------:R-:W-:-:S12]  /*0c10*/  CS2R R18, SRZ ;  /* 0x0000000000127805 */ /* 0x000fd8000001ff00 */
[----:B------:R-:W-:Y:S05]  /*0c20*/  @!P0 BRA `(.L_x_76) ;  /* 0x0000000800908947 */ /* 0x000fea0003800000 */
[----:B------:R-:W-:Y:S02]  /*0c30*/  IMAD.MOV.U32 R36, RZ, RZ, R8 ;  /* 0x000000ffff247224 */ /* 0x000fe400078e0008 */
[----:B------:R-:W-:Y:S02]  /*0c40*/  IMAD.MOV.U32 R22, RZ, RZ, R6 ;  /* 0x000000ffff167224 */ /* 0x000fe400078e0006 */
[----:B------:R-:W-:Y:S01]  /*0c50*/  IMAD.MOV.U32 R23, RZ, RZ, R9 ;  /* 0x000000ffff177224 */ /* 0x000fe200078e0009 */
[----:B------:R-:W2:Y:S04]  /*0c60*/  LDG.E.64 R38, desc[UR6][R36.64] ;  /* 0x0000000624267981 */ /* 0x000ea8000c1e1b00 */
[----:B------:R-:W2:Y:S01]  /*0c70*/  LDG.E.64 R18, desc[UR6][R22.64] ;  /* 0x0000000616127981 */ /* 0x000ea2000c1e1b00 */
[----:B------:R-:W-:Y:S01]  /*0c80*/  BSSY B1, `(.L_x_77) ;  /* 0x000000b000017945 */ /* 0x000fe20003800000 */
[CCC-:B------:R-:W-:Y:S01]  /*0c90*/  SHF.L.U64.HI R16, R10.reuse, R17.reuse, R11.reuse ;  /* 0x000000110a107219 */ /* 0x1c0fe2000001020b */
[----:B------:R-:W-:Y:S01]  /*0ca0*/  IMAD.MOV.U32 R40, RZ, RZ, R10 ;  /* 0x000000ffff287224 */ /* 0x000fe200078e000a */
[----:B------:R-:W-:Y:S01]  /*0cb0*/  MOV R0, 0xd30 ;  /* 0x00000d3000007802 */ /* 0x000fe20000000f00 */
[----:B------:R-:W-:Y:S01]  /*0cc0*/  IMAD.MOV.U32 R41, RZ, RZ, R11 ;  /* 0x000000ffff297224 */ /* 0x000fe200078e000b */
[----:B--2---:R-:W-:Y:S01]  /*0cd0*/  DADD R38, -R38, R18 ;  /* 0x0000000026267229 */ /* 0x004fe20000000112 */
[----:B------:R-:W-:-:S07]  /*0ce0*/  SHF.L.U32 R18, R10, R17, RZ ;  /* 0x000000110a127219 */ /* 0x000fce00000006ff */
[----:B------:R-:W-:-:S10]  /*0cf0*/  DADD R44, -RZ, |R38| ;  /* 0x00000000ff2c7229 */ /* 0x000fd40000000526 */
[----:B------:R-:W-:Y:S02]  /*0d00*/  IMAD.MOV.U32 R20, RZ, RZ, R44 ;  /* 0x000000ffff147224 */ /* 0x000fe400078e002c */
[----:B------:R-:W-:-:S07]  /*0d10*/  IMAD.MOV.U32 R21, RZ, RZ, R45 ;  /* 0x000000ffff157224 */ /* 0x000fce00078e002d */
[----:B-----5:R-:W-:Y:S05]  /*0d20*/  CALL.REL.NOINC `($_ZN2at6native55_GLOBAL__N__6c1c77d0_17_DistanceKernel_cu_75b981de_308231cdist_backward_kernel_cuda_implIdNS1_5distsIdE6lt_twoEEEvPT_PKS6_S9_S9_S9_S6_lllllll$__internal_accurate_pow) ;  /* 0x00000020004c7944 */ /* 0x020fea0003c00000 */
[----:B------:R-:W-:Y:S05]  /*0d30*/  BSYNC B1 ;  /* 0x0000000000017941 */ /* 0x000fea0003800000 */
.L_x_77:
[----:B------:R-:W-:Y:S01]  /*0d40*/  DSETP.NEU.AND P0, PT, |R38|, RZ, PT ;  /* 0x000000ff2600722a */ /* 0x000fe20003f0d200 */
[----:B------:R-:W-:Y:S01]  /*0d50*/  BSSY B1, `(.L_x_78) ;  /* 0x000001c000017945 */ /* 0x000fe20003800000 */
[----:B------:R-:W-:Y:S02]  /*0d60*/  IMAD.MOV.U32 R20, RZ, RZ, R30 ;  /* 0x000000ffff147224 */ /* 0x000fe400078e001e */
[----:B------:R-:W-:-:S10]  /*0d70*/  IMAD.MOV.U32 R21, RZ, RZ, R31 ;  /* 0x000000ffff157224 */ /* 0x000fd400078e001f */
[----:B------:R-:W-:Y:S05]  /*0d80*/  @!P0 BRA `(.L_x_79) ;  /* 0x0000000000448947 */ /* 0x000fea0003800000 */
[----:B------:R-:W-:Y:S01]  /*0d90*/  ISETP.GT.AND P4, PT, R45, -0x1, PT ;  /* 0xffffffff2d00780c */ /* 0x000fe20003f84270 */
[----:B------:R-:W-:Y:S01]  /*0da0*/  DADD R22, -RZ, -R20 ;  /* 0x00000000ff167229 */ /* 0x000fe20000000914 */
[----:B------:R-:W-:-:S04]  /*0db0*/  ISETP.NE.U32.AND P0, PT, R18, RZ, PT ;  /* 0x000000ff1200720c */ /* 0x000fc80003f05070 */
[----:B------:R-:W-:-:S04]  /*0dc0*/  ISETP.NE.AND.EX P0, PT, R16, -0x80000000, PT, P0 ;  /* 0x800000001000780c */ /* 0x000fc80003f05300 */
[----:B------:R-:W-:Y:S02]  /*0dd0*/  ISETP.LT.AND P3, PT, R45, RZ, !P0 ;  /* 0x000000ff2d00720c */ /* 0x000fe40004761270 */
[----:B------:R-:W-:Y:S02]  /*0de0*/  PLOP3.LUT P0, PT, P0, PT, PT, 0x8, 0x0 ;  /* 0x000000000000781c */ /* 0x000fe4000070e170 */
[----:B------:R-:W-:Y:S02]  /*0df0*/  FSEL R0, R22, R20, P3 ;  /* 0x0000001416007208 */ /* 0x000fe40001800000 */
[----:B------:R-:W-:Y:S01]  /*0e00*/  FSEL R23, R23, R21, P3 ;  /* 0x0000001517177208 */ /* 0x000fe20001800000 */
[----:B------:R-:W-:Y:S08]  /*0e10*/  @P4 BRA `(.L_x_80) ;  /* 0x00000000003c4947 */ /* 0x000ff00003800000 */
[----:B------:R-:W0:Y:S02]  /*0e20*/  FRND.F64.TRUNC R20, R10 ;  /* 0x0000000a00147313 */ /* 0x000e24000030d800 */
[----:B0-----:R-:W-:Y:S01]  /*0e30*/  DSETP.NEU.AND P3, PT, R20, R10, PT ;  /* 0x0000000a1400722a */ /* 0x001fe20003f6d000 */
[----:B------:R-:W-:Y:S02]  /*0e40*/  IMAD.MOV.U32 R20, RZ, RZ, R0 ;  /* 0x000000ffff147224 */ /* 0x000fe400078e0000 */
[----:B------:R-:W-:-:S11]  /*0e50*/  IMAD.MOV.U32 R21, RZ, RZ, R23 ;  /* 0x000000ffff157224 */ /* 0x000fd600078e0017 */
[----:B------:R-:W-:Y:S05]  /*0e60*/  @!P3 BRA `(.L_x_80) ;  /* 0x000000000028b947 */ /* 0x000fea0003800000 */
[----:B------:R-:W-:Y:S02]  /*0e70*/  IMAD.MOV.U32 R20, RZ, RZ, 0x0 ;  /* 0x00000000ff147424 */ /* 0x000fe400078e00ff */
[----:B------:R-:W-:Y:S01]  /*0e80*/  IMAD.MOV.U32 R21, RZ, RZ, -0x80000 ;  /* 0xfff80000ff157424 */ /* 0x000fe200078e00ff */
[----:B------:R-:W-:Y:S06]  /*0e90*/  BRA `(.L_x_80) ;  /* 0x00000000001c7947 */ /* 0x000fec0003800000 */
.L_x_79:
[----:B------:R-:W-:Y:S01]  /*0ea0*/  DSETP.NEU.AND P0, PT, |R10|, 0.5, PT ;  /* 0x3fe000000a00742a */ /* 0x000fe20003f0d200 */
[----:B------:R-:W-:Y:S01]  /*0eb0*/  ISETP.GE.AND P4, PT, R11, RZ, PT ;  /* 0x000000ff0b00720c */ /* 0x000fe20003f86270 */
[----:B------:R-:W-:Y:S01]  /*0ec0*/  IMAD.MOV.U32 R20, RZ, RZ, RZ ;  /* 0x000000ffff147224 */ /* 0x000fe200078e00ff */
[----:B------:R-:W-:-:S04]  /*0ed0*/  ISETP.EQ.U32.AND P3, PT, R18, RZ, PT ;  /* 0x000000ff1200720c */ /* 0x000fc80003f62070 */
[----:B------:R-:W-:-:S04]  /*0ee0*/  ISETP.EQ.AND.EX P0, PT, R16, -0x80000000, P0, P3 ;  /* 0x800000001000780c */ /* 0x000fc80000702330 */
[----:B------:R-:W-:-:S04]  /*0ef0*/  SEL R21, R45, RZ, P0 ;  /* 0x000000ff2d157207 */ /* 0x000fc80000000000 */
[----:B------:R-:W-:-:S07]  /*0f00*/  @!P4 LOP3.LUT R21, R21, 0x7ff00000, RZ, 0xfc, !PT ;  /* 0x7ff000001515c812 */ /* 0x000fce00078efcff */
.L_x_80:
[----:B------:R-:W-:Y:S05]  /*0f10*/  BSYNC B1 ;  /* 0x0000000000017941 */ /* 0x000fea0003800000 */
.L_x_78:
[----:B------:R-:W-:Y:S01]  /*0f20*/  DADD R22, R10, |R38| ;  /* 0x000000000a167229 */ /* 0x000fe20000000426 */
[----:B------:R-:W-:Y:S09]  /*0f30*/  BSSY B1, `(.L_x_81) ;  /* 0x000001c000017945 */ /* 0x000ff20003800000 */
[----:B------:R-:W-:-:S04]  /*0f40*/  LOP3.LUT R22, R23, 0x7ff00000, RZ, 0xc0, !PT ;  /* 0x7ff0000017167812 */ /* 0x000fc800078ec0ff */
[----:B------:R-:W-:-:S13]  /*0f50*/  ISETP.NE.AND P3, PT, R22, 0x7ff00000, PT ;  /* 0x7ff000001600780c */ /* 0x000fda0003f65270 */
[----:B------:R-:W-:Y:S05]  /*0f60*/  @P3 BRA `(.L_x_82) ;  /* 0x0000000000603947 */ /* 0x000fea0003800000 */
[----:B------:R-:W-:-:S06]  /*0f70*/  DSETP.GTU.AND P3, PT, |R10|, +INF , PT ;  /* 0x7ff000000a00742a */ /* 0x000fcc0003f6c200 */
[----:B------:R-:W-:-:S14]  /*0f80*/  DSETP.GTU.OR P3, PT, |R38|, +INF , P3 ;  /* 0x7ff000002600742a */ /* 0x000fdc0001f6c600 */
[----:B------:R-:W-:Y:S05]  /*0f90*/  @P3 BRA `(.L_x_83) ;  /* 0x0000000000503947 */ /* 0x000fea0003800000 */
[----:B------:R-:W-:-:S14]  /*0fa0*/  DSETP.NEU.AND P3, PT, |R10|, +INF , PT ;  /* 0x7ff000000a00742a */ /* 0x000fdc0003f6d200 */
[----:B------:R-:W-:Y:S05]  /*0fb0*/  @!P3 BRA `(.L_x_84) ;  /* 0x000000000028b947 */ /* 0x000fea0003800000 */
[----:B------:R-:W-:-:S14]  /*0fc0*/  DSETP.NEU.AND P3, PT, |R38|, +INF , PT ;  /* 0x7ff000002600742a */ /* 0x000fdc0003f6d200 */
[----:B------:R-:W-:Y:S05]  /*0fd0*/  @P3 BRA `(.L_x_82) ;  /* 0x0000000000443947 */ /* 0x000fea0003800000 */
[----:B------:R-:W-:Y:S01]  /*0fe0*/  ISETP.LT.AND P0, PT, R45, RZ, P0 ;  /* 0x000000ff2d00720c */ /* 0x000fe20000701270 */
[----:B------:R-:W-:Y:S01]  /*0ff0*/  IMAD.MOV.U32 R20, RZ, RZ, RZ ;  /* 0x000000ffff147224 */ /* 0x000fe200078e00ff */
[C---:B------:R-:W-:Y:S02]  /*1000*/  LOP3.LUT R0, R11.reuse, 0x7fffffff, RZ, 0xc0, !PT ;  /* 0x7fffffff0b007812 */ /* 0x040fe400078ec0ff */
[----:B------:R-:W-:Y:S02]  /*1010*/  ISETP.GT.AND P3, PT, R11, -0x1, PT ;  /* 0xffffffff0b00780c */ /* 0x000fe40003f64270 */
[----:B------:R-:W-:Y:S02]  /*1020*/  ISETP.NE.AND P0, PT, R0, 0x3fe00000, P0 ;  /* 0x3fe000000000780c */ /* 0x000fe40000705270 */
[----:B------:R-:W-:-:S11]  /*1030*/  SEL R21, RZ, 0x7ff00000, !P3 ;  /* 0x7ff00000ff157807 */ /* 0x000fd60005800000 */
[----:B------:R-:W-:Y:S01]  /*1040*/  @P0 VIADD R21, R21, 0x80000000 ;  /* 0x8000000015150836 */ /* 0x000fe20000000000 */
[----:B------:R-:W-:Y:S06]  /*1050*/  BRA `(.L_x_82) ;  /* 0x0000000000247947 */ /* 0x000fec0003800000 */
.L_x_84:
[----:B------:R-:W-:Y:S01]  /*1060*/  ISETP.GE.AND P3, PT, R11, RZ, PT ;  /* 0x000000ff0b00720c */ /* 0x000fe20003f66270 */
[----:B------:R-:W-:Y:S01]  /*1070*/  DSETP.GT.AND P0, PT, |R38|, 1, PT ;  /* 0x3ff000002600742a */ /* 0x000fe20003f04200 */
[----:B------:R-:W-:-:S05]  /*1080*/  IMAD.MOV.U32 R20, RZ, RZ, RZ ;  /* 0x000000ffff147224 */ /* 0x000fca00078e00ff */
[----:B------:R-:W-:Y:S01]  /*1090*/  SEL R0, RZ, 0x7ff00000, !P0 ;  /* 0x7ff00000ff007807 */ /* 0x000fe20004000000 */
[----:B------:R-:W-:-:S05]  /*10a0*/  DSETP.NEU.AND P0, PT, |R38|, -1, PT ;  /* 0xbff000002600742a */ /* 0x000fca0003f0d200 */
[----:B------:R-:W-:-:S04]  /*10b0*/  @!P3 LOP3.LUT R0, R0, 0x7ff00000, RZ, 0x3c, !PT ;  /* 0x7ff000000000b812 */ /* 0x000fc800078e3cff */
[----:B------:R-:W-:Y:S01]  /*10c0*/  SEL R21, R0, 0x3ff00000, P0 ;  /* 0x3ff0000000157807 */ /* 0x000fe20000000000 */
[----:B------:R-:W-:Y:S06]  /*10d0*/  BRA `(.L_x_82) ;  /* 0x0000000000047947 */ /* 0x000fec0003800000 */
.L_x_83:
[----:B------:R-:W-:-:S11]  /*10e0*/  DADD R20, R10, |R38| ;  /* 0x000000000a147229 */ /* 0x000fd60000000426 */
.L_x_82:
[----:B------:R-:W-:Y:S05]  /*10f0*/  BSYNC B1 ;  /* 0x0000000000017941 */ /* 0x000fea0003800000 */
.L_x_81:
[C---:B------:R-:W-:Y:S01]  /*1100*/  DSETP.GT.AND P0, PT, R38.reuse, RZ, PT ;  /* 0x000000ff2600722a */ /* 0x040fe20003f04000 */
[----:B------:R-:W-:Y:S01]  /*1110*/  BSSY B1, `(.L_x_85) ;  /* 0x0000011000017945 */ /* 0x000fe20003800000 */
[----:B------:R-:W-:Y:S01]  /*1120*/  DSETP.GEU.AND P3, PT, R38, RZ, PT ;  /* 0x000000ff2600722a */ /* 0x000fe20003f6e000 */
[----:B------:R-:W-:Y:S01]  /*1130*/  IMAD.MOV.U32 R40, RZ, RZ, R10 ;  /* 0x000000ffff287224 */ /* 0x000fe200078e000a */
[----:B------:R-:W-:Y:S01]  /*1140*/  DADD R24, -RZ, |R14| ;  /* 0x00000000ff187229 */ /* 0x000fe2000000050e */
[----:B------:R-:W-:-:S03]  /*1150*/  IMAD.MOV.U32 R41, RZ, RZ, R11 ;  /* 0x000000ffff297224 */ /* 0x000fc600078e000b */
[----:B------:R-:W-:-:S04]  /*1160*/  SEL R0, RZ, 0x1, P3 ;  /* 0x00000001ff007807 */ /* 0x000fc80001800000 */
[----:B------:R-:W-:Y:S02]  /*1170*/  IADD3 R22, -R0, 0x1, RZ ;  /* 0x0000000100167810 */ /* 0x000fe40007ffe1ff */
[----:B------:R-:W-:Y:S01]  /*1180*/  @!P0 IMAD.MOV R22, RZ, RZ, -R0 ;  /* 0x000000ffff168224 */ /* 0x000fe200078e0a00 */
[----:B------:R-:W-:Y:S01]  /*1190*/  DSETP.EQ.OR P0, PT, |R38|, 1, !P1 ;  /* 0x3ff000002600742a */ /* 0x000fe20004f02600 */
[----:B------:R-:W-:-:S04]  /*11a0*/  MOV R0, 0x1220 ;  /* 0x0000122000007802 */ /* 0x000fc80000000f00 */
[----:B------:R-:W0:Y:S01]  /*11b0*/  I2F.F64 R22, R22 ;  /* 0x0000001600167312 */ /* 0x000e220000201c00 */
[----:B------:R-:W-:Y:S01]  /*11c0*/  FSEL R38, R20, RZ, !P0 ;  /* 0x000000ff14267208 */ /* 0x000fe20004000000 */
[----:B------:R-:W-:Y:S01]  /*11d0*/  IMAD.MOV.U32 R20, RZ, RZ, R24 ;  /* 0x000000ffff147224 */ /* 0x000fe200078e0018 */
[----:B------:R-:W-:Y:S01]  /*11e0*/  FSEL R39, R21, 1.875, !P0 ;  /* 0x3ff0000015277808 */ /* 0x000fe20004000000 */
[----:B------:R-:W-:-:S05]  /*11f0*/  IMAD.MOV.U32 R21, RZ, RZ, R25 ;  /* 0x000000ffff157224 */ /* 0x000fca00078e0019 */
[----:B0-----:R-:W-:-:S11]  /*1200*/  DMUL R38, R22, R38 ;  /* 0x0000002616267228 */ /* 0x001fd60000000000 */
[----:B------:R-:W-:Y:S05]  /*1210*/  CALL.REL.NOINC `($_ZN2at6native55_GLOBAL__N__6c1c77d0_17_DistanceKernel_cu_75b981de_308231cdist_backward_kernel_cuda_implIdNS1_5distsIdE6lt_twoEEEvPT_PKS6_S9_S9_S9_S6_lllllll$__internal_accurate_pow) ;  /* 0x0000001c00107944 */ /* 0x000fea0003c00000 */
[----:B------:R-:W-:Y:S05]  /*1220*/  BSYNC B1 ;  /* 0x0000000000017941 */ /* 0x000fea0003800000 */
.L_x_85:
[----:B------:R-:W-:Y:S01]  /*1230*/  ISETP.GT.AND P4, PT, R15, -0x1, PT ;  /* 0xffffffff0f00780c */ /* 0x000fe20003f84270 */
[----:B------:R-:W-:Y:S01]  /*1240*/  BSSY B1, `(.L_x_86) ;  /* 0x0000010000017945 */ /* 0x000fe20003800000 */
[----:B------:R-:W-:Y:S01]  /*1250*/  LOP3.LUT R0, R7, 0x7ff00000, RZ, 0xc0, !PT ;  /* 0x7ff0000007007812 */ /* 0x000fe200078ec0ff */
[----:B------:R-:W-:Y:S01]  /*1260*/  IMAD.MOV.U32 R19, RZ, RZ, R31 ;  /* 0x000000ffff137224 */ /* 0x000fe200078e001f */
[----:B------:R-:W-:Y:S01]  /*1270*/  ISETP.EQ.U32.AND P5, PT, R18, RZ, PT ;  /* 0x000000ff1200720c */ /* 0x000fe20003fa2070 */
[----:B------:R-:W-:Y:S01]  /*1280*/  IMAD.MOV.U32 R18, RZ, RZ, R30 ;  /* 0x000000ffff127224 */ /* 0x000fe200078e001e */
[----:B------:R-:W-:Y:S02]  /*1290*/  ISETP.GE.AND P0, PT, R15, RZ, PT ;  /* 0x000000ff0f00720c */ /* 0x000fe40003f06270 */
[----:B------:R-:W-:Y:S02]  /*12a0*/  ISETP.NE.AND P3, PT, R0, 0x7ff00000, PT ;  /* 0x7ff000000000780c */ /* 0x000fe40003f65270 */
[----:B------:R-:W-:-:S03]  /*12b0*/  ISETP.EQ.AND.EX P0, PT, R16, -0x80000000, !P0, P5 ;  /* 0x800000001000780c */ /* 0x000fc60004702350 */
[----:B------:R-:W-:Y:S10]  /*12c0*/  @P4 BRA `(.L_x_87) ;  /* 0x00000000001c4947 */ /* 0x000ff40003800000 */
[----:B------:R-:W0:Y:S01]  /*12d0*/  FRND.F64.TRUNC R22, R10 ;  /* 0x0000000a00167313 */ /* 0x000e22000030d800 */
[----:B------:R-:W-:-:S10]  /*12e0*/  DADD R20, -RZ, -R18 ;  /* 0x00000000ff147229 */ /* 0x000fd40000000912 */
[----:B------:R-:W-:Y:S02]  /*12f0*/  FSEL R18, R20, R18, P0 ;  /* 0x0000001214127208 */ /* 0x000fe40000000000 */
[----:B------:R-:W-:Y:S01]  /*1300*/  FSEL R19, R21, R19, P0 ;  /* 0x0000001315137208 */ /* 0x000fe20000000000 */
[----:B0-----:R-:W-:-:S14]  /*1310*/  DSETP.NEU.AND P4, PT, R22, R10, PT ;  /* 0x0000000a1600722a */ /* 0x001fdc0003f8d000 */
[----:B------:R-:W-:Y:S02]  /*1320*/  @P4 IMAD.MOV.U32 R18, RZ, RZ, 0x0 ;  /* 0x00000000ff124424 */ /* 0x000fe400078e00ff */
[----:B------:R-:W-:-:S07]  /*1330*/  @P4 IMAD.MOV.U32 R19, RZ, RZ, -0x80000 ;  /* 0xfff80000ff134424 */ /* 0x000fce00078e00ff */
.L_x_87:
[----:B------:R-:W-:Y:S05]  /*1340*/  BSYNC B1 ;  /* 0x0000000000017941 */ /* 0x000fea0003800000 */
.L_x_86:
[----:B------:R-:W-:Y:S04]  /*1350*/  BSSY B1, `(.L_x_88) ;  /* 0x0000019000017945 */ /* 0x000fe80003800000 */
        /* <DEDUP_REMOVED lines=8> */
[C---:B------:R-:W-:Y:S01]  /*13e0*/  LOP3.LUT R0, R11.reuse, 0x7fffffff, RZ, 0xc0, !PT ;  /* 0x7fffffff0b007812 */ /* 0x040fe200078ec0ff */
[----:B------:R-:W-:Y:S01]  /*13f0*/  IMAD.MOV.U32 R18, RZ, RZ, RZ ;  /* 0x000000ffff127224 */ /* 0x000fe200078e00ff */
[----:B------:R-:W-:Y:S02]  /*1400*/  ISETP.GT.AND P3, PT, R11, -0x1, PT ;  /* 0xffffffff0b00780c */ /* 0x000fe40003f64270 */
[----:B------:R-:W-:Y:S02]  /*1410*/  ISETP.NE.AND P0, PT, R0, 0x3fe00000, P0 ;  /* 0x3fe000000000780c */ /* 0x000fe40000705270 */
[----:B------:R-:W-:-:S11]  /*1420*/  SEL R19, RZ, 0x7ff00000, !P3 ;  /* 0x7ff00000ff137807 */ /* 0x000fd60005800000 */
[----:B------:R-:W-:Y:S01]  /*1430*/  @P0 VIADD R19, R19, 0x80000000 ;  /* 0x8000000013130836 */ /* 0x000fe20000000000 */
[----:B------:R-:W-:Y:S06]  /*1440*/  BRA `(.L_x_89) ;  /* 0x0000000000247947 */ /* 0x000fec0003800000 */
.L_x_91:
[----:B------:R-:W-:Y:S01]  /*1450*/  ISETP.GE.AND P3, PT, R11, RZ, PT ;  /* 0x000000ff0b00720c */ /* 0x000fe20003f66270 */
[----:B------:R-:W-:Y:S01]  /*1460*/  DSETP.GT.AND P0, PT, |R14|, 1, PT ;  /* 0x3ff000000e00742a */ /* 0x000fe20003f04200 */
[----:B------:R-:W-:-:S05]  /*1470*/  IMAD.MOV.U32 R18, RZ, RZ, RZ ;  /* 0x000000ffff127224 */ /* 0x000fca00078e00ff */
[----:B------:R-:W-:Y:S01]  /*1480*/  SEL R0, RZ, 0x7ff00000, !P0 ;  /* 0x7ff00000ff007807 */ /* 0x000fe20004000000 */
[----:B------:R-:W-:-:S05]  /*1490*/  DSETP.NEU.AND P0, PT, R14, -1, PT ;  /* 0xbff000000e00742a */ /* 0x000fca0003f0d000 */
[----:B------:R-:W-:-:S04]  /*14a0*/  @!P3 LOP3.LUT R0, R0, 0x7ff00000, RZ, 0x3c, !PT ;  /* 0x7ff000000000b812 */ /* 0x000fc800078e3cff */
[----:B------:R-:W-:Y:S01]  /*14b0*/  SEL R19, R0, 0x3ff00000, P0 ;  /* 0x3ff0000000137807 */ /* 0x000fe20000000000 */
[----:B------:R-:W-:Y:S06]  /*14c0*/  BRA `(.L_x_89) ;  /* 0x0000000000047947 */ /* 0x000fec0003800000 */
.L_x_90:
[----:B------:R-:W-:-:S11]  /*14d0*/  DADD R18, R14, R10 ;  /* 0x000000000e127229 */ /* 0x000fd6000000000a */
.L_x_89:
[----:B------:R-:W-:Y:S05]  /*14e0*/  BSYNC B1 ;  /* 0x0000000000017941 */ /* 0x000fea0003800000 */
.L_x_88:
[----:B------:R-:W-:Y:S01]  /*14f0*/  FSEL R21, R19, 1.875, !P2 ;  /* 0x3ff0000013157808 */ /* 0x000fe20005000000 */
[----:B------:R-:W-:Y:S01]  /*1500*/  DMUL R38, R12, R38 ;  /* 0x000000260c267228 */ /* 0x000fe20000000000 */
[----:B------:R-:W-:Y:S01]  /*1510*/  FSEL R20, R18, RZ, !P2 ;  /* 0x000000ff12147208 */ /* 0x000fe20005000000 */
[----:B------:R-:W-:Y:S01]  /*1520*/  IMAD.MOV.U32 R18, RZ, RZ, 0x1 ;  /* 0x00000001ff127424 */ /* 0x000fe200078e00ff */
[----:B------:R-:W0:Y:S01]  /*1530*/  MUFU.RCP64H R19, R21 ;  /* 0x0000001500137308 */ /* 0x000e220000001800 */
[----:B------:R-:W-:Y:S06]  /*1540*/  BSSY B1, `(.L_x_76) ;  /* 0x0000012000017945 */ /* 0x000fec0003800000 */
[----:B------:R-:W-:Y:S01]  /*1550*/  FSETP.GEU.AND P3, PT, |R39|, 6.5827683646048100446e-37, PT ;  /* 0x036000002700780b */ /* 0x000fe20003f6e200 */
[----:B0-----:R-:W-:-:S08]  /*1560*/  DFMA R22, -R20, R18, 1 ;  /* 0x3ff000001416742b */ /* 0x001fd00000000112 */
[----:B------:R-:W-:-:S08]  /*1570*/  DFMA R22, R22, R22, R22 ;  /* 0x000000161616722b */ /* 0x000fd00000000016 */
[----:B------:R-:W-:-:S08]  /*1580*/  DFMA R22, R18, R22, R18 ;  /* 0x000000161216722b */ /* 0x000fd00000000012 */
[----:B------:R-:W-:-:S08]  /*1590*/  DFMA R18, -R20, R22, 1 ;  /* 0x3ff000001412742b */ /* 0x000fd00000000116 */
[----:B------:R-:W-:-:S08]  /*15a0*/  DFMA R18, R22, R18, R22 ;  /* 0x000000121612722b */ /* 0x000fd00000000016 */
[----:B------:R-:W-:-:S08]  /*15b0*/  DMUL R22, R38, R18 ;  /* 0x0000001226167228 */ /* 0x000fd00000000000 */
[----:B------:R-:W-:-:S08]  /*15c0*/  DFMA R24, -R20, R22, R38 ;  /* 0x000000161418722b */ /* 0x000fd00000000126 */
[----:B------:R-:W-:-:S10]  /*15d0*/  DFMA R18, R18, R24, R22 ;  /* 0x000000181212722b */ /* 0x000fd40000000016 */
[----:B------:R-:W-:-:S05]  /*15e0*/  FFMA R0, RZ, R21, R19 ;  /* 0x00000015ff007223 */ /* 0x000fca0000000013 */
[----:B------:R-:W-:-:S13]  /*15f0*/  FSETP.GT.AND P0, PT, |R0|, 1.469367938527859385e-39, PT ;  /* 0x001000000000780b */ /* 0x000fda0003f04200 */
[----:B------:R-:W-:Y:S05]  /*1600*/  @P0 BRA P3, `(.L_x_92) ;  /* 0x0000000000140947 */ /* 0x000fea0001800000 */
[----:B------:R-:W-:Y:S01]  /*1610*/  IMAD.MOV.U32 R22, RZ, RZ, R38 ;  /* 0x000000ffff167224 */ /* 0x000fe200078e0026 */
[----:B------:R-:W-:Y:S01]  /*1620*/  MOV R32, 0x1650 ;  /* 0x0000165000207802 */ /* 0x000fe20000000f00 */
[----:B------:R-:W-:-:S07]  /*1630*/  IMAD.MOV.U32 R23, RZ, RZ, R39 ;  /* 0x000000ffff177224 */ /* 0x000fce00078e0027 */
[----:B------:R-:W-:Y:S05]  /*1640*/  CALL.REL.NOINC `($__internal_8_$__cuda_sm20_div_rn_f64_full) ;  /* 0x0000000c00447944 */ /* 0x000fea0003c00000 */
[----:B------:R-:W-:-:S07]  /*1650*/  IMAD.MOV.U32 R18, RZ, RZ, R16 ;  /* 0x000000ffff127224 */ /* 0x000fce00078e0010 */
.L_x_92:
[----:B------:R-:W-:Y:S05]  /*1660*/  BSYNC B1 ;  /* 0x0000000000017941 */ /* 0x000fea0003800000 */
.L_x_76:
[----:B------:R-:W-:Y:S05]  /*1670*/  BSYNC B0 ;  /* 0x0000000000007941 */ /* 0x000fea0003800000 */
.L_x_75:
[----:B------:R-:W-:Y:S01]  /*1680*/  USHF.L.U32 UR8, UR4, 0x3, URZ ;  /* 0x0000000304087899 */ /* 0x000fe2000800063f */
[----:B------:R-:W-:Y:S01]  /*1690*/  IMAD.MOV.U32 R20, RZ, RZ, R4 ;  /* 0x000000ffff147224 */ /* 0x000fe200078e0004 */
[----:B------:R-:W-:Y:S01]  /*16a0*/  USHF.L.U64.HI UR9, UR4, 0x3, UR5 ;  /* 0x0000000304097899 */ /* 0x000fe20008010205 */
[----:B------:R-:W-:-:S03]  /*16b0*/  IMAD.MOV.U32 R21, RZ, RZ, R5 ;  /* 0x000000ffff157224 */ /* 0x000fc600078e0005 */
[----:B------:R-:W-:Y:S02]  /*16c0*/  IADD3 R6, P0, R6, UR8, RZ ;  /* 0x0000000806067c10 */ /* 0x000fe4000ff1e0ff */
[----:B------:R0:W-:Y:S01]  /*16d0*/  STG.E.64 desc[UR6][R20.64], R18 ;  /* 0x0000001214007986 */ /* 0x0001e2000c101b06 */
        /* <DEDUP_REMOVED lines=9> */
.L_x_74:
[----:B------:R-:W-:-:S04]  /*1770*/  LOP3.LUT R39, R11, 0x7ff00000, RZ, 0xc0, !PT ;  /* 0x7ff000000b277812 */ /* 0x000fc800078ec0ff */
[----:B------:R-:W-:-:S07]  /*1780*/  LEA.HI R39, R39, 0xfffffc0c, RZ, 0xc ;  /* 0xfffffc0c27277811 */ /* 0x000fce00078f60ff */
.L_x_113:
[----:B------:R-:W-:Y:S02]  /*1790*/  IMAD.MOV.U32 R36, RZ, RZ, R8 ;  /* 0x000000ffff247224 */ /* 0x000fe400078e0008 */
[----:B------:R-:W-:Y:S02]  /*17a0*/  IMAD.MOV.U32 R20, RZ, RZ, R6 ;  /* 0x000000ffff147224 */ /* 0x000fe400078e0006 */
[----:B------:R-:W-:Y:S01]  /*17b0*/  IMAD.MOV.U32 R21, RZ, RZ, R9 ;  /* 0x000000ffff157224 */ /* 0x000fe200078e0009 */
[----:B------:R-:W2:Y:S04]  /*17c0*/  LDG.E.64 R16, desc[UR6][R36.64] ;  /* 0x0000000624107981 */ /* 0x000ea8000c1e1b00 */
[----:B------:R-:W2:Y:S01]  /*17d0*/  LDG.E.64 R18, desc[UR6][R20.64] ;  /* 0x0000000614127981 */ /* 0x000ea2000c1e1b00 */
[----:B------:R-:W-:Y:S01]  /*17e0*/  BSSY B0, `(.L_x_94) ;  /* 0x00000a8000007945 */ /* 0x000fe20003800000 */
[----:B--2---:R-:W-:Y:S01]  /*17f0*/  DADD R16, -R16, R18 ;  /* 0x0000000010107229 */ /* 0x004fe20000000112 */
[----:B------:R-:W-:-:S07]  /*1800*/  CS2R R18, SRZ ;  /* 0x0000000000127805 */ /* 0x000fce000001ff00 */
[----:B------:R-:W-:-:S06]  /*1810*/  DSETP.NEU.AND P0, PT, R16, RZ, PT ;  /* 0x000000ff1000722a */ /* 0x000fcc0003f0d000 */
[----:B------:R-:W-:-:S14]  /*1820*/  DSETP.EQ.OR P0, PT, R14, RZ, !P0 ;  /* 0x000000ff0e00722a */ /* 0x000fdc0004702400 */
[----:B------:R-:W-:Y:S05]  /*1830*/  @P0 BRA `(.L_x_95) ;  /* 0x0000000800880947 */ /* 0x000fea0003800000 */
[----:B------:R-:W-:Y:S01]  /*1840*/  DADD R18, -RZ, |R16| ;  /* 0x00000000ff127229 */ /* 0x000fe20000000510 */
[----:B------:R-:W-:Y:S01]  /*1850*/  BSSY B1, `(.L_x_96) ;  /* 0x0000009000017945 */ /* 0x000fe20003800000 */
[CCC-:B------:R-:W-:Y:S01]  /*1860*/  SHF.L.U64.HI R36, R10.reuse, R39.reuse, R11.reuse ;  /* 0x000000270a247219 */ /* 0x1c0fe2000001020b */
[----:B------:R-:W-:Y:S01]  /*1870*/  IMAD.MOV.U32 R40, RZ, RZ, R10 ;  /* 0x000000ffff287224 */ /* 0x000fe200078e000a */
[----:B------:R-:W-:Y:S01]  /*1880*/  SHF.L.U32 R38, R10, R39, RZ ;  /* 0x000000270a267219 */ /* 0x000fe200000006ff */
[----:B------:R-:W-:Y:S01]  /*1890*/  IMAD.MOV.U32 R41, RZ, RZ, R11 ;  /* 0x000000ffff297224 */ /* 0x000fe200078e000b */
[----:B------:R-:W-:-:S04]  /*18a0*/  MOV R0, 0x18e0 ;  /* 0x000018e000007802 */ /* 0x000fc80000000f00 */
[----:B------:R-:W-:Y:S02]  /*18b0*/  IMAD.MOV.U32 R20, RZ, RZ, R18 ;  /* 0x000000ffff147224 */ /* 0x000fe400078e0012 */
[----:B------:R-:W-:-:S07]  /*18c0*/  IMAD.MOV.U32 R21, RZ, RZ, R19 ;  /* 0x000000ffff157224 */ /* 0x000fce00078e0013 */
[----:B-----5:R-:W-:Y:S05]  /*18d0*/  CALL.REL.NOINC `($_ZN2at6native55_GLOBAL__N__6c1c77d0_17_DistanceKernel_cu_75b981de_308231cdist_backward_kernel_cuda_implIdNS1_5distsIdE6lt_twoEEEvPT_PKS6_S9_S9_S9_S6_lllllll$__internal_accurate_pow) ;  /* 0x0000001400607944 */ /* 0x020fea0003c00000 */
[----:B------:R-:W-:Y:S05]  /*18e0*/  BSYNC B1 ;  /* 0x0000000000017941 */ /* 0x000fea0003800000 */
.L_x_96:
        /* <DEDUP_REMOVED lines=22> */
.L_x_98:
[----:B------:R-:W-:Y:S01]  /*1a50*/  DSETP.NEU.AND P0, PT, |R10|, 0.5, PT ;  /* 0x3fe000000a00742a */ /* 0x000fe20003f0d200 */
[----:B------:R-:W-:Y:S01]  /*1a60*/  ISETP.GE.AND P4, PT, R11, RZ, PT ;  /* 0x000000ff0b00720c */ /* 0x000fe20003f86270 */
[----:B------:R-:W-:Y:S01]  /*1a70*/  IMAD.MOV.U32 R20, RZ, RZ, RZ ;  /* 0x000000ffff147224 */ /* 0x000fe200078e00ff */
[----:B------:R-:W-:-:S04]  /*1a80*/  ISETP.EQ.U32.AND P3, PT, R38, RZ, PT ;  /* 0x000000ff2600720c */ /* 0x000fc80003f62070 */
[----:B------:R-:W-:-:S04]  /*1a90*/  ISETP.EQ.AND.EX P0, PT, R36, -0x80000000, P0, P3 ;  /* 0x800000002400780c */ /* 0x000fc80000702330 */
[----:B------:R-:W-:-:S04]  /*1aa0*/  SEL R21, R19, RZ, P0 ;  /* 0x000000ff13157207 */ /* 0x000fc80000000000 */
[----:B------:R-:W-:-:S07]  /*1ab0*/  @!P4 LOP3.LUT R21, R21, 0x7ff00000, RZ, 0xfc, !PT ;  /* 0x7ff000001515c812 */ /* 0x000fce00078efcff */
.L_x_99:
[----:B------:R-:W-:Y:S05]  /*1ac0*/  BSYNC B1 ;  /* 0x0000000000017941 */ /* 0x000fea0003800000 */
.L_x_97:
        /* <DEDUP_REMOVED lines=20> */
.L_x_103:
        /* <DEDUP_REMOVED lines=8> */
.L_x_102:
[----:B------:R-:W-:-:S11]  /*1c90*/  DADD R20, R10, |R16| ;  /* 0x000000000a147229 */ /* 0x000fd60000000410 */
.L_x_101:
[----:B------:R-:W-:Y:S05]  /*1ca0*/  BSYNC B1 ;  /* 0x0000000000017941 */ /* 0x000fea0003800000 */
.L_x_100:
        /* <DEDUP_REMOVED lines=19> */
.L_x_104:
        /* <DEDUP_REMOVED lines=17> */
.L_x_106:
[----:B------:R-:W-:Y:S05]  /*1ef0*/  BSYNC B1 ;  /* 0x0000000000017941 */ /* 0x000fea0003800000 */
.L_x_105:
        /* <DEDUP_REMOVED lines=16> */
.L_x_110:
        /* <DEDUP_REMOVED lines=8> */
.L_x_109:
[----:B------:R-:W-:-:S11]  /*2080*/  DADD R18, R14, R10 ;  /* 0x000000000e127229 */ /* 0x000fd6000000000a */
.L_x_108:
[----:B------:R-:W-:Y:S05]  /*2090*/  BSYNC B1 ;  /* 0x0000000000017941 */ /* 0x000fea0003800000 */
.L_x_107:
[----:B------:R-:W-:Y:S01]  /*20a0*/  FSEL R19, R19, 1.875, !P2 ;  /* 0x3ff0000013137808 */ /* 0x000fe20005000000 */
[----:B------:R-:W-:Y:S01]  /*20b0*/  IMAD.MOV.U32 R20, RZ, RZ, 0x1 ;  /* 0x00000001ff147424 */ /* 0x000fe200078e00ff */
[----:B------:R-:W-:Y:S01]  /*20c0*/  FSEL R18, R18, RZ, !P2 ;  /* 0x000000ff12127208 */ /* 0x000fe20005000000 */
[----:B------:R-:W-:Y:S01]  /*20d0*/  BSSY B1, `(.L_x_111) ;  /* 0x0000016000017945 */ /* 0x000fe20003800000 */
[----:B------:R-:W0:Y:S04]  /*20e0*/  MUFU.RCP64H R21, R19 ;  /* 0x0000001300157308 */ /* 0x000e280000001800 */
[----:B0-----:R-:W-:-:S08]  /*20f0*/  DFMA R22, -R18, R20, 1 ;  /* 0x3ff000001216742b */ /* 0x001fd00000000114 */
[----:B------:R-:W-:-:S08]  /*2100*/  DFMA R22, R22, R22, R22 ;  /* 0x000000161616722b */ /* 0x000fd00000000016 */
[----:B------:R-:W-:Y:S02]  /*2110*/  DFMA R22, R20, R22, R20 ;  /* 0x000000161416722b */ /* 0x000fe40000000014 */
[----:B------:R-:W-:-:S06]  /*2120*/  DMUL R20, R12, R16 ;  /* 0x000000100c147228 */ /* 0x000fcc0000000000 */
[----:B------:R-:W-:-:S04]  /*2130*/  DFMA R24, -R18, R22, 1 ;  /* 0x3ff000001218742b */ /* 0x000fc80000000116 */
[----:B------:R-:W-:-:S04]  /*2140*/  FSETP.GEU.AND P3, PT, |R21|, 6.5827683646048100446e-37, PT ;  /* 0x036000001500780b */ /* 0x000fc80003f6e200 */
        /* <DEDUP_REMOVED lines=9> */
[----:B------:R-:W-:Y:S02]  /*21e0*/  IMAD.MOV.U32 R23, RZ, RZ, R21 ;  /* 0x000000ffff177224 */ /* 0x000fe400078e0015 */
[----:B------:R-:W-:Y:S02]  /*21f0*/  IMAD.MOV.U32 R20, RZ, RZ, R18 ;  /* 0x000000ffff147224 */ /* 0x000fe400078e0012 */
[----:B------:R-:W-:-:S07]  /*2200*/  IMAD.MOV.U32 R21, RZ, RZ, R19 ;  /* 0x000000ffff157224 */ /* 0x000fce00078e0013 */
[----:B------:R-:W-:Y:S05]  /*2210*/  CALL.REL.NOINC `($__internal_8_$__cuda_sm20_div_rn_f64_full) ;  /* 0x0000000000507944 */ /* 0x000fea0003c00000 */
[----:B------:R-:W-:-:S07]  /*2220*/  IMAD.MOV.U32 R17, RZ, RZ, R19 ;  /* 0x000000ffff117224 */ /* 0x000fce00078e0013 */
.L_x_112:
[----:B------:R-:W-:Y:S05]  /*2230*/  BSYNC B1 ;  /* 0x0000000000017941 */ /* 0x000fea0003800000 */
.L_x_111:
[----:B------:R-:W-:Y:S02]  /*2240*/  IMAD.MOV.U32 R18, RZ, RZ, R16 ;  /* 0x000000ffff127224 */ /* 0x000fe400078e0010 */
[----:B------:R-:W-:-:S07]  /*2250*/  IMAD.MOV.U32 R19, RZ, RZ, R17 ;  /* 0x000000ffff137224 */ /* 0x000fce00078e0011 */
.L_x_95:
[----:B------:R-:W-:Y:S05]  /*2260*/  BSYNC B0 ;  /* 0x0000000000007941 */ /* 0x000fea0003800000 */
.L_x_94:
        /* <DEDUP_REMOVED lines=15> */
        .weak           $__internal_8_$__cuda_sm20_div_rn_f64_full
        .type           $__internal_8_$__cuda_sm20_div_rn_f64_full,@function
        .size           $__internal_8_$__cuda_sm20_div_rn_f64_full,($__internal_9_$__cuda_sm20_div_s64 - $__internal_8_$__cuda_sm20_div_rn_f64_full)
$__internal_8_$__cuda_sm20_div_rn_f64_full:
[C---:B------:R-:W-:Y:S01]  /*2360*/  FSETP.GEU.AND P0, PT, |R21|.reuse, 1.469367938527859385e-39, PT ;  /* 0x001000001500780b */ /* 0x040fe20003f0e200 */
[----:B------:R-:W-:Y:S01]  /*2370*/  IMAD.MOV.U32 R24, RZ, RZ, 0x1 ;  /* 0x00000001ff187424 */ /* 0x000fe200078e00ff */
[----:B------:R-:W-:Y:S01]  /*2380*/  LOP3.LUT R18, R21, 0x800fffff, RZ, 0xc0, !PT ;  /* 0x800fffff15127812 */ /* 0x000fe200078ec0ff */
[----:B------:R-:W-:Y:S01]  /*2390*/  IMAD.MOV.U32 R0, RZ, RZ, 0x1ca00000 ;  /* 0x1ca00000ff007424 */ /* 0x000fe200078e00ff */
[C---:B------:R-:W-:Y:S01]  /*23a0*/  FSETP.GEU.AND P4, PT, |R23|.reuse, 1.469367938527859385e-39, PT ;  /* 0x001000001700780b */ /* 0x040fe20003f8e200 */
[----:B------:R-:W-:Y:S01]  /*23b0*/  BSSY B2, `(.L_x_114) ;  /* 0x0000052000027945 */ /* 0x000fe20003800000 */
[----:B------:R-:W-:Y:S01]  /*23c0*/  LOP3.LUT R19, R18, 0x3ff00000, RZ, 0xfc, !PT ;  /* 0x3ff0000012137812 */ /* 0x000fe200078efcff */
[----:B------:R-:W-:Y:S01]  /*23d0*/  IMAD.MOV.U32 R18, RZ, RZ, R20 ;  /* 0x000000ffff127224 */ /* 0x000fe200078e0014 */
[----:B------:R-:W-:Y:S02]  /*23e0*/  LOP3.LUT R16, R23, 0x7ff00000, RZ, 0xc0, !PT ;  /* 0x7ff0000017107812 */ /* 0x000fe400078ec0ff */
[----:B------:R-:W-:-:S03]  /*23f0*/  LOP3.LUT R33, R21, 0x7ff00000, RZ, 0xc0, !PT ;  /* 0x7ff0000015217812 */ /* 0x000fc600078ec0ff */
[----:B------:R-:W-:Y:S01]  /*2400*/  @!P0 DMUL R18, R20, 8.98846567431157953865e+307 ;  /* 0x7fe0000014128828 */ /* 0x000fe20000000000 */
[C---:B------:R-:W-:Y:S01]  /*2410*/  ISETP.GE.U32.AND P3, PT, R16.reuse, R33, PT ;  /* 0x000000211000720c */ /* 0x040fe20003f66070 */
[----:B------:R-:W-:Y:S02]  /*2420*/  IMAD.MOV.U32 R34, RZ, RZ, R16 ;  /* 0x000000ffff227224 */ /* 0x000fe400078e0010 */
[----:B------:R-:W-:Y:S02]  /*2430*/  @!P4 LOP3.LUT R29, R21, 0x7ff00000, RZ, 0xc0, !PT ;  /* 0x7ff00000151dc812 */ /* 0x000fe400078ec0ff */
[----:B------:R-:W0:Y:S02]  /*2440*/  MUFU.RCP64H R25, R19 ;  /* 0x0000001300197308 */ /* 0x000e240000001800 */
[----:B------:R-:W-:Y:S02]  /*2450*/  @!P4 ISETP.GE.U32.AND P5, PT, R16, R29, PT ;  /* 0x0000001d1000c20c */ /* 0x000fe40003fa6070 */
[----:B------:R-:W-:-:S02]  /*2460*/  @!P0 LOP3.LUT R33, R19, 0x7ff00000, RZ, 0xc0, !PT ;  /* 0x7ff0000013218812 */ /* 0x000fc400078ec0ff */
[----:B------:R-:W-:-:S03]  /*2470*/  @!P4 SEL R29, R0, 0x63400000, !P5 ;  /* 0x63400000001dc807 */ /* 0x000fc60006800000 */
[----:B------:R-:W-:Y:S01]  /*2480*/  VIADD R36, R33, 0xffffffff ;  /* 0xffffffff21247836 */ /* 0x000fe20000000000 */
[----:B------:R-:W-:-:S04]  /*2490*/  @!P4 LOP3.LUT R30, R29, 0x80000000, R23, 0xf8, !PT ;  /* 0x800000001d1ec812 */ /* 0x000fc800078ef817 */
[----:B------:R-:W-:Y:S01]  /*24a0*/  @!P4 LOP3.LUT R31, R30, 0x100000, RZ, 0xfc, !PT ;  /* 0x001000001e1fc812 */ /* 0x000fe200078efcff */
[----:B------:R-:W-:Y:S01]  /*24b0*/  @!P4 IMAD.MOV.U32 R30, RZ, RZ, RZ ;  /* 0x000000ffff1ec224 */ /* 0x000fe200078e00ff */
[----:B0-----:R-:W-:-:S08]  /*24c0*/  DFMA R26, R24, -R18, 1 ;  /* 0x3ff00000181a742b */ /* 0x001fd00000000812 */
[----:B------:R-:W-:-:S08]  /*24d0*/  DFMA R26, R26, R26, R26 ;  /* 0x0000001a1a1a722b */ /* 0x000fd0000000001a */
[----:B------:R-:W-:Y:S01]  /*24e0*/  DFMA R26, R24, R26, R24 ;  /* 0x0000001a181a722b */ /* 0x000fe20000000018 */
[----:B------:R-:W-:Y:S01]  /*24f0*/  SEL R25, R0, 0x63400000, !P3 ;  /* 0x6340000000197807 */ /* 0x000fe20005800000 */
[----:B------:R-:W-:-:S03]  /*2500*/  IMAD.MOV.U32 R24, RZ, RZ, R22 ;  /* 0x000000ffff187224 */ /* 0x000fc600078e0016 */
[----:B------:R-:W-:-:S03]  /*2510*/  LOP3.LUT R25, R25, 0x800fffff, R23, 0xf8, !PT ;  /* 0x800fffff19197812 */ /* 0x000fc600078ef817 */
[----:B------:R-:W-:-:S03]  /*2520*/  DFMA R28, R26, -R18, 1 ;  /* 0x3ff000001a1c742b */ /* 0x000fc60000000812 */
[----:B------:R-:W-:-:S05]  /*2530*/  @!P4 DFMA R24, R24, 2, -R30 ;  /* 0x400000001818c82b */ /* 0x000fca000000081e */
[----:B------:R-:W-:-:S05]  /*2540*/  DFMA R28, R26, R28, R26 ;  /* 0x0000001c1a1c722b */ /* 0x000fca000000001a */
[----:B------:R-:W-:-:S03]  /*2550*/  @!P4 LOP3.LUT R34, R25, 0x7ff00000, RZ, 0xc0, !PT ;  /* 0x7ff000001922c812 */ /* 0x000fc600078ec0ff */
[----:B------:R-:W-:Y:S02]  /*2560*/  DMUL R26, R28, R24 ;  /* 0x000000181c1a7228 */ /* 0x000fe40000000000 */
[----:B------:R-:W-:-:S05]  /*2570*/  VIADD R35, R34, 0xffffffff ;  /* 0xffffffff22237836 */ /* 0x000fca0000000000 */
[----:B------:R-:W-:Y:S01]  /*2580*/  ISETP.GT.U32.AND P0, PT, R35, 0x7feffffe, PT ;  /* 0x7feffffe2300780c */ /* 0x000fe20003f04070 */
[----:B------:R-:W-:-:S03]  /*2590*/  DFMA R30, R26, -R18, R24 ;  /* 0x800000121a1e722b */ /* 0x000fc60000000018 */
[----:B------:R-:W-:-:S05]  /*25a0*/  ISETP.GT.U32.OR P0, PT, R36, 0x7feffffe, P0 ;  /* 0x7feffffe2400780c */ /* 0x000fca0000704470 */
[----:B------:R-:W-:-:S08]  /*25b0*/  DFMA R30, R28, R30, R26 ;  /* 0x0000001e1c1e722b */ /* 0x000fd0000000001a */
        /* <DEDUP_REMOVED lines=28> */
.L_x_115:
[----:B------:R-:W-:-:S14]  /*2780*/  DSETP.NAN.AND P0, PT, R22, R22, PT ;  /* 0x000000161600722a */ /* 0x000fdc0003f08000 */
[----:B------:R-:W-:Y:S05]  /*2790*/  @P0 BRA `(.L_x_117) ;  /* 0x0000000000440947 */ /* 0x000fea0003800000 */
[----:B------:R-:W-:-:S14]  /*27a0*/  DSETP.NAN.AND P0, PT, R20, R20, PT ;  /* 0x000000141400722a */ /* 0x000fdc0003f08000 */
[----:B------:R-:W-:Y:S05]  /*27b0*/  @P0 BRA `(.L_x_118) ;  /* 0x0000000000300947 */ /* 0x000fea0003800000 */
[----:B------:R-:W-:Y:S01]  /*27c0*/  ISETP.NE.AND P0, PT, R34, R33, PT ;  /* 0x000000212200720c */ /* 0x000fe20003f05270 */
[----:B------:R-:W-:Y:S02]  /*27d0*/  IMAD.MOV.U32 R26, RZ, RZ, 0x0 ;  /* 0x00000000ff1a7424 */ /* 0x000fe400078e00ff */
[----:B------:R-:W-:-:S10]  /*27e0*/  IMAD.MOV.U32 R27, RZ, RZ, -0x80000 ;  /* 0xfff80000ff1b7424 */ /* 0x000fd400078e00ff */
        /* <DEDUP_REMOVED lines=9> */
.L_x_118:
[----:B------:R-:W-:Y:S01]  /*2880*/  LOP3.LUT R27, R21, 0x80000, RZ, 0xfc, !PT ;  /* 0x00080000151b7812 */ /* 0x000fe200078efcff */
[----:B------:R-:W-:Y:S01]  /*2890*/  IMAD.MOV.U32 R26, RZ, RZ, R20 ;  /* 0x000000ffff1a7224 */ /* 0x000fe200078e0014 */
[----:B------:R-:W-:Y:S06]  /*28a0*/  BRA `(.L_x_116) ;  /* 0x0000000000087947 */ /* 0x000fec0003800000 */
.L_x_117:
[----:B------:R-:W-:Y:S01]  /*28b0*/  LOP3.LUT R27, R23, 0x80000, RZ, 0xfc, !PT ;  /* 0x00080000171b7812 */ /* 0x000fe200078efcff */
[----:B------:R-:W-:-:S07]  /*28c0*/  IMAD.MOV.U32 R26, RZ, RZ, R22 ;  /* 0x000000ffff1a7224 */ /* 0x000fce00078e0016 */
.L_x_116:
[----:B------:R-:W-:Y:S05]  /*28d0*/  BSYNC B2 ;  /* 0x0000000000027941 */ /* 0x000fea0003800000 */
.L_x_114:
[----:B------:R-:W-:Y:S02]  /*28e0*/  IMAD.MOV.U32 R33, RZ, RZ, 0x0 ;  /* 0x00000000ff217424 */ /* 0x000fe400078e00ff */
[----:B------:R-:W-:Y:S02]  /*28f0*/  IMAD.MOV.U32 R16, RZ, RZ, R26 ;  /* 0x000000ffff107224 */ /* 0x000fe400078e001a */
[----:B------:R-:W-:Y:S01]  /*2900*/  IMAD.MOV.U32 R19, RZ, RZ, R27 ;  /* 0x000000ffff137224 */ /* 0x000fe200078e001b */
[----:B------:R-:W-:Y:S06]  /*2910*/  RET.REL.NODEC R32 `(_ZN2at6native55_GLOBAL__N__6c1c77d0_17_DistanceKernel_cu_75b981de_308231cdist_backward_kernel_cuda_implIdNS1_5distsIdE6lt_twoEEEvPT_PKS6_S9_S9_S9_S6_lllllll) ;  /* 0xffffffd420b87950 */ /* 0x000fec0003c3ffff */
        .weak           $__internal_9_$__cuda_sm20_div_s64
        .type           $__internal_9_$__cuda_sm20_div_s64,@function
        .size           $__internal_9_$__cuda_sm20_div_s64,($_ZN2at6native55_GLOBAL__N__6c1c77d0_17_DistanceKernel_cu_75b981de_308231cdist_backward_kernel_cuda_implIdNS1_5distsIdE6lt_twoEEEvPT_PKS6_S9_S9_S9_S6_lllllll$__internal_accurate_pow - $__internal_9_$__cuda_sm20_div_s64)
$__internal_9_$__cuda_sm20_div_s64:
        /* <DEDUP_REMOVED lines=19> */
[----:B------:R-:W-:Y:S01]  /*2a50*/  IMAD.HI.U32 R15, R17, R23, RZ ;  /* 0x00000017110f7227 */ /* 0x000fe200078e00ff */
[----:B------:R-:W-:-:S03]  /*2a60*/  IADD3 R23, P4, RZ, -R14, RZ ;  /* 0x8000000eff177210 */ /* 0x000fc60007f9e0ff */
[----:B------:R-:W-:Y:S01]  /*2a70*/  IMAD.HI.U32 R18, P1, R17, R21, R18 ;  /* 0x0000001511127227 */ /* 0x000fe20007820012 */
[----:B------:R-:W-:-:S03]  /*2a80*/  SEL R23, R23, R14, !P3 ;  /* 0x0000000e17177207 */ /* 0x000fc60005800000 */
[----:B------:R-:W-:Y:S01]  /*2a90*/  IMAD.X R15, R15, 0x1, R17, P0 ;  /* 0x000000010f0f7824 */ /* 0x000fe200000e0611 */
[----:B------:R-:W-:-:S04]  /*2aa0*/  IADD3 R19, P2, R25, R18, RZ ;  /* 0x0000001219137210 */ /* 0x000fc80007f5e0ff */
[----:B------:R-:W-:Y:S01]  /*2ab0*/  IADD3.X R15, RZ, RZ, R15, P2, P1 ;  /* 0x000000ffff0f7210 */ /* 0x000fe200017e240f */
[----:B------:R-:W-:-:S04]  /*2ac0*/  IMAD.WIDE.U32 R16, R19, R10, RZ ;  /* 0x0000000a13107225 */ /* 0x000fc800078e00ff */
[----:B------:R-:W-:Y:S01]  /*2ad0*/  IMAD R17, R19, R11, R17 ;  /* 0x0000000b13117224 */ /* 0x000fe200078e0211 */
[----:B------:R-:W-:-:S03]  /*2ae0*/  IADD3 R21, P0, RZ, -R16, RZ ;  /* 0x80000010ff157210 */ /* 0x000fc60007f1e0ff */
[----:B------:R-:W-:Y:S02]  /*2af0*/  IMAD R17, R15, R10, R17 ;  /* 0x0000000a0f117224 */ /* 0x000fe400078e0211 */
[----:B------:R-:W-:-:S04]  /*2b00*/  IMAD.HI.U32 R18, R19, R21, RZ ;  /* 0x0000001513127227 */ /* 0x000fc800078e00ff */
[----:B------:R-:W-:-:S04]  /*2b10*/  IMAD.X R16, RZ, RZ, ~R17, P0 ;  /* 0x000000ffff107224 */ /* 0x000fc800000e0e11 */
[----:B------:R-:W-:-:S04]  /*2b20*/  IMAD.WIDE.U32 R18, P0, R19, R16, R18 ;  /* 0x0000001013127225 */ /* 0x000fc80007800012 */
[----:B------:R-:W-:-:S04]  /*2b30*/  IMAD.HI.U32 R17, P1, R15, R21, R18 ;  /* 0x000000150f117227 */ /* 0x000fc80007820012 */
[CC--:B------:R-:W-:Y:S02]  /*2b40*/  IMAD R18, R15.reuse, R16.reuse, RZ ;  /* 0x000000100f127224 */ /* 0x0c0fe400078e02ff */
[----:B------:R-:W-:-:S03]  /*2b50*/  IMAD.HI.U32 R16, R15, R16, RZ ;  /* 0x000000100f107227 */ /* 0x000fc600078e00ff */
[----:B------:R-:W-:Y:S01]  /*2b60*/  IADD3 R17, P2, R18, R17, RZ ;  /* 0x0000001112117210 */ /* 0x000fe20007f5e0ff */
[----:B------:R-:W-:Y:S02]  /*2b70*/  IMAD.X R18, RZ, RZ, ~R13, P4 ;  /* 0x000000ffff127224 */ /* 0x000fe400020e0e0d */
[----:B------:R-:W-:Y:S02]  /*2b80*/  IMAD.X R15, R16, 0x1, R15, P0 ;  /* 0x00000001100f7824 */ /* 0x000fe400000e060f */
[C---:B------:R-:W-:Y:S01]  /*2b90*/  IMAD.HI.U32 R14, R17.reuse, R23, RZ ;  /* 0x00000017110e7227 */ /* 0x040fe200078e00ff */
[----:B------:R-:W-:Y:S02]  /*2ba0*/  SEL R18, R18, R13, !P3 ;  /* 0x0000000d12127207 */ /* 0x000fe40005800000 */
[----:B------:R-:W-:Y:S01]  /*2bb0*/  IADD3.X R19, RZ, RZ, R15, P2, P1 ;  /* 0x000000ffff137210 */ /* 0x000fe200017e240f */
[----:B------:R-:W-:Y:S02]  /*2bc0*/  IMAD.MOV.U32 R15, RZ, RZ, RZ ;  /* 0x000000ffff0f7224 */ /* 0x000fe400078e00ff */
        /* <DEDUP_REMOVED lines=16> */
[C---:B------:R-:W-:Y:S01]  /*2cd0*/  ISETP.GE.U32.AND.EX P0, PT, R25.reuse, R11, PT, P0 ;  /* 0x0000000b1900720c */ /* 0x040fe20003f06100 */
[----:B------:R-:W-:-:S03]  /*2ce0*/  IMAD.X R21, R25, 0x1, ~R11, P1 ;  /* 0x0000000119157824 */ /* 0x000fc600008e0e0b */
[----:B------:R-:W-:Y:S02]  /*2cf0*/  SEL R15, R15, R23, P0 ;  /* 0x000000170f0f7207 */ /* 0x000fe40000000000 */
[----:B------:R-:W-:Y:S02]  /*2d00*/  SEL R17, R14, R17, P0 ;  /* 0x000000110e117207 */ /* 0x000fe40000000000 */
[----:B------:R-:W-:Y:S02]  /*2d10*/  SEL R21, R21, R25, P0 ;  /* 0x0000001915157207 */ /* 0x000fe40000000000 */
[----:B------:R-:W-:Y:S02]  /*2d20*/  ISETP.GE.U32.AND P1, PT, R15, R10, PT ;  /* 0x0000000a0f00720c */ /* 0x000fe40003f26070 */
[----:B------:R-:W-:Y:S02]  /*2d30*/  SEL R14, R16, R19, P0 ;  /* 0x00000013100e7207 */ /* 0x000fe40000000000 */
[----:B------:R-:W-:-:S02]  /*2d40*/  IADD3 R10, P2, R17, 0x1, RZ ;  /* 0x00000001110a7810 */ /* 0x000fc40007f5e0ff */
[----:B------:R-:W-:Y:S02]  /*2d50*/  ISETP.GE.U32.AND.EX P0, PT, R21, R11, PT, P1 ;  /* 0x0000000b1500720c */ /* 0x000fe40003f06110 */
[----:B------:R-:W-:Y:S01]  /*2d60*/  LOP3.LUT R15, R6, R13, RZ, 0x3c, !PT ;  /* 0x0000000d060f7212 */ /* 0x000fe200078e3cff */
[----:B------:R-:W-:Y:S01]  /*2d70*/  IMAD.X R11, RZ, RZ, R14, P2 ;  /* 0x000000ffff0b7224 */ /* 0x000fe200010e060e */
[----:B------:R-:W-:Y:S02]  /*2d80*/  SEL R10, R10, R17, P0 ;  /* 0x000000110a0a7207 */ /* 0x000fe40000000000 */
[----:B------:R-:W-:Y:S02]  /*2d90*/  ISETP.GE.AND P1, PT, R15, RZ, PT ;  /* 0x000000ff0f00720c */ /* 0x000fe40003f26270 */
[----:B------:R-:W-:Y:S02]  /*2da0*/  SEL R13, R11, R14, P0 ;  /* 0x0000000e0b0d7207 */ /* 0x000fe40000000000 */
[----:B------:R-:W-:-:S02]  /*2db0*/  IADD3 R11, P2, RZ, -R10, RZ ;  /* 0x8000000aff0b7210 */ /* 0x000fc40007f5e0ff */
        /* <DEDUP_REMOVED lines=9> */
[----:B------:R-:W-:Y:S06]  /*2e50*/  RET.REL.NODEC R10 `(_ZN2at6native55_GLOBAL__N__6c1c77d0_17_DistanceKernel_cu_75b981de_308231cdist_backward_kernel_cuda_implIdNS1_5distsIdE6lt_twoEEEvPT_PKS6_S9_S9_S9_S6_lllllll) ;  /* 0xffffffd00a687950 */ /* 0x000fec0003c3ffff */
        .type           $_ZN2at6native55_GLOBAL__N__6c1c77d0_17_DistanceKernel_cu_75b981de_308231cdist_backward_kernel_cuda_implIdNS1_5distsIdE6lt_twoEEEvPT_PKS6_S9_S9_S9_S6_lllllll$__internal_accurate_pow,@function
        .size           $_ZN2at6native55_GLOBAL__N__6c1c77d0_17_DistanceKernel_cu_75b981de_308231cdist_backward_kernel_cuda_implIdNS1_5distsIdE6lt_twoEEEvPT_PKS6_S9_S9_S9_S6_lllllll$__internal_accurate_pow,(.L_x_849 - $_ZN2at6native55_GLOBAL__N__6c1c77d0_17_DistanceKernel_cu_75b981de_308231cdist_backward_kernel_cuda_implIdNS1_5distsIdE6lt_twoEEEvPT_PKS6_S9_S9_S9_S6_lllllll$__internal_accurate_pow)
$_ZN2at6native55_GLOBAL__N__6c1c77d0_17_DistanceKernel_cu_75b981de_308231cdist_backward_kernel_cuda_implIdNS1_5distsIdE6lt_twoEEEvPT_PKS6_S9_S9_S9_S6_lllllll$__internal_accurate_pow:
[----:B------:R-:W-:Y:S01]  /*2e60*/  SHF.R.U32.HI R42, RZ, 0x14, R21 ;  /* 0x00000014ff2a7819 */ /* 0x000fe20000011615 */
[----:B------:R-:W-:Y:S01]  /*2e70*/  IMAD.MOV.U32 R32, RZ, RZ, R20 ;  /* 0x000000ffff207224 */ /* 0x000fe200078e0014 */
[----:B------:R-:W-:Y:S01]  /*2e80*/  UMOV UR8, 0x7d2cafe2 ;  /* 0x7d2cafe200087882 */ /* 0x000fe20000000000 */
[----:B------:R-:W-:Y:S01]  /*2e90*/  IMAD.MOV.U32 R22, RZ, RZ, 0x41ad3b5a ;  /* 0x41ad3b5aff167424 */ /* 0x000fe200078e00ff */
[----:B------:R-:W-:Y:S01]  /*2ea0*/  ISETP.NE.AND P0, PT, R42, RZ, PT ;  /* 0x000000ff2a00720c */ /* 0x000fe20003f05270 */
[----:B------:R-:W-:Y:S01]  /*2eb0*/  IMAD.MOV.U32 R23, RZ, RZ, 0x3ed0f5d2 ;  /* 0x3ed0f5d2ff177424 */ /* 0x000fe200078e00ff */
[----:B------:R-:W-:-:S11]  /*2ec0*/  UMOV UR9, 0x3eb0f5ff ;  /* 0x3eb0f5ff00097882 */ /* 0x000fd60000000000 */
[----:B------:R-:W-:Y:S01]  /*2ed0*/  @!P0 DMUL R30, R20, 1.80143985094819840000e+16 ;  /* 0x43500000141e8828 */ /* 0x000fe20000000000 */
[----:B------:R-:W-:-:S09]  /*2ee0*/  IMAD.MOV.U32 R20, RZ, RZ, RZ ;  /* 0x000000ffff147224 */ /* 0x000fd200078e00ff */
[----:B------:R-:W-:Y:S01]  /*2ef0*/  @!P0 IMAD.MOV.U32 R21, RZ, RZ, R31 ;  /* 0x000000ffff158224 */ /* 0x000fe200078e001f */
[----:B------:R-:W-:Y:S01]  /*2f00*/  @!P0 LEA.HI R42, R31, 0xffffffca, RZ, 0xc ;  /* 0xffffffca1f2a8811 */ /* 0x000fe200078f60ff */
[----:B------:R-:W-:-:S03]  /*2f10*/  @!P0 IMAD.MOV.U32 R32, RZ, RZ, R30 ;  /* 0x000000ffff208224 */ /* 0x000fc600078e001e */
[----:B------:R-:W-:-:S04]  /*2f20*/  LOP3.LUT R21, R21, 0x800fffff, RZ, 0xc0, !PT ;  /* 0x800fffff15157812 */ /* 0x000fc800078ec0ff */
[----:B------:R-:W-:-:S04]  /*2f30*/  LOP3.LUT R33, R21, 0x3ff00000, RZ, 0xfc, !PT ;  /* 0x3ff0000015217812 */ /* 0x000fc800078efcff */
[----:B------:R-:W-:-:S13]  /*2f40*/  ISETP.GE.U32.AND P3, PT, R33, 0x3ff6a09f, PT ;  /* 0x3ff6a09f2100780c */ /* 0x000fda0003f66070 */
[----:B------:R-:W-:-:S04]  /*2f50*/  @P3 VIADD R21, R33, 0xfff00000 ;  /* 0xfff0000021153836 */ /* 0x000fc80000000000 */
[----:B------:R-:W-:-:S06]  /*2f60*/  @P3 IMAD.MOV.U32 R33, RZ, RZ, R21 ;  /* 0x000000ffff213224 */ /* 0x000fcc00078e0015 */
[C---:B------:R-:W-:Y:S02]  /*2f70*/  DADD R24, R32.reuse, 1 ;  /* 0x3ff0000020187429 */ /* 0x040fe40000000000 */
[----:B------:R-:W-:-:S04]  /*2f80*/  DADD R32, R32, -1 ;  /* 0xbff0000020207429 */ /* 0x000fc80000000000 */
[----:B------:R-:W0:Y:S02]  /*2f90*/  MUFU.RCP64H R21, R25 ;  /* 0x0000001900157308 */ /* 0x000e240000001800 */
[----:B0-----:R-:W-:-:S08]  /*2fa0*/  DFMA R28, -R24, R20, 1 ;  /* 0x3ff00000181c742b */ /* 0x001fd00000000114 */
[----:B------:R-:W-:-:S08]  /*2fb0*/  DFMA R28, R28, R28, R28 ;  /* 0x0000001c1c1c722b */ /* 0x000fd0000000001c */
[----:B------:R-:W-:-:S08]  /*2fc0*/  DFMA R28, R20, R28, R20 ;  /* 0x0000001c141c722b */ /* 0x000fd00000000014 */
[----:B------:R-:W-:-:S08]  /*2fd0*/  DMUL R20, R28, R32 ;  /* 0x000000201c147228 */ /* 0x000fd00000000000 */
[----:B------:R-:W-:-:S08]  /*2fe0*/  DFMA R20, R28, R32, R20 ;  /* 0x000000201c14722b */ /* 0x000fd00000000014 */
[----:B------:R-:W-:Y:S02]  /*2ff0*/  DMUL R34, R20, R20 ;  /* 0x0000001414227228 */ /* 0x000fe40000000000 */
[----:B------:R-:W-:-:S06]  /*3000*/  DADD R26, R32, -R20 ;  /* 0x00000000201a7229 */ /* 0x000fcc0000000814 */
[----:B------:R-:W-:Y:S01]  /*3010*/  DFMA R22, R34, UR8, R22 ;  /* 0x0000000822167c2b */ /* 0x000fe20008000016 */
[----:B------:R-:W-:Y:S01]  /*3020*/  UMOV UR8, 0x75488a3f ;  /* 0x75488a3f00087882 */ /* 0x000fe20000000000 */
[----:B------:R-:W-:Y:S01]  /*3030*/  UMOV UR9, 0x3ef3b20a ;  /* 0x3ef3b20a00097882 */ /* 0x000fe20000000000 */
[----:B------:R-:W-:-:S05]  /*3040*/  DADD R26, R26, R26 ;  /* 0x000000001a1a7229 */ /* 0x000fca000000001a */
[----:B------:R-:W-:Y:S01]  /*3050*/  DFMA R24, R34, R22, UR8 ;  /* 0x0000000822187e2b */ /* 0x000fe20008000016 */
[----:B------:R-:W-:Y:S01]  /*3060*/  UMOV UR8, 0xe4faecd5 ;  /* 0xe4faecd500087882 */ /* 0x000fe20000000000 */
[----:B------:R-:W-:Y:S01]  /*3070*/  UMOV UR9, 0x3f1745cd ;  /* 0x3f1745cd00097882 */ /* 0x000fe20000000000 */
[----:B------:R-:W-:-:S05]  /*3080*/  DFMA R26, R32, -R20, R26 ;  /* 0x80000014201a722b */ /* 0x000fca000000001a */
[----:B------:R-:W-:Y:S01]  /*3090*/  DFMA R24, R34, R24, UR8 ;  /* 0x0000000822187e2b */ /* 0x000fe20008000018 */
[----:B------:R-:W-:Y:S01]  /*30a0*/  UMOV UR8, 0x258a578b ;  /* 0x258a578b00087882 */ /* 0x000fe20000000000 */
[----:B------:R-:W-:Y:S01]  /*30b0*/  UMOV UR9, 0x3f3c71c7 ;  /* 0x3f3c71c700097882 */ /* 0x000fe20000000000 */
[----:B------:R-:W-:-:S05]  /*30c0*/  DMUL R26, R28, R26 ;  /* 0x0000001a1c1a7228 */ /* 0x000fca0000000000 */
[----:B------:R-:W-:Y:S01]  /*30d0*/  DFMA R24, R34, R24, UR8 ;  /* 0x0000000822187e2b */ /* 0x000fe20008000018 */
[----:B------:R-:W-:Y:S01]  /*30e0*/  UMOV UR8, 0x9242b910 ;  /* 0x9242b91000087882 */ /* 0x000fe20000000000 */
[----:B------:R-:W-:-:S03]  /*30f0*/  UMOV UR9, 0x3f624924 ;  /* 0x3f62492400097882 */ /* 0x000fc60000000000 */
[----:B------:R-:W-:Y:S02]  /*3100*/  VIADD R31, R27, 0x100000 ;  /* 0x001000001b1f7836 */ /* 0x000fe40000000000 */
[----:B------:R-:W-:Y:S01]  /*3110*/  IMAD.MOV.U32 R30, RZ, RZ, R26 ;  /* 0x000000ffff1e7224 */ /* 0x000fe200078e001a */
[----:B------:R-:W-:Y:S01]  /*3120*/  DFMA R24, R34, R24, UR8 ;  /* 0x0000000822187e2b */ /* 0x000fe20008000018 */
[----:B------:R-:W-:Y:S01]  /*3130*/  UMOV UR8, 0x99999dfb ;  /* 0x99999dfb00087882 */ /* 0x000fe20000000000 */
[----:B------:R-:W-:-:S06]  /*3140*/  UMOV UR9, 0x3f899999 ;  /* 0x3f89999900097882 */ /* 0x000fcc0000000000 */
[----:B------:R-:W-:Y:S01]  /*3150*/  DFMA R24, R34, R24, UR8 ;  /* 0x0000000822187e2b */ /* 0x000fe20008000018 */
[----:B------:R-:W-:Y:S01]  /*3160*/  UMOV UR8, 0x55555555 ;  /* 0x5555555500087882 */ /* 0x000fe20000000000 */
[----:B------:R-:W-:-:S06]  /*3170*/  UMOV UR9, 0x3fb55555 ;  /* 0x3fb5555500097882 */ /* 0x000fcc0000000000 */
[----:B------:R-:W-:-:S08]  /*3180*/  DFMA R22, R34, R24, UR8 ;  /* 0x0000000822167e2b */ /* 0x000fd00008000018 */
[----:B------:R-:W-:Y:S01]  /*3190*/  DADD R32, -R22, UR8 ;  /* 0x0000000816207e29 */ /* 0x000fe20008000100 */
[----:B------:R-:W-:Y:S01]  /*31a0*/  UMOV UR8, 0xb9e7b0 ;  /* 0x00b9e7b000087882 */ /* 0x000fe20000000000 */
[----:B------:R-:W-:-:S06]  /*31b0*/  UMOV UR9, 0x3c46a4cb ;  /* 0x3c46a4cb00097882 */ /* 0x000fcc0000000000 */
[----:B------:R-:W-:Y:S02]  /*31c0*/  DFMA R32, R34, R24, R32 ;  /* 0x000000182220722b */ /* 0x000fe40000000020 */
[----:B------:R-:W-:-:S06]  /*31d0*/  DMUL R24, R20, R20 ;  /* 0x0000001414187228 */ /* 0x000fcc0000000000 */
[----:B------:R-:W-:Y:S02]  /*31e0*/  DADD R32, RZ, R32 ;  /* 0x00000000ff207229 */ /* 0x000fe40000000020 */
[C---:B------:R-:W-:Y:S02]  /*31f0*/  DFMA R28, R20.reuse, R20, -R24 ;  /* 0x00000014141c722b */ /* 0x040fe40000000818 */
[----:B------:R-:W-:-:S04]  /*3200*/  DMUL R34, R20, R24 ;  /* 0x0000001814227228 */ /* 0x000fc80000000000 */
[----:B------:R-:W-:Y:S01]  /*3210*/  DADD R32, R32, -UR8 ;  /* 0x8000000820207e29 */ /* 0x000fe20008000000 */
[----:B------:R-:W-:Y:S01]  /*3220*/  UMOV UR8, 0x80000000 ;  /* 0x8000000000087882 */ /* 0x000fe20000000000 */
[C---:B------:R-:W-:Y:S01]  /*3230*/  DFMA R28, R20.reuse, R30, R28 ;  /* 0x0000001e141c722b */ /* 0x040fe2000000001c */
[----:B------:R-:W-:Y:S01]  /*3240*/  UMOV UR9, 0x43300000 ;  /* 0x4330000000097882 */ /* 0x000fe20000000000 */
[----:B------:R-:W-:-:S08]  /*3250*/  DFMA R30, R20, R24, -R34 ;  /* 0x00000018141e722b */ /* 0x000fd00000000822 */
[----:B------:R-:W-:Y:S02]  /*3260*/  DFMA R30, R26, R24, R30 ;  /* 0x000000181a1e722b */ /* 0x000fe4000000001e */
[----:B------:R-:W-:-:S06]  /*3270*/  DADD R24, R22, R32 ;  /* 0x0000000016187229 */ /* 0x000fcc0000000020 */
[----:B------:R-:W-:Y:S02]  /*3280*/  DFMA R28, R20, R28, R30 ;  /* 0x0000001c141c722b */ /* 0x000fe4000000001e */
[----:B------:R-:W-:Y:S02]  /*3290*/  DADD R30, R22, -R24 ;  /* 0x00000000161e7229 */ /* 0x000fe40000000818 */
[----:B------:R-:W-:-:S06]  /*32a0*/  DMUL R22, R24, R34 ;  /* 0x0000002218167228 */ /* 0x000fcc0000000000 */
[----:B------:R-:W-:Y:S02]  /*32b0*/  DADD R32, R32, R30 ;  /* 0x0000000020207229 */ /* 0x000fe4000000001e */
[----:B------:R-:W-:-:S08]  /*32c0*/  DFMA R30, R24, R34, -R22 ;  /* 0x00000022181e722b */ /* 0x000fd00000000816 */
[----:B------:R-:W-:-:S08]  /*32d0*/  DFMA R28, R24, R28, R30 ;  /* 0x0000001c181c722b */ /* 0x000fd0000000001e */
[----:B------:R-:W-:-:S08]  /*32e0*/  DFMA R32, R32, R34, R28 ;  /* 0x000000222020722b */ /* 0x000fd0000000001c */
[----:B------:R-:W-:-:S08]  /*32f0*/  DADD R28, R22, R32 ;  /* 0x00000000161c7229 */ /* 0x000fd00000000020 */
[--C-:B------:R-:W-:Y:S02]  /*3300*/  DADD R24, R20, R28.reuse ;  /* 0x0000000014187229 */ /* 0x100fe4000000001c */
[----:B------:R-:W-:-:S06]  /*3310*/  DADD R22, R22, -R28 ;  /* 0x0000000016167229 */ /* 0x000fcc000000081c */
[----:B------:R-:W-:Y:S02]  /*3320*/  DADD R20, R20, -R24 ;  /* 0x0000000014147229 */ /* 0x000fe40000000818 */
[----:B------:R-:W-:-:S06]  /*3330*/  DADD R22, R32, R22 ;  /* 0x0000000020167229 */ /* 0x000fcc0000000016 */
[----:B------:R-:W-:-:S08]  /*3340*/  DADD R20, R28, R20 ;  /* 0x000000001c147229 */ /* 0x000fd00000000014 */
[----:B------:R-:W-:Y:S01]  /*3350*/  DADD R22, R22, R20 ;  /* 0x0000000016167229 */ /* 0x000fe20000000014 */
[C---:B------:R-:W-:Y:S02]  /*3360*/  VIADD R20, R42.reuse, 0xfffffc01 ;  /* 0xfffffc012a147836 */ /* 0x040fe40000000000 */
[----:B------:R-:W-:Y:S02]  /*3370*/  @P3 VIADD R20, R42, 0xfffffc02 ;  /* 0xfffffc022a143836 */ /* 0x000fe40000000000 */
[----:B------:R-:W-:-:S03]  /*3380*/  IMAD.MOV.U32 R21, RZ, RZ, 0x43300000 ;  /* 0x43300000ff157424 */ /* 0x000fc600078e00ff */
[----:B------:R-:W-:Y:S01]  /*3390*/  DADD R28, R26, R22 ;  /* 0x000000001a1c7229 */ /* 0x000fe20000000016 */
[----:B------:R-:W-:-:S06]  /*33a0*/  LOP3.LUT R20, R20, 0x80000000, RZ, 0x3c, !PT ;  /* 0x8000000014147812 */ /* 0x000fcc00078e3cff */
[----:B------:R-:W-:Y:S01]  /*33b0*/  DADD R22, R20, -UR8 ;  /* 0x8000000814167e29 */ /* 0x000fe20008000000 */
[----:B------:R-:W-:Y:S01]  /*33c0*/  UMOV UR8, 0xfefa39ef ;  /* 0xfefa39ef00087882 */ /* 0x000fe20000000000 */
[----:B------:R-:W-:Y:S01]  /*33d0*/  DADD R26, R24, R28 ;  /* 0x00000000181a7229 */ /* 0x000fe2000000001c */
[----:B------:R-:W-:-:S07]  /*33e0*/  UMOV UR9, 0x3fe62e42 ;  /* 0x3fe62e4200097882 */ /* 0x000fce0000000000 */
[--C-:B------:R-:W-:Y:S02]  /*33f0*/  DFMA R20, R22, UR8, R26.reuse ;  /* 0x0000000816147c2b */ /* 0x100fe4000800001a */
[----:B------:R-:W-:-:S06]  /*3400*/  DADD R30, R24, -R26 ;  /* 0x00000000181e7229 */ /* 0x000fcc000000081a */
[----:B------:R-:W-:Y:S01]  /*3410*/  DFMA R24, -R22, UR8, R20 ;  /* 0x0000000816187c2b */ /* 0x000fe20008000114 */
[----:B------:R-:W-:Y:S01]  /*3420*/  UMOV UR8, 0x3b39803f ;  /* 0x3b39803f00087882 */ /* 0x000fe20000000000 */
[----:B------:R-:W-:Y:S01]  /*3430*/  DADD R30, R28, R30 ;  /* 0x000000001c1e7229 */ /* 0x000fe2000000001e */
[----:B------:R-:W-:Y:S01]  /*3440*/  UMOV UR9, 0x3c7abc9e ;  /* 0x3c7abc9e00097882 */ /* 0x000fe20000000000 */
[----:B------:R-:W-:Y:S01]  /*3450*/  LOP3.LUT R29, R41, 0xff0fffff, RZ, 0xc0, !PT ;  /* 0xff0fffff291d7812 */ /* 0x000fe200078ec0ff */
[----:B------:R-:W-:-:S03]  /*3460*/  IMAD.MOV.U32 R28, RZ, RZ, R40 ;  /* 0x000000ffff1c7224 */ /* 0x000fc600078e0028 */
[----:B------:R-:W-:-:S08]  /*3470*/  DADD R24, -R26, R24 ;  /* 0x000000001a187229 */ /* 0x000fd00000000118 */
[----:B------:R-:W-:-:S08]  /*3480*/  DADD R24, R30, -R24 ;  /* 0x000000001e187229 */ /* 0x000fd00000000818 */
[----:B------:R-:W-:Y:S01]  /*3490*/  DFMA R22, R22, UR8, R24 ;  /* 0x0000000816167c2b */ /* 0x000fe20008000018 */
[----:B------:R-:W-:Y:S01]  /*34a0*/  UMOV UR8, 0xfefa39ef ;  /* 0xfefa39ef00087882 */ /* 0x000fe20000000000 */
[----:B------:R-:W-:Y:S01]  /*34b0*/  IMAD.SHL.U32 R24, R41, 0x2, RZ ;  /* 0x0000000229187824 */ /* 0x000fe200078e00ff */
[----:B------:R-:W-:-:S04]  /*34c0*/  UMOV UR9, 0x3fe62e42 ;  /* 0x3fe62e4200097882 */ /* 0x000fc80000000000 */
[----:B------:R-:W-:Y:S01]  /*34d0*/  ISETP.GT.U32.AND P0, PT, R24, -0x2000001, PT ;  /* 0xfdffffff1800780c */ /* 0x000fe20003f04070 */
[----:B------:R-:W-:-:S03]  /*34e0*/  DADD R24, R20, R22 ;  /* 0x0000000014187229 */ /* 0x000fc60000000016 */
[----:B------:R-:W-:-:S05]  /*34f0*/  SEL R29, R29, R41, P0 ;  /* 0x000000291d1d7207 */ /* 0x000fca0000000000 */
[----:B------:R-:W-:Y:S02]  /*3500*/  DADD R20, R20, -R24 ;  /* 0x0000000014147229 */ /* 0x000fe40000000818 */
[----:B------:R-:W-:-:S06]  /*3510*/  DMUL R26, R24, R28 ;  /* 0x0000001c181a7228 */ /* 0x000fcc0000000000 */
[----:B------:R-:W-:Y:S02]  /*3520*/  DADD R20, R22, R20 ;  /* 0x0000000016147229 */ /* 0x000fe40000000014 */
[----:B------:R-:W-:-:S08]  /*3530*/  DFMA R24, R24, R28, -R26 ;  /* 0x0000001c1818722b */ /* 0x000fd0000000081a */
[----:B------:R-:W-:Y:S01]  /*3540*/  DFMA R28, R20, R28, R24 ;  /* 0x0000001c141c722b */ /* 0x000fe20000000018 */
[----:B------:R-:W-:Y:S02]  /*3550*/  IMAD.MOV.U32 R24, RZ, RZ, 0x652b82fe ;  /* 0x652b82feff187424 */ /* 0x000fe400078e00ff */
[----:B------:R-:W-:-:S05]  /*3560*/  IMAD.MOV.U32 R25, RZ, RZ, 0x3ff71547 ;  /* 0x3ff71547ff197424 */ /* 0x000fca00078e00ff */
[----:B------:R-:W-:-:S08]  /*3570*/  DADD R22, R26, R28 ;  /* 0x000000001a167229 */ /* 0x000fd0000000001c */
[----:B------:R-:W-:Y:S02]  /*3580*/  DFMA R24, R22, R24, 6.75539944105574400000e+15 ;  /* 0x433800001618742b */ /* 0x000fe40000000018 */
[----:B------:R-:W-:Y:S01]  /*3590*/  FSETP.GEU.FTZ.AND P0, PT, |R23|, 4.1917929649353027344, PT ;  /* 0x4086232b1700780b */ /* 0x000fe20003f1e200 */
[----:B------:R-:W-:-:S05]  /*35a0*/  DADD R26, R26, -R22 ;  /* 0x000000001a1a7229 */ /* 0x000fca0000000816 */
[----:B------:R-:W-:-:S08]  /*35b0*/  DADD R20, R24, -6.75539944105574400000e+15 ;  /* 0xc338000018147429 */ /* 0x000fd00000000000 */
[----:B------:R-:W-:Y:S01]  /*35c0*/  DFMA R30, R20, -UR8, R22 ;  /* 0x80000008141e7c2b */ /* 0x000fe20008000016 */
[----:B------:R-:W-:Y:S01]  /*35d0*/  UMOV UR8, 0x3b39803f ;  /* 0x3b39803f00087882 */ /* 0x000fe20000000000 */
[----:B------:R-:W-:-:S06]  /*35e0*/  UMOV UR9, 0x3c7abc9e ;  /* 0x3c7abc9e00097882 */ /* 0x000fcc0000000000 */
[----:B------:R-:W-:Y:S01]  /*35f0*/  DFMA R30, R20, -UR8, R30 ;  /* 0x80000008141e7c2b */ /* 0x000fe2000800001e */
[----:B------:R-:W-:Y:S01]  /*3600*/  UMOV UR8, 0x69ce2bdf ;  /* 0x69ce2bdf00087882 */ /* 0x000fe20000000000 */
[----:B------:R-:W-:Y:S01]  /*3610*/  IMAD.MOV.U32 R20, RZ, RZ, -0x35dec16 ;  /* 0xfca213eaff147424 */ /* 0x000fe200078e00ff */
[----:B------:R-:W-:Y:S01]  /*3620*/  UMOV UR9, 0x3e5ade15 ;  /* 0x3e5ade1500097882 */ /* 0x000fe20000000000 */
[----:B------:R-:W-:-:S06]  /*3630*/  IMAD.MOV.U32 R21, RZ, RZ, 0x3e928af3 ;  /* 0x3e928af3ff157424 */ /* 0x000fcc00078e00ff */
[----:B------:R-:W-:Y:S01]  /*3640*/  DFMA R20, R30, UR8, R20 ;  /* 0x000000081e147c2b */ /* 0x000fe20008000014 */
[----:B------:R-:W-:Y:S01]  /*3650*/  UMOV UR8, 0x62401315 ;  /* 0x6240131500087882 */ /* 0x000fe20000000000 */
[----:B------:R-:W-:-:S06]  /*3660*/  UMOV UR9, 0x3ec71dee ;  /* 0x3ec71dee00097882 */ /* 0x000fcc0000000000 */
[----:B------:R-:W-:Y:S01]  /*3670*/  DFMA R20, R30, R20, UR8 ;  /* 0x000000081e147e2b */ /* 0x000fe20008000014 */
        /* <DEDUP_REMOVED lines=20> */
[----:B------:R-:W-:-:S08]  /*37c0*/  DFMA R20, R30, R20, UR8 ;  /* 0x000000081e147e2b */ /* 0x000fd00008000014 */
[----:B------:R-:W-:-:S08]  /*37d0*/  DFMA R20, R30, R20, 1 ;  /* 0x3ff000001e14742b */ /* 0x000fd00000000014 */
[----:B------:R-:W-:-:S10]  /*37e0*/  DFMA R20, R30, R20, 1 ;  /* 0x3ff000001e14742b */ /* 0x000fd40000000014 */
[----:B------:R-:W-:Y:S02]  /*37f0*/  IMAD R31, R24, 0x100000, R21 ;  /* 0x00100000181f7824 */ /* 0x000fe400078e0215 */
[----:B------:R-:W-:Y:S01]  /*3800*/  IMAD.MOV.U32 R30, RZ, RZ, R20 ;  /* 0x000000ffff1e7224 */ /* 0x000fe200078e0014 */
[----:B------:R-:W-:Y:S06]  /*3810*/  @!P0 BRA `(.L_x_119) ;  /* 0x0000000000308947 */ /* 0x000fec0003800000 */
[----:B------:R-:W-:Y:S01]  /*3820*/  FSETP.GEU.FTZ.AND P0, PT, |R23|, 4.2275390625, PT ;  /* 0x408748001700780b */ /* 0x000fe20003f1e200 */
[C---:B------:R-:W-:Y:S02]  /*3830*/  DSETP.GEU.AND P3, PT, R22.reuse, RZ, PT ;  /* 0x000000ff1600722a */ /* 0x040fe40003f6e000 */
[----:B------:R-:W-:-:S10]  /*3840*/  DADD R22, R22, +INF ;  /* 0x7ff0000016167429 */ /* 0x000fd40000000000 */
[----:B------:R-:W-:Y:S02]  /*3850*/  @!P0 LEA.HI R25, R24, R24, RZ, 0x1 ;  /* 0x0000001818198211 */ /* 0x000fe400078f08ff */
[----:B------:R-:W-:Y:S01]  /*3860*/  FSEL R30, R22, RZ, P3 ;  /* 0x000000ff161e7208 */ /* 0x000fe20001800000 */
[----:B------:R-:W-:Y:S01]  /*3870*/  @!P0 IMAD.MOV.U32 R22, RZ, RZ, RZ ;  /* 0x000000ffff168224 */ /* 0x000fe200078e00ff */
[----:B------:R-:W-:Y:S02]  /*3880*/  @!P0 SHF.R.S32.HI R25, RZ, 0x1, R25 ;  /* 0x00000001ff198819 */ /* 0x000fe40000011419 */
[----:B------:R-:W-:-:S03]  /*3890*/  FSEL R31, R23, RZ, P3 ;  /* 0x000000ff171f7208 */ /* 0x000fc60001800000 */
[----:B------:R-:W-:Y:S02]  /*38a0*/  @!P0 IMAD R21, R25, 0x100000, R21 ;  /* 0x0010000019158824 */ /* 0x000fe400078e0215 */
[----:B------:R-:W-:-:S05]  /*38b0*/  @!P0 IMAD.IADD R25, R24, 0x1, -R25 ;  /* 0x0000000118198824 */ /* 0x000fca00078e0a19 */
[----:B------:R-:W-:-:S06]  /*38c0*/  @!P0 LEA R23, R25, 0x3ff00000, 0x14 ;  /* 0x3ff0000019178811 */ /* 0x000fcc00078ea0ff */
[----:B------:R-:W-:-:S11]  /*38d0*/  @!P0 DMUL R30, R20, R22 ;  /* 0x00000016141e8228 */ /* 0x000fd60000000000 */
.L_x_119:
[----:B------:R-:W-:Y:S01]  /*38e0*/  DSETP.NEU.AND P0, PT, |R30|, +INF , PT ;  /* 0x7ff000001e00742a */ /* 0x000fe20003f0d200 */
[----:B------:R-:W-:Y:S01]  /*38f0*/  IMAD.MOV.U32 R20, RZ, RZ, R0 ;  /* 0x000000ffff147224 */ /* 0x000fe200078e0000 */
[----:B------:R-:W-:Y:S01]  /*3900*/  DADD R26, R28, R26 ;  /* 0x000000001c1a7229 */ /* 0x000fe2000000001a */
[----:B------:R-:W-:-:S11]  /*3910*/  IMAD.MOV.U32 R21, RZ, RZ, 0x0 ;  /* 0x00000000ff157424 */ /* 0x000fd600078e00ff */
[----:B------:R-:W-:Y:S01]  /*3920*/  @P0 DFMA R30, R26, R30, R30 ;  /* 0x0000001e1a1e022b */ /* 0x000fe2000000001e */
[----:B------:R-:W-:Y:S10]  /*3930*/  RET.REL.NODEC R20 `(_ZN2at6native55_GLOBAL__N__6c1c77d0_17_DistanceKernel_cu_75b981de_308231cdist_backward_kernel_cuda_implIdNS1_5distsIdE6lt_twoEEEvPT_PKS6_S9_S9_S9_S6_lllllll) ;  /* 0xffffffc414b07950 */ /* 0x000ff40003c3ffff */
.L_x_120:
        /* <DEDUP_REMOVED lines=12> */
.L_x_849:


//--------------------- .text._ZN2at6native55_GLOBAL__N__6c1c77d0_17_DistanceKernel_cu_75b981de_308231cdist_backward_kernel_cuda_implIdNS1_5distsIdE3oneEEEvPT_PKS6_S9_S9_S9_S6_lllllll --------------------------
	.section	.text._ZN2at6native55_GLOBAL__N__6c1c77d0_17_DistanceKernel_cu_75b981de_308231cdist_backward_kernel_cuda_implIdNS1_5distsIdE3oneEEEvPT_PKS6_S9_S9_S9_S6_lllllll,"ax",@progbits
	.align	128
.text._ZN2at6native55_GLOBAL__N__6c1c77d0_17_DistanceKernel_cu_75b981de_308231cdist_backward_kernel_cuda_implIdNS1_5distsIdE3oneEEEvPT_PKS6_S9_S9_S9_S6_lllllll:
        .type           _ZN2at6native55_GLOBAL__N__6c1c77d0_17_DistanceKernel_cu_75b981de_308231cdist_backward_kernel_cuda_implIdNS1_5distsIdE3oneEEEvPT_PKS6_S9_S9_S9_S6_lllllll,@function
        .size           _ZN2at6native55_GLOBAL__N__6c1c77d0_17_DistanceKernel_cu_75b981de_308231cdist_backward_kernel_cuda_implIdNS1_5distsIdE3oneEEEvPT_PKS6_S9_S9_S9_S6_lllllll,(.L_x_853 - _ZN2at6native55_GLOBAL__N__6c1c77d0_17_DistanceKernel_cu_75b981de_308231cdist_backward_kernel_cuda_implIdNS1_5distsIdE3oneEEEvPT_PKS6_S9_S9_S9_S6_lllllll)
        .other          _ZN2at6native55_GLOBAL__N__6c1c77d0_17_DistanceKernel_cu_75b981de_308231cdist_backward_kernel_cuda_implIdNS1_5distsIdE3oneEEEvPT_PKS6_S9_S9_S9_S6_lllllll,@"STO_CUDA_ENTRY STV_DEFAULT"
_ZN2at6native55_GLOBAL__N__6c1c77d0_17_DistanceKernel_cu_75b981de_308231cdist_backward_kernel_cuda_implIdNS1_5distsIdE3oneEEEvPT_PKS6_S9_S9_S9_S6_lllllll:
        /* <DEDUP_REMOVED lines=32> */
[----:B------:R-:W-:Y:S05]  /*0200*/  CALL.REL.NOINC `($__internal_10_$__cuda_sm20_div_s64) ;  /* 0x0000000800787944 */ /* 0x000fea0003c00000 */
[--C-:B------:R-:W-:Y:S01]  /*0210*/  IMAD.MOV R5, RZ, RZ, -R10.reuse ;  /* 0x000000ffff057224 */ /* 0x100fe200078e0a0a */
[----:B------:R-:W-:Y:S01]  /*0220*/  ULDC UR5, c[0x0][0x260] ;  /* 0x0000980000057ab9 */ /* 0x000fe20000000800 */
[----:B------:R-:W-:Y:S02]  /*0230*/  IMAD.MOV.U32 R15, RZ, RZ, R10 ;  /* 0x000000ffff0f7224 */ /* 0x000fe400078e000a */
[----:B------:R-:W-:Y:S01]  /*0240*/  IMAD R4, R5, UR5, R0 ;  /* 0x0000000505047c24 */ /* 0x000fe2000f8e0200 */
[----:B------:R-:W-:Y:S06]  /*0250*/  BRA `(.L_x_123) ;  /* 0x0000000000547947 */ /* 0x000fec0003800000 */
.L_x_122:
        /* <DEDUP_REMOVED lines=21> */
.L_x_123:
[----:B------:R-:W-:Y:S05]  /*03b0*/  BSYNC B0 ;  /* 0x0000000000007941 */ /* 0x000fea0003800000 */
.L_x_121:
        /* <DEDUP_REMOVED lines=13> */
[----:B------:R-:W-:Y:S05]  /*0490*/  CALL.REL.NOINC `($__internal_10_$__cuda_sm20_div_s64) ;  /* 0x0000000400d47944 */ /* 0x000fea0003c00000 */
        /* <DEDUP_REMOVED lines=8> */
.L_x_125:
        /* <DEDUP_REMOVED lines=23> */
.L_x_126:
[----:B------:R-:W-:Y:S05]  /*0690*/  BSYNC B0 ;  /* 0x0000000000007941 */ /* 0x000fea0003800000 */
.L_x_124:
        /* <DEDUP_REMOVED lines=21> */
[----:B------:R-:W-:Y:S02]  /*07f0*/  IMAD R7, R7, UR12, RZ ;  /* 0x0000000c07077c24 */ /* 0x000fe4000f8e02ff */
[----:B------:R-:W-:Y:S02]  /*0800*/  IMAD R21, R6, UR11, R19 ;  /* 0x0000000b06157c24 */ /* 0x000fe4000f8e0213 */
[----:B------:R-:W-:-:S04]  /*0810*/  IMAD.WIDE.U32 R16, R15, UR8, R16 ;  /* 0x000000080f107c25 */ /* 0x000fc8000f8e0010 */
[----:B------:R-:W-:Y:S01]  /*0820*/  IMAD.WIDE.U32 R10, R6, UR10, R10 ;  /* 0x0000000a060a7c25 */ /* 0x000fe2000f8e000a */
[----:B------:R-:W-:-:S03]  /*0830*/  ULDC.64 UR10, c[0x0][0x228] ;  /* 0x00008a00000a7ab9 */ /* 0x000fc60000000a00 */
[----:B------:R-:W-:Y:S01]  /*0840*/  IMAD R19, R15, UR9, R12 ;  /* 0x000000090f137c24 */ /* 0x000fe2000f8e020c */
[----:B------:R-:W-:Y:S01]  /*0850*/  IADD3 R12, P0, R2, R13, RZ ;  /* 0x0000000d020c7210 */ /* 0x000fe20007f1e0ff */
[C---:B------:R-:W-:Y:S01]  /*0860*/  IMAD R15, R6.reuse, UR13, R7 ;  /* 0x0000000d060f7c24 */ /* 0x040fe2000f8e0207 */
[----:B------:R-:W-:Y:S01]  /*0870*/  ULDC.64 UR8, c[0x0][0x220] ;  /* 0x0000880000087ab9 */ /* 0x000fe20000000a00 */
[----:B------:R-:W-:Y:S01]  /*0880*/  IMAD.WIDE.U32 R6, R6, UR12, R8 ;  /* 0x0000000c06067c25 */ /* 0x000fe2000f8e0008 */
[----:B------:R-:W-:Y:S02]  /*0890*/  IADD3 R9, P1, R2, R16, RZ ;  /* 0x0000001002097210 */ /* 0x000fe40007f3e0ff */
[----:B------:R-:W-:Y:S01]  /*08a0*/  LEA.HI.X.SX32 R13, R13, R3, 0x1, P0 ;  /* 0x000000030d0d7211 */ /* 0x000fe200000f0eff */
[----:B------:R-:W-:Y:S01]  /*08b0*/  IMAD.IADD R0, R11, 0x1, R21 ;  /* 0x000000010b007824 */ /* 0x000fe200078e0215 */
[----:B------:R-:W-:Y:S01]  /*08c0*/  IADD3 R2, P0, R16, UR12, RZ ;  /* 0x0000000c10027c10 */ /* 0x000fe2000ff1e0ff */
[----:B------:R-:W-:Y:S01]  /*08d0*/  IMAD.IADD R11, R17, 0x1, R19 ;  /* 0x00000001110b7824 */ /* 0x000fe200078e0213 */
[----:B------:R-:W-:Y:S01]  /*08e0*/  IADD3 R15, R7, R15, RZ ;  /* 0x0000000f070f7210 */ /* 0x000fe20007ffe0ff */
[----:B------:R-:W-:Y:S01]  /*08f0*/  IMAD R17, R0, UR12, RZ ;  /* 0x0000000c00117c24 */ /* 0x000fe2000f8e02ff */
[----:B------:R-:W-:Y:S01]  /*0900*/  LEA R14, P3, R6, UR10, 0x3 ;  /* 0x0000000a060e7c11 */ /* 0x000fe2000f8618ff */
[----:B------:R-:W-:Y:S01]  /*0910*/  IMAD.X R8, R3, 0x1, R11, P1 ;  /* 0x0000000103087824 */ /* 0x000fe200008e060b */
[----:B------:R-:W-:Y:S01]  /*0920*/  IADD3.X R11, R11, UR13, RZ, P0, !PT ;  /* 0x0000000d0b0b7c10 */ /* 0x000fe200087fe4ff */
[C---:B------:R-:W-:Y:S01]  /*0930*/  IMAD R17, R10.reuse, UR13, R17 ;  /* 0x0000000d0a117c24 */ /* 0x040fe2000f8e0211 */
[----:B------:R-:W-:Y:S01]  /*0940*/  ISETP.GE.U32.AND P0, PT, R9, R2, PT ;  /* 0x000000020900720c */ /* 0x000fe20003f06070 */
[----:B------:R-:W-:Y:S01]  /*0950*/  IMAD.WIDE.U32 R12, R10, UR12, R12 ;  /* 0x0000000c0a0c7c25 */ /* 0x000fe2000f8e000c */
[----:B------:R-:W-:-:S02]  /*0960*/  LEA R0, P1, R2, UR8, 0x3 ;  /* 0x0000000802007c11 */ /* 0x000fc4000f8218ff */
[----:B------:R-:W-:Y:S02]  /*0970*/  ISETP.GE.AND.EX P0, PT, R8, R11, PT, P0 ;  /* 0x0000000b0800720c */ /* 0x000fe40003f06300 */
[C---:B------:R-:W-:Y:S02]  /*0980*/  LEA R3, P2, R9.reuse, UR8, 0x3 ;  /* 0x0000000809037c11 */ /* 0x040fe4000f8418ff */
[----:B------:R-:W-:Y:S02]  /*0990*/  LEA.HI.X R15, R6, UR11, R15, 0x3, P3 ;  /* 0x0000000b060f7c11 */ /* 0x000fe400098f1c0f */
[----:B------:R-:W-:Y:S02]  /*09a0*/  LEA.HI.X R2, R2, UR9, R11, 0x3, P1 ;  /* 0x0000000902027c11 */ /* 0x000fe400088f1c0b */
[----:B------:R-:W-:-:S05]  /*09b0*/  LEA.HI.X R9, R9, UR9, R8, 0x3, P2 ;  /* 0x0000000909097c11 */ /* 0x000fca00090f1c08 */
[----:B------:R-:W-:Y:S05]  /*09c0*/  @P0 EXIT ;  /* 0x000000000000094d */ /* 0x000fea0003800000 */
[----:B------:R-:W5:Y:S01]  /*09d0*/  LDG.E.64 R4, desc[UR6][R4.64] ;  /* 0x0000000604047981 */ /* 0x000f62000c1e1b00 */
[----:B------:R-:W-:Y:S01]  /*09e0*/  ULDC UR5, c[0x0][0xc] ;  /* 0x0000030000057ab9 */ /* 0x000fe20000000800 */
[----:B------:R-:W-:Y:S01]  /*09f0*/  ULDC.64 UR8, c[0x0][0x210] ;  /* 0x0000840000087ab9 */ /* 0x000fe20000000a00 */
[----:B------:R-:W-:Y:S01]  /*0a00*/  UIMAD UR4, UR4, UR5, URZ ;  /* 0x00000005040472a4 */ /* 0x000fe2000f8e023f */
[----:B------:R-:W-:Y:S01]  /*0a10*/  IMAD.IADD R17, R13, 0x1, R17 ;  /* 0x000000010d117824 */ /* 0x000fe200078e0211 */
[C---:B------:R-:W-:Y:S02]  /*0a20*/  LEA R6, P0, R12.reuse, UR8, 0x3 ;  /* 0x000000080c067c11 */ /* 0x040fe4000f8018ff */
[----:B------:R-:W-:Y:S02]  /*0a30*/  USHF.R.S32.HI UR5, URZ, 0x1f, UR4 ;  /* 0x0000001f3f057899 */ /* 0x000fe40008011404 */
[----:B------:R-:W-:Y:S01]  /*0a40*/  LEA.HI.X R7, R12, UR9, R17, 0x3, P0 ;  /* 0x000000090c077c11 */ /* 0x000fe200080f1c11 */
[----:B------:R-:W-:-:S02]  /*0a50*/  USHF.L.U32 UR8, UR4, 0x3, URZ ;  /* 0x0000000304087899 */ /* 0x000fc4000800063f */
[----:B------:R-:W-:-:S12]  /*0a60*/  USHF.L.U64.HI UR5, UR4, 0x3, UR5 ;  /* 0x0000000304057899 */ /* 0x000fd80008010205 */
.L_x_127:
[----:B------:R-:W-:Y:S01]  /*0a70*/  IMAD.MOV.U32 R8, RZ, RZ, R3 ;  /* 0x000000ffff087224 */ /* 0x000fe200078e0003 */
[----:B0-----:R-:W2:Y:S04]  /*0a80*/  LDG.E.64 R10, desc[UR6][R14.64] ;  /* 0x000000060e0a7981 */ /* 0x001ea8000c1e1b00 */
[----:B------:R-:W2:Y:S02]  /*0a90*/  LDG.E.64 R12, desc[UR6][R8.64] ;  /* 0x00000006080c7981 */ /* 0x000ea4000c1e1b00 */
[----:B--2---:R-:W-:Y:S01]  /*0aa0*/  DADD R10, -R10, R12 ;  /* 0x000000000a0a7229 */ /* 0x004fe2000000010c */
[----:B------:R-:W-:-:S07]  /*0ab0*/  IMAD.MOV.U32 R13, RZ, RZ, R7 ;  /* 0x000000ffff0d7224 */ /* 0x000fce00078e0007 */
[C---:B------:R-:W-:Y:S02]  /*0ac0*/  DSETP.GT.AND P0, PT, R10.reuse, RZ, PT ;  /* 0x000000ff0a00722a */ /* 0x040fe40003f04000 */
[----:B------:R-:W-:-:S06]  /*0ad0*/  DSETP.GEU.AND P1, PT, R10, RZ, PT ;  /* 0x000000ff0a00722a */ /* 0x000fcc0003f2e000 */
[----:B------:R-:W-:Y:S02]  /*0ae0*/  SEL R10, RZ, 0x1, P1 ;  /* 0x00000001ff0a7807 */ /* 0x000fe40000800000 */
[----:B------:R-:W-:Y:S02]  /*0af0*/  IADD3 R14, P1, R14, UR8, RZ ;  /* 0x000000080e0e7c10 */ /* 0x000fe4000ff3e0ff */
[----:B------:R-:W-:Y:S02]  /*0b00*/  IADD3 R12, -R10, 0x1, RZ ;  /* 0x000000010a0c7810 */ /* 0x000fe40007ffe1ff */
[----:B------:R-:W-:Y:S01]  /*0b10*/  @!P0 IMAD.MOV R12, RZ, RZ, -R10 ;  /* 0x000000ffff0c8224 */ /* 0x000fe200078e0a0a */
[----:B------:R-:W-:Y:S02]  /*0b20*/  IADD3 R3, P0, R3, UR8, RZ ;  /* 0x0000000803037c10 */ /* 0x000fe4000ff1e0ff */
[----:B------:R-:W-:Y:S01]  /*0b30*/  IADD3.X R15, R15, UR5, RZ, P1, !PT ;  /* 0x000000050f0f7c10 */ /* 0x000fe20008ffe4ff */
[----:B------:R0:W1:Y:S01]  /*0b40*/  I2F.F64 R10, R12 ;  /* 0x0000000c000a7312 */ /* 0x0000620000201c00 */
[----:B------:R-:W-:-:S02]  /*0b50*/  IADD3.X R9, R9, UR5, RZ, P0, !PT ;  /* 0x0000000509097c10 */ /* 0x000fc400087fe4ff */
[----:B------:R-:W-:-:S04]  /*0b60*/  ISETP.GE.U32.AND P0, PT, R3, R0, PT ;  /* 0x000000000300720c */ /* 0x000fc80003f06070 */
[----:B------:R-:W-:Y:S02]  /*0b70*/  ISETP.GE.U32.AND.EX P0, PT, R9, R2, PT, P0 ;  /* 0x000000020900720c */ /* 0x000fe40003f06100 */
[----:B0-----:R-:W-:Y:S02]  /*0b80*/  MOV R12, R6 ;  /* 0x00000006000c7202 */ /* 0x001fe40000000f00 */
[----:B------:R-:W-:Y:S01]  /*0b90*/  IADD3 R6, P2, R6, UR8, RZ ;  /* 0x0000000806067c10 */ /* 0x000fe2000ff5e0ff */
[----:B-1---5:R-:W-:-:S03]  /*0ba0*/  DMUL R10, R4, R10 ;  /* 0x0000000a040a7228 */ /* 0x022fc60000000000 */
[----:B------:R-:W-:-:S04]  /*0bb0*/  IADD3.X R7, R7, UR5, RZ, P2, !PT ;  /* 0x0000000507077c10 */ /* 0x000fc800097fe4ff */
[----:B------:R0:W-:Y:S01]  /*0bc0*/  STG.E.64 desc[UR6][R12.64], R10 ;  /* 0x0000000a0c007986 */ /* 0x0001e2000c101b06 */
[----:B------:R-:W-:Y:S05]  /*0bd0*/  @!P0 BRA `(.L_x_127) ;  /* 0xfffffffc00a48947 */ /* 0x000fea000383ffff */
[----:B------:R-:W-:Y:S05]  /*0be0*/  EXIT ;  /* 0x000000000000794d */ /* 0x000fea0003800000 */
        .weak           $__internal_10_$__cuda_sm20_div_s64
        .type           $__internal_10_$__cuda_sm20_div_s64,@function
        .size           $__internal_10_$__cuda_sm20_div_s64,(.L_x_853 - $__internal_10_$__cuda_sm20_div_s64)
$__internal_10_$__cuda_sm20_div_s64:
        /* <DEDUP_REMOVED lines=83> */
[----:B------:R-:W-:Y:S06]  /*1120*/  RET.REL.NODEC R6 `(_ZN2at6native55_GLOBAL__N__6c1c77d0_17_DistanceKernel_cu_75b981de_308231cdist_backward_kernel_cuda_implIdNS1_5distsIdE3oneEEEvPT_PKS6_S9_S9_S9_S6_lllllll) ;  /* 0xffffffec06b47950 */ /* 0x000fec0003c3ffff */
.L_x_128:
        /* <DEDUP_REMOVED lines=13> */
.L_x_853:


//--------------------- .text._ZN2at6native55_GLOBAL__N__6c1c77d0_17_DistanceKernel_cu_75b981de_308231cdist_backward_kernel_cuda_implIdNS1_5distsIdE1pEEEvPT_PKS6_S9_S9_S9_S6_lllllll --------------------------
	.section	.text._ZN2at6native55_GLOBAL__N__6c1c77d0_17_DistanceKernel_cu_75b981de_308231cdist_backward_kernel_cuda_implIdNS1_5distsIdE1pEEEvPT_PKS6_S9_S9_S9_S6_lllllll,"ax",@progbits
	.align	128
.text._ZN2at6native55_GLOBAL__N__6c1c77d0_17_DistanceKernel_cu_75b981de_308231cdist_backward_kernel_cuda_implIdNS1_5distsIdE1pEEEvPT_PKS6_S9_S9_S9_S6_lllllll:
        .type           _ZN2at6native55_GLOBAL__N__6c1c77d0_17_DistanceKernel_cu_75b981de_308231cdist_backward_kernel_cuda_implIdNS1_5distsIdE1pEEEvPT_PKS6_S9_S9_S9_S6_lllllll,@function
        .size           _ZN2at6native55_GLOBAL__N__6c1c77d0_17_DistanceKernel_cu_75b981de_308231cdist_backward_kernel_cuda_implIdNS1_5distsIdE1pEEEvPT_PKS6_S9_S9_S9_S6_lllllll,(.L_x_855 - _ZN2at6native55_GLOBAL__N__6c1c77d0_17_DistanceKernel_cu_75b981de_308231cdist_backward_kernel_cuda_implIdNS1_5distsIdE1pEEEvPT_PKS6_S9_S9_S9_S6_lllllll)
        .other          _ZN2at6native55_GLOBAL__N__6c1c77d0_17_DistanceKernel_cu_75b981de_308231cdist_backward_kernel_cuda_implIdNS1_5distsIdE1pEEEvPT_PKS6_S9_S9_S9_S6_lllllll,@"STO_CUDA_ENTRY STV_DEFAULT"
_ZN2at6native55_GLOBAL__N__6c1c77d0_17_DistanceKernel_cu_75b981de_308231cdist_backward_kernel_cuda_implIdNS1_5distsIdE1pEEEvPT_PKS6_S9_S9_S9_S6_lllllll:
        /* <DEDUP_REMOVED lines=32> */
[----:B------:R-:W-:Y:S05]  /*0200*/  CALL.REL.NOINC `($__internal_12_$__cuda_sm20_div_s64) ;  /* 0x0000002000e07944 */ /* 0x000fea0003c00000 */
[--C-:B------:R-:W-:Y:S01]  /*0210*/  IMAD.MOV R7, RZ, RZ, -R10.reuse ;  /* 0x000000ffff077224 */ /* 0x100fe200078e0a0a */
[----:B------:R-:W-:Y:S01]  /*0220*/  ULDC UR5, c[0x0][0x260] ;  /* 0x0000980000057ab9 */ /* 0x000fe20000000800 */
[----:B------:R-:W-:Y:S02]  /*0230*/  IMAD.MOV.U32 R11, RZ, RZ, R10 ;  /* 0x000000ffff0b7224 */ /* 0x000fe400078e000a */
[----:B------:R-:W-:Y:S01]  /*0240*/  IMAD R6, R7, UR5, R0 ;  /* 0x0000000507067c24 */ /* 0x000fe2000f8e0200 */
[----:B------:R-:W-:Y:S06]  /*0250*/  BRA `(.L_x_131) ;  /* 0x0000000000547947 */ /* 0x000fec0003800000 */
.L_x_130:
        /* <DEDUP_REMOVED lines=21> */
.L_x_131:
[----:B------:R-:W-:Y:S05]  /*03b0*/  BSYNC B0 ;  /* 0x0000000000007941 */ /* 0x000fea0003800000 */
.L_x_129:
        /* <DEDUP_REMOVED lines=10> */
[----:B------:R-:W-:Y:S01]  /*0460*/  MOV R4, 0x4a0 ;  /* 0x000004a000047802 */ /* 0x000fe20000000f00 */
[----:B------:R-:W-:Y:S02]  /*0470*/  IMAD.U32 R10, RZ, RZ, UR7 ;  /* 0x00000007ff0a7e24 */ /* 0x000fe4000f8e00ff */
[----:B------:R-:W-:-:S07]  /*0480*/  IMAD.MOV.U32 R13, RZ, RZ, R7 ;  /* 0x000000ffff0d7224 */ /* 0x000fce00078e0007 */
[----:B------:R-:W-:Y:S05]  /*0490*/  CALL.REL.NOINC `($__internal_12_$__cuda_sm20_div_s64) ;  /* 0x00000020003c7944 */ /* 0x000fea0003c00000 */
[----:B------:R-:W-:Y:S01]  /*04a0*/  IADD3 R9, P0, RZ, -R10, RZ ;  /* 0x8000000aff097210 */ /* 0x000fe20007f1e0ff */
[----:B------:R-:W-:Y:S01]  /*04b0*/  ULDC.64 UR6, c[0x0][0x248] ;  /* 0x0000920000067ab9 */ /* 0x000fe20000000a00 */
[----:B------:R-:W-:-:S03]  /*04c0*/  IMAD.MOV.U32 R8, RZ, RZ, R10 ;  /* 0x000000ffff087224 */ /* 0x000fc600078e000a */
[----:B------:R-:W-:Y:S02]  /*04d0*/  IMAD.X R4, RZ, RZ, ~R13, P0 ;  /* 0x000000ffff047224 */ /* 0x000fe400000e0e0d */
[----:B------:R-:W-:-:S04]  /*04e0*/  IMAD.WIDE.U32 R6, R9, UR6, R6 ;  /* 0x0000000609067c25 */ /* 0x000fc8000f8e0006 */
[----:B------:R-:W-:-:S04]  /*04f0*/  IMAD R4, R4, UR6, RZ ;  /* 0x0000000604047c24 */ /* 0x000fc8000f8e02ff */
[----:B------:R-:W-:-:S04]  /*0500*/  IMAD R9, R9, UR7, R4 ;  /* 0x0000000709097c24 */ /* 0x000fc8000f8e0204 */
[----:B------:R-:W-:Y:S02]  /*0510*/  IMAD.IADD R7, R7, 0x1, R9 ;  /* 0x0000000107077824 */ /* 0x000fe400078e0209 */
[----:B------:R-:W-:Y:S01]  /*0520*/  IMAD.MOV.U32 R9, RZ, RZ, R13 ;  /* 0x000000ffff097224 */ /* 0x000fe200078e000d */
[----:B------:R-:W-:Y:S06]  /*0530*/  BRA `(.L_x_134) ;  /* 0x00000000005c7947 */ /* 0x000fec0003800000 */
.L_x_133:
        /* <DEDUP_REMOVED lines=16> */
[----:B------:R-:W-:Y:S01]  /*0640*/  ISETP.GE.U32.AND P1, PT, R7, UR5, PT ;  /* 0x0000000507007c0c */ /* 0x000fe2000bf26070 */
[----:B------:R-:W-:-:S12]  /*0650*/  IMAD.MOV.U32 R7, RZ, RZ, RZ ;  /* 0x000000ffff077224 */ /* 0x000fd800078e00ff */
[----:B------:R-:W-:Y:S02]  /*0660*/  @P1 IADD3 R8, R8, 0x1, RZ ;  /* 0x0000000108081810 */ /* 0x000fe40007ffe0ff */
[----:B------:R-:W-:-:S05]  /*0670*/  @!P2 LOP3.LUT R8, RZ, UR5, RZ, 0x33, !PT ;  /* 0x00000005ff08ac12 */ /* 0x000fca000f8e33ff */
[----:B------:R-:W-:-:S04]  /*0680*/  IMAD.MOV R9, RZ, RZ, -R8 ;  /* 0x000000ffff097224 */ /* 0x000fc800078e0a08 */
[----:B------:R-:W-:Y:S02]  /*0690*/  IMAD R6, R9, UR5, R6 ;  /* 0x0000000509067c24 */ /* 0x000fe4000f8e0206 */
[----:B------:R-:W-:-:S07]  /*06a0*/  IMAD.MOV.U32 R9, RZ, RZ, RZ ;  /* 0x000000ffff097224 */ /* 0x000fce00078e00ff */
.L_x_134:
[----:B------:R-:W-:Y:S05]  /*06b0*/  BSYNC B0 ;  /* 0x0000000000007941 */ /* 0x000fea0003800000 */
.L_x_132:
        /* <DEDUP_REMOVED lines=10> */
[----:B------:R-:W-:-:S02]  /*0760*/  IMAD R17, R8, UR13, R17 ;  /* 0x0000000d08117c24 */ /* 0x000fc4000f8e0211 */
[----:B------:R-:W-:-:S04]  /*0770*/  IMAD.WIDE.U32 R14, R11, UR6, R2 ;  /* 0x000000060b0e7c25 */ /* 0x000fc8000f8e0002 */
[----:B------:R-:W-:Y:S01]  /*0780*/  IMAD R19, R11, UR7, R10 ;  /* 0x000000070b137c24 */ /* 0x000fe2000f8e020a */
[----:B------:R-:W-:Y:S01]  /*0790*/  ULDC.64 UR6, c[0x0][0x268] ;  /* 0x00009a0000067ab9 */ /* 0x000fe20000000a00 */
[----:B------:R-:W-:Y:S02]  /*07a0*/  IMAD.IADD R13, R13, 0x1, R17 ;  /* 0x000000010d0d7824 */ /* 0x000fe400078e0211 */
[C---:B------:R-:W-:Y:S02]  /*07b0*/  IMAD R17, R7.reuse, UR10, RZ ;  /* 0x0000000a07117c24 */ /* 0x040fe4000f8e02ff */
[----:B------:R-:W-:Y:S02]  /*07c0*/  IMAD R7, R7, UR12, RZ ;  /* 0x0000000c07077c24 */ /* 0x000fe4000f8e02ff */
[----:B------:R-:W-:Y:S02]  /*07d0*/  IMAD.IADD R15, R15, 0x1, R19 ;  /* 0x000000010f0f7824 */ /* 0x000fe400078e0213 */
[----:B------:R-:W-:-:S02]  /*07e0*/  IMAD R4, R4, UR6, RZ ;  /* 0x0000000604047c24 */ /* 0x000fc4000f8e02ff */
[----:B------:R-:W-:Y:S02]  /*07f0*/  IMAD R21, R11, UR5, RZ ;  /* 0x000000050b157c24 */ /* 0x000fe4000f8e02ff */
[----:B------:R-:W-:-:S04]  /*0800*/  IMAD.WIDE.U32 R8, R6, UR10, R8 ;  /* 0x0000000a06087c25 */ /* 0x000fc8000f8e0008 */
[C---:B------:R-:W-:Y:S01]  /*0810*/  IMAD R23, R6.reuse, UR11, R17 ;  /* 0x0000000b06177c24 */ /* 0x040fe2000f8e0211 */
[----:B------:R-:W-:Y:S01]  /*0820*/  ULDC.64 UR10, c[0x0][0x220] ;  /* 0x00008800000a7ab9 */ /* 0x000fe20000000a00 */
[----:B------:R-:W-:Y:S02]  /*0830*/  IMAD R19, R6, UR13, R7 ;  /* 0x0000000d06137c24 */ /* 0x000fe4000f8e0207 */
[C---:B------:R-:W-:Y:S01]  /*0840*/  IMAD R17, R11.reuse, UR7, R4 ;  /* 0x000000070b117c24 */ /* 0x040fe2000f8e0204 */
[----:B------:R-:W-:Y:S01]  /*0850*/  IADD3 R4, P0, R2, R21, RZ ;  /* 0x0000001502047210 */ /* 0x000fe20007f1e0ff */
[----:B------:R-:W-:Y:S01]  /*0860*/  IMAD.WIDE.U32 R12, R11, UR6, R12 ;  /* 0x000000060b0c7c25 */ /* 0x000fe2000f8e000c */
[----:B------:R-:W-:Y:S02]  /*0870*/  ULDC.64 UR6, c[0x0][0x230] ;  /* 0x00008c0000067ab9 */ /* 0x000fe40000000a00 */
[----:B------:R-:W-:Y:S01]  /*0880*/  LEA.HI.X.SX32 R5, R21, R3, 0x1, P0 ;  /* 0x0000000315057211 */ /* 0x000fe200000f0eff */
[----:B------:R-:W-:Y:S01]  /*0890*/  IMAD.WIDE.U32 R6, R6, UR12, R14 ;  /* 0x0000000c06067c25 */ /* 0x000fe2000f8e000e */
[----:B------:R-:W-:-:S02]  /*08a0*/  IADD3 R16, P2, R2, R12, RZ ;  /* 0x0000000c02107210 */ /* 0x000fc40007f5e0ff */
[----:B------:R-:W-:Y:S01]  /*08b0*/  IADD3 R15, P1, R12, UR12, RZ ;  /* 0x0000000c0c0f7c10 */ /* 0x000fe2000ff3e0ff */
[----:B------:R-:W-:Y:S02]  /*08c0*/  IMAD.IADD R9, R9, 0x1, R23 ;  /* 0x0000000109097824 */ /* 0x000fe400078e0217 */
[----:B------:R-:W-:Y:S02]  /*08d0*/  IMAD.SHL.U32 R14, R0, 0x8, RZ ;  /* 0x00000008000e7824 */ /* 0x000fe400078e00ff */
[----:B------:R-:W-:Y:S02]  /*08e0*/  IMAD R9, R9, UR12, RZ ;  /* 0x0000000c09097c24 */ /* 0x000fe4000f8e02ff */
[----:B------:R-:W-:Y:S01]  /*08f0*/  IMAD.IADD R17, R13, 0x1, R17 ;  /* 0x000000010d117824 */ /* 0x000fe200078e0211 */
[----:B------:R-:W-:Y:S01]  /*0900*/  IADD3 R10, P0, R14, UR6, RZ ;  /* 0x000000060e0a7c10 */ /* 0x000fe2000ff1e0ff */
[----:B------:R-:W-:Y:S02]  /*0910*/  IMAD R13, R8, UR13, R9 ;  /* 0x0000000d080d7c24 */ /* 0x000fe4000f8e0209 */
[----:B------:R-:W-:Y:S01]  /*0920*/  IMAD.X R9, R3, 0x1, R17, P2 ;  /* 0x0000000103097824 */ /* 0x000fe200010e0611 */
[----:B------:R-:W-:Y:S01]  /*0930*/  IADD3.X R11, R18, UR7, RZ, P0, !PT ;  /* 0x00000007120b7c10 */ /* 0x000fe200087fe4ff */
[----:B------:R-:W-:Y:S01]  /*0940*/  IMAD.WIDE.U32 R4, R8, UR12, R4 ;  /* 0x0000000c08047c25 */ /* 0x000fe2000f8e0004 */
[----:B------:R-:W-:Y:S01]  /*0950*/  IADD3.X R0, R17, UR13, RZ, P1, !PT ;  /* 0x0000000d11007c10 */ /* 0x000fe20008ffe4ff */
[----:B------:R-:W-:Y:S01]  /*0960*/  ULDC.64 UR6, c[0x0][0x218] ;  /* 0x0000860000067ab9 */ /* 0x000fe20000000a00 */
[C---:B------:R-:W-:Y:S01]  /*0970*/  ISETP.GE.U32.AND P0, PT, R16.reuse, R15, PT ;  /* 0x0000000f1000720c */ /* 0x040fe20003f06070 */
[----:B------:R-:W-:Y:S01]  /*0980*/  ULDC.64 UR12, c[0x0][0x228] ;  /* 0x00008a00000c7ab9 */ /* 0x000fe20000000a00 */
[----:B------:R-:W-:Y:S01]  /*0990*/  IMAD.IADD R7, R7, 0x1, R19 ;  /* 0x0000000107077824 */ /* 0x000fe200078e0213 */
[----:B------:R-:W-:-:S02]  /*09a0*/  LEA R3, P1, R16, UR10, 0x3 ;  /* 0x0000000a10037c11 */ /* 0x000fc4000f8218ff */
[----:B------:R-:W-:Y:S02]  /*09b0*/  ISETP.GE.AND.EX P0, PT, R9, R0, PT, P0 ;  /* 0x000000000900720c */ /* 0x000fe40003f06300 */
[----:B------:R-:W-:Y:S02]  /*09c0*/  LEA R2, P3, R6, UR12, 0x3 ;  /* 0x0000000c06027c11 */ /* 0x000fe4000f8618ff */
[----:B------:R-:W-:Y:S02]  /*09d0*/  LEA R37, P2, R15, UR10, 0x3 ;  /* 0x0000000a0f257c11 */ /* 0x000fe4000f8418ff */
[----:B------:R-:W-:Y:S02]  /*09e0*/  IADD3 R8, P4, R14, UR6, RZ ;  /* 0x000000060e087c10 */ /* 0x000fe4000ff9e0ff */
[----:B------:R-:W-:Y:S02]  /*09f0*/  LEA.HI.X R16, R16, UR11, R9, 0x3, P1 ;  /* 0x0000000b10107c11 */ /* 0x000fe400088f1c09 */
[----:B------:R-:W-:-:S02]  /*0a00*/  LEA.HI.X R12, R6, UR13, R7, 0x3, P3 ;  /* 0x0000000d060c7c11 */ /* 0x000fc400098f1c07 */
[----:B------:R-:W-:Y:S02]  /*0a10*/  LEA.HI.X R0, R15, UR11, R0, 0x3, P2 ;  /* 0x0000000b0f007c11 */ /* 0x000fe400090f1c00 */
[----:B------:R-:W-:Y:S01]  /*0a20*/  IADD3.X R9, R18, UR7, RZ, P4, !PT ;  /* 0x0000000712097c10 */ /* 0x000fe2000a7fe4ff */
[----:B------:R-:W-:Y:S06]  /*0a30*/  @P0 EXIT ;  /* 0x000000000000094d */ /* 0x000fec0003800000 */
[----:B------:R-:W2:Y:S01]  /*0a40*/  LDG.E.64 R10, desc[UR8][R10.64] ;  /* 0x000000080a0a7981 */ /* 0x000ea2000c1e1b00 */
[----:B------:R-:W0:Y:S01]  /*0a50*/  LDC.64 R6, c[0x0][0x238] ;  /* 0x00008e00ff067b82 */ /* 0x000e220000000a00 */
[----:B------:R-:W-:Y:S02]  /*0a60*/  ULDC.64 UR6, c[0x0][0x210] ;  /* 0x0000840000067ab9 */ /* 0x000fe40000000a00 */
[----:B------:R-:W5:Y:S01]  /*0a70*/  LDG.E.64 R8, desc[UR8][R8.64] ;  /* 0x0000000808087981 */ /* 0x000f62000c1e1b00 */
[----:B------:R-:W-:Y:S01]  /*0a80*/  IMAD.IADD R13, R5, 0x1, R13 ;  /* 0x00000001050d7824 */ /* 0x000fe200078e020d */
[----:B------:R-:W-:Y:S01]  /*0a90*/  ULDC UR5, c[0x0][0xc] ;  /* 0x0000030000057ab9 */ /* 0x000fe20000000800 */
[C---:B------:R-:W-:Y:S01]  /*0aa0*/  LEA R34, P2, R4.reuse, UR6, 0x3 ;  /* 0x0000000604227c11 */ /* 0x040fe2000f8418ff */
[----:B------:R-:W-:Y:S01]  /*0ab0*/  UIMAD UR4, UR4, UR5, URZ ;  /* 0x00000005040472a4 */ /* 0x000fe2000f8e023f */
[----:B------:R-:W-:Y:S02]  /*0ac0*/  IMAD.MOV.U32 R5, RZ, RZ, R12 ;  /* 0x000000ffff057224 */ /* 0x000fe400078e000c */
[----:B------:R-:W-:Y:S01]  /*0ad0*/  LEA.HI.X R35, R4, UR7, R13, 0x3, P2 ;  /* 0x0000000704237c11 */ /* 0x000fe200090f1c0d */
[----:B------:R-:W-:Y:S01]  /*0ae0*/  USHF.R.S32.HI UR7, URZ, 0x1f, UR4 ;  /* 0x0000001f3f077899 */ /* 0x000fe20008011404 */
[----:B------:R-:W-:Y:S01]  /*0af0*/  MOV R4, R2 ;  /* 0x0000000200047202 */ /* 0x000fe20000000f00 */
[----:B0-----:R-:W-:-:S02]  /*0b00*/  DADD R14, R6, -1 ;  /* 0xbff00000060e7429 */ /* 0x001fc40000000000 */
[----:B------:R-:W-:-:S08]  /*0b10*/  DADD R6, R6, -2 ;  /* 0xc000000006067429 */ /* 0x000fd00000000000 */
[----:B------:R-:W-:Y:S02]  /*0b20*/  R2UR UR10, R14 ;  /* 0x000000000e0a72ca */ /* 0x000fe400000e0000 */
[----:B------:R-:W-:Y:S01]  /*0b30*/  R2UR UR12, R6 ;  /* 0x00000000060c72ca */ /* 0x000fe200000e0000 */
[----:B------:R-:W-:Y:S01]  /*0b40*/  IMAD.MOV.U32 R6, RZ, RZ, R3 ;  /* 0x000000ffff067224 */ /* 0x000fe200078e0003 */
[----:B------:R-:W-:Y:S01]  /*0b50*/  R2UR UR13, R7 ;  /* 0x00000000070d72ca */ /* 0x000fe200000e0000 */
[----:B------:R-:W-:Y:S01]  /*0b60*/  IMAD.MOV.U32 R7, RZ, RZ, R16 ;  /* 0x000000ffff077224 */ /* 0x000fe200078e0010 */
[----:B------:R-:W-:-:S11]  /*0b70*/  R2UR UR11, R15 ;  /* 0x000000000f0b72ca */ /* 0x000fd600000e0000 */
[----:B------:R-:W-:Y:S02]  /*0b80*/  DSETP.NEU.AND P1, PT, RZ, UR12, PT ;  /* 0x0000000cff007e2a */ /* 0x000fe4000bf2d000 */
[C---:B--2---:R-:W-:Y:S02]  /*0b90*/  DSETP.NEU.AND P0, PT, R10.reuse, 1, PT ;  /* 0x3ff000000a00742a */ /* 0x044fe40003f0d000 */
[----:B------:R-:W-:-:S04]  /*0ba0*/  DADD R32, R10, UR10 ;  /* 0x0000000a0a207e29 */ /* 0x000fc80008000000 */
[----:B------:R-:W-:-:S06]  /*0bb0*/  DSETP.EQ.OR P0, PT, RZ, UR10, !P0 ;  /* 0x0000000aff007e2a */ /* 0x000fcc000c702400 */
[----:B------:R-:W-:Y:S08]  /*0bc0*/  @!P1 BRA `(.L_x_135) ;  /* 0x0000000c00349947 */ /* 0x000ff00003800000 */
[----:B------:R-:W-:-:S04]  /*0bd0*/  ULOP3.LUT UR5, UR13, 0x7ff00000, URZ, 0xc0, !UPT ;  /* 0x7ff000000d057892 */ /* 0x000fc8000f8ec03f */
[----:B------:R-:W-:-:S04]  /*0be0*/  ULEA.HI UR5, UR5, 0xfffffc0c, URZ, 0xc ;  /* 0xfffffc0c05057891 */ /* 0x000fc8000f8f603f */
[----:B------:R-:W-:Y:S02]  /*0bf0*/  USHF.L.U64.HI UR14, UR12, UR5, UR13 ;  /* 0x000000050c0e7299 */ /* 0x000fe4000801020d */
[----:B------:R-:W-:-:S12]  /*0c00*/  USHF.L.U32 UR5, UR12, UR5, URZ ;  /* 0x000000050c057299 */ /* 0x000fd8000800063f */
.L_x_154:
[----:B------:R-:W2:Y:S04]  /*0c10*/  LDG.E.64 R12, desc[UR8][R4.64] ;  /* 0x00000008040c7981 */ /* 0x000ea8000c1e1b00 */
[----:B------:R-:W2:Y:S01]  /*0c20*/  LDG.E.64 R2, desc[UR8][R6.64] ;  /* 0x0000000806027981 */ /* 0x000ea2000c1e1b00 */
[----:B------:R-:W-:Y:S01]  /*0c30*/  DSETP.NEU.AND P1, PT, R10, RZ, PT ;  /* 0x000000ff0a00722a */ /* 0x000fe20003f2d000 */
[----:B------:R-:W-:Y:S01]  /*0c40*/  BSSY B0, `(.L_x_136) ;  /* 0x00000b6000007945 */ /* 0x000fe20003800000 */
[----:B--2---:R-:W-:Y:S01]  /*0c50*/  DADD R12, -R12, R2 ;  /* 0x000000000c0c7229 */ /* 0x004fe20000000102 */
[----:B------:R-:W-:-:S11]  /*0c60*/  CS2R R2, SRZ ;  /* 0x0000000000027805 */ /* 0x000fd6000001ff00 */
[----:B------:R-:W-:Y:S05]  /*0c70*/  @!P1 BRA `(.L_x_137) ;  /* 0x0000000800c89947 */ /* 0x000fea0003800000 */
[----:B------:R-:W-:Y:S01]  /*0c80*/  DADD R14, -RZ, |R12| ;  /* 0x00000000ff0e7229 */ /* 0x000fe2000000050c */
[----:B------:R-:W-:Y:S01]  /*0c90*/  IMAD.U32 R17, RZ, RZ, UR13 ;  /* 0x0000000dff117e24 */ /* 0x000fe2000f8e00ff */
[----:B------:R-:W-:Y:S01]  /*0ca0*/  BSSY B1, `(.L_x_138) ;  /* 0x0000009000017945 */ /* 0x000fe20003800000 */
[----:B------:R-:W-:Y:S01]  /*0cb0*/  IMAD.U32 R3, RZ, RZ, UR13 ;  /* 0x0000000dff037e24 */ /* 0x000fe2000f8e00ff */
[----:B------:R-:W-:Y:S01]  /*0cc0*/  MOV R32, 0xd30 ;  /* 0x00000d3000207802 */ /* 0x000fe20000000f00 */
[----:B------:R-:W-:Y:S02]  /*0cd0*/  IMAD.U32 R16, RZ, RZ, UR12 ;  /* 0x0000000cff107e24 */ /* 0x000fe4000f8e00ff */
[----:B------:R-:W-:Y:S02]  /*0ce0*/  IMAD.MOV.U32 R3, RZ, RZ, R17 ;  /* 0x000000ffff037224 */ /* 0x000fe400078e0011 */
[----:B------:R-:W-:Y:S02]  /*0cf0*/  IMAD.U32 R2, RZ, RZ, UR12 ;  /* 0x0000000cff027e24 */ /* 0x000fe4000f8e00ff */
[----:B------:R-:W-:-:S02]  /*0d00*/  IMAD.MOV.U32 R16, RZ, RZ, R14 ;  /* 0x000000ffff107224 */ /* 0x000fc400078e000e */
[----:B------:R-:W-:-:S07]  /*0d10*/  IMAD.MOV.U32 R17, RZ, RZ, R15 ;  /* 0x000000ffff117224 */ /* 0x000fce00078e000f */
[----:B-----5:R-:W-:Y:S05]  /*0d20*/  CALL.REL.NOINC `($_ZN2at6native55_GLOBAL__N__6c1c77d0_17_DistanceKernel_cu_75b981de_308231cdist_backward_kernel_cuda_implIdNS1_5distsIdE1pEEEvPT_PKS6_S9_S9_S9_S6_lllllll$__internal_accurate_pow) ;  /* 0x0000001c00687944 */ /* 0x020fea0003c00000 */
[----:B------:R-:W-:Y:S05]  /*0d30*/  BSYNC B1 ;  /* 0x0000000000017941 */ /* 0x000fea0003800000 */
.L_x_138:
[----:B------:R-:W-:Y:S01]  /*0d40*/  DSETP.NEU.AND P1, PT, |R12|, RZ, PT ;  /* 0x000000ff0c00722a */ /* 0x000fe20003f2d200 */
[----:B------:R-:W-:Y:S01]  /*0d50*/  BSSY B1, `(.L_x_139) ;  /* 0x0000023000017945 */ /* 0x000fe20003800000 */
[----:B------:R-:W-:Y:S02]  /*0d60*/  IMAD.MOV.U32 R2, RZ, RZ, R18 ;  /* 0x000000ffff027224 */ /* 0x000fe400078e0012 */
[----:B------:R-:W-:-:S10]  /*0d70*/  IMAD.MOV.U32 R3, RZ, RZ, R19 ;  /* 0x000000ffff037224 */ /* 0x000fd400078e0013 */
[----:B------:R-:W-:Y:S05]  /*0d80*/  @!P1 BRA `(.L_x_140) ;  /* 0x00000000004c9947 */ /* 0x000fea0003800000 */
[----:B------:R-:W-:Y:S01]  /*0d90*/  UISETP.NE.U32.AND UP0, UPT, UR5, URZ, UPT ;  /* 0x0000003f0500728c */ /* 0x000fe2000bf05070 */
[----:B------:R-:W-:Y:S01]  /*0da0*/  ISETP.GT.AND P3, PT, R15, -0x1, PT ;  /* 0xffffffff0f00780c */ /* 0x000fe20003f64270 */
[----:B------:R-:W-:Y:S02]  /*0db0*/  DADD R16, -RZ, -R2 ;  /* 0x00000000ff107229 */ /* 0x000fe40000000902 */
[----:B------:R-:W-:-:S06]  /*0dc0*/  UISETP.NE.AND.EX UP0, UPT, UR14, -0x80000000, UPT, UP0 ;  /* 0x800000000e00788c */ /* 0x000fcc000bf05300 */
[----:B------:R-:W-:Y:S02]  /*0dd0*/  PLOP3.LUT P2, PT, PT, PT, UP0, 0x80, 0x0 ;  /* 0x000000000000781c */ /* 0x000fe40003f4f008 */
[----:B------:R-:W-:Y:S02]  /*0de0*/  PLOP3.LUT P1, PT, PT, PT, UP0, 0x80, 0x0 ;  /* 0x000000000000781c */ /* 0x000fe40003f2f008 */
[----:B------:R-:W-:Y:S02]  /*0df0*/  ISETP.LT.AND P2, PT, R15, RZ, !P2 ;  /* 0x000000ff0f00720c */ /* 0x000fe40005741270 */
[----:B------:R-:W-:Y:S02]  /*0e00*/  PLOP3.LUT P1, PT, P1, PT, PT, 0x8, 0x0 ;  /* 0x000000000000781c */ /* 0x000fe40000f2e170 */
[----:B------:R-:W-:Y:S02]  /*0e10*/  FSEL R16, R16, R2, P2 ;  /* 0x0000000210107208 */ /* 0x000fe40001000000 */
[----:B------:R-:W-:Y:S01]  /*0e20*/  FSEL R17, R17, R3, P2 ;  /* 0x0000000311117208 */ /* 0x000fe20001000000 */
[----:B------:R-:W-:Y:S08]  /*0e30*/  @P3 BRA `(.L_x_141) ;  /* 0x0000000000503947 */ /* 0x000ff00003800000 */
[----:B------:R-:W0:Y:S02]  /*0e40*/  FRND.F64.TRUNC R2, UR12 ;  /* 0x0000000c00027d13 */ /* 0x000e24000830d800 */
[----:B0-----:R-:W-:Y:S01]  /*0e50*/  DSETP.NEU.AND P2, PT, R2, UR12, PT ;  /* 0x0000000c02007e2a */ /* 0x001fe2000bf4d000 */
[----:B------:R-:W-:Y:S02]  /*0e60*/  IMAD.MOV.U32 R2, RZ, RZ, R16 ;  /* 0x000000ffff027224 */ /* 0x000fe400078e0010 */
[----:B------:R-:W-:-:S11]  /*0e70*/  IMAD.MOV.U32 R3, RZ, RZ, R17 ;  /* 0x000000ffff037224 */ /* 0x000fd600078e0011 */
[----:B------:R-:W-:Y:S05]  /*0e80*/  @!P2 BRA `(.L_x_141) ;  /* 0x00000000003ca947 */ /* 0x000fea0003800000 */
[----:B------:R-:W-:Y:S01]  /*0e90*/  IMAD.MOV.U32 R2, RZ, RZ, 0x0 ;  /* 0x00000000ff027424 */ /* 0x000fe200078e00ff */
[----:B------:R-:W-:Y:S01]  /*0ea0*/  MOV R3, 0xfff80000 ;  /* 0xfff8000000037802 */ /* 0x000fe20000000f00 */
[----:B------:R-:W-:Y:S06]  /*0eb0*/  BRA `(.L_x_141) ;  /* 0x0000000000307947 */ /* 0x000fec0003800000 */
.L_x_140:
[----:B------:R-:W-:Y:S01]  /*0ec0*/  IMAD.U32 R2, RZ, RZ, UR12 ;  /* 0x0000000cff027e24 */ /* 0x000fe2000f8e00ff */
[----:B------:R-:W-:Y:S01]  /*0ed0*/  UISETP.EQ.U32.AND UP1, UPT, UR5, URZ, UPT ;  /* 0x0000003f0500728c */ /* 0x000fe2000bf22070 */
[----:B------:R-:W-:Y:S01]  /*0ee0*/  IMAD.U32 R3, RZ, RZ, UR13 ;  /* 0x0000000dff037e24 */ /* 0x000fe2000f8e00ff */
[----:B------:R-:W-:-:S05]  /*0ef0*/  ISETP.LE.AND P2, PT, RZ, UR13, PT ;  /* 0x0000000dff007c0c */ /* 0x000fca000bf43270 */
[----:B------:R-:W-:Y:S01]  /*0f00*/  DSETP.NEU.AND P1, PT, |R2|, 0.5, PT ;  /* 0x3fe000000200742a */ /* 0x000fe20003f2d200 */
[----:B------:R-:W-:-:S13]  /*0f10*/  IMAD.MOV.U32 R2, RZ, RZ, RZ ;  /* 0x000000ffff027224 */ /* 0x000fda00078e00ff */
[----:B------:R-:W-:Y:S01]  /*0f20*/  VOTEU.ANY UP0, P1 ;  /* 0x00000000003f7886 */ /* 0x000fe20000800100 */
[----:B------:R-:W-:-:S06]  /*0f30*/  UISETP.EQ.AND.EX UP0, UPT, UR14, -0x80000000, UP0, UP1 ;  /* 0x800000000e00788c */ /* 0x000fcc0008702310 */
[----:B------:R-:W-:Y:S02]  /*0f40*/  PLOP3.LUT P3, PT, PT, PT, UP0, 0x80, 0x0 ;  /* 0x000000000000781c */ /* 0x000fe40003f6f008 */
[----:B------:R-:W-:Y:S02]  /*0f50*/  PLOP3.LUT P1, PT, PT, PT, UP0, 0x80, 0x0 ;  /* 0x000000000000781c */ /* 0x000fe40003f2f008 */
[----:B------:R-:W-:-:S04]  /*0f60*/  SEL R3, R15, RZ, P3 ;  /* 0x000000ff0f037207 */ /* 0x000fc80001800000 */
[----:B------:R-:W-:-:S07]  /*0f70*/  @!P2 LOP3.LUT R3, R3, 0x7ff00000, RZ, 0xfc, !PT ;  /* 0x7ff000000303a812 */ /* 0x000fce00078efcff */
.L_x_141:
[----:B------:R-:W-:Y:S05]  /*0f80*/  BSYNC B1 ;  /* 0x0000000000017941 */ /* 0x000fea0003800000 */
.L_x_139:
[----:B------:R-:W-:Y:S01]  /*0f90*/  DADD R16, |R12|, UR12 ;  /* 0x0000000c0c107e29 */ /* 0x000fe20008000200 */
[----:B------:R-:W-:Y:S09]  /*0fa0*/  BSSY B1, `(.L_x_142) ;  /* 0x0000022000017945 */ /* 0x000ff20003800000 */
[----:B------:R-:W-:-:S04]  /*0fb0*/  LOP3.LUT R16, R17, 0x7ff00000, RZ, 0xc0, !PT ;  /* 0x7ff0000011107812 */ /* 0x000fc800078ec0ff */
[----:B------:R-:W-:-:S13]  /*0fc0*/  ISETP.NE.AND P2, PT, R16, 0x7ff00000, PT ;  /* 0x7ff000001000780c */ /* 0x000fda0003f45270 */
[----:B------:R-:W-:Y:S05]  /*0fd0*/  @P2 BRA `(.L_x_143) ;  /* 0x0000000000782947 */ /* 0x000fea0003800000 */
[----:B------:R-:W-:Y:S02]  /*0fe0*/  IMAD.U32 R16, RZ, RZ, UR12 ;  /* 0x0000000cff107e24 */ /* 0x000fe4000f8e00ff */
[----:B------:R-:W-:-:S06]  /*0ff0*/  IMAD.U32 R17, RZ, RZ, UR13 ;  /* 0x0000000dff117e24 */ /* 0x000fcc000f8e00ff */
[----:B------:R-:W-:-:S06]  /*1000*/  DSETP.GTU.AND P2, PT, |R16|, +INF , PT ;  /* 0x7ff000001000742a */ /* 0x000fcc0003f4c200 */
[----:B------:R-:W-:-:S14]  /*1010*/  DSETP.GTU.OR P2, PT, |R12|, +INF , P2 ;  /* 0x7ff000000c00742a */ /* 0x000fdc000174c600 */
[----:B------:R-:W-:Y:S05]  /*1020*/  @P2 BRA `(.L_x_144) ;  /* 0x0000000000602947 */ /* 0x000fea0003800000 */
[----:B------:R-:W-:Y:S02]  /*1030*/  IMAD.U32 R16, RZ, RZ, UR12 ;  /* 0x0000000cff107e24 */ /* 0x000fe4000f8e00ff */
[----:B------:R-:W-:-:S06]  /*1040*/  IMAD.U32 R17, RZ, RZ, UR13 ;  /* 0x0000000dff117e24 */ /* 0x000fcc000f8e00ff */
[----:B------:R-:W-:-:S14]  /*1050*/  DSETP.NEU.AND P2, PT, |R16|, +INF , PT ;  /* 0x7ff000001000742a */ /* 0x000fdc0003f4d200 */
[----:B------:R-:W-:Y:S05]  /*1060*/  @!P2 BRA `(.L_x_145) ;  /* 0x000000000030a947 */ /* 0x000fea0003800000 */
[----:B------:R-:W-:-:S14]  /*1070*/  DSETP.NEU.AND P2, PT, |R12|, +INF , PT ;  /* 0x7ff000000c00742a */ /* 0x000fdc0003f4d200 */
[----:B------:R-:W-:Y:S05]  /*1080*/  @P2 BRA `(.L_x_143) ;  /* 0x00000000004c2947 */ /* 0x000fea0003800000 */
[----:B------:R-:W-:Y:S01]  /*1090*/  ULOP3.LUT UR6, UR13, 0x7fffffff, URZ, 0xc0, !UPT ;  /* 0x7fffffff0d067892 */ /* 0x000fe2000f8ec03f */
[----:B------:R-:W-:Y:S01]  /*10a0*/  ISETP.LT.AND P1, PT, R15, RZ, P1 ;  /* 0x000000ff0f00720c */ /* 0x000fe20000f21270 */
[----:B------:R-:W-:-:S04]  /*10b0*/  UISETP.GT.AND UP0, UPT, UR13, -0x1, UPT ;  /* 0xffffffff0d00788c */ /* 0x000fc8000bf04270 */
[----:B------:R-:W-:Y:S02]  /*10c0*/  IMAD.U32 R2, RZ, RZ, UR6 ;  /* 0x00000006ff027e24 */ /* 0x000fe4000f8e00ff */
[----:B------:R-:W-:-:S03]  /*10d0*/  PLOP3.LUT P2, PT, PT, PT, UP0, 0x80, 0x0 ;  /* 0x000000000000781c */ /* 0x000fc60003f4f008 */
[----:B------:R-:W-:Y:S01]  /*10e0*/  ISETP.NE.AND P1, PT, R2, 0x3fe00000, P1 ;  /* 0x3fe000000200780c */ /* 0x000fe20000f25270 */
[----:B------:R-:W-:Y:S01]  /*10f0*/  IMAD.MOV.U32 R2, RZ, RZ, RZ ;  /* 0x000000ffff027224 */ /* 0x000fe200078e00ff */
[----:B------:R-:W-:-:S11]  /*1100*/  SEL R3, RZ, 0x7ff00000, !P2 ;  /* 0x7ff00000ff037807 */ /* 0x000fd60005000000 */
[----:B------:R-:W-:Y:S01]  /*1110*/  @P1 VIADD R3, R3, 0x80000000 ;  /* 0x8000000003031836 */ /* 0x000fe20000000000 */
[----:B------:R-:W-:Y:S06]  /*1120*/  BRA `(.L_x_143) ;  /* 0x0000000000247947 */ /* 0x000fec0003800000 */
.L_x_145:
[----:B------:R-:W-:Y:S01]  /*1130*/  ISETP.LE.AND P2, PT, RZ, UR13, PT ;  /* 0x0000000dff007c0c */ /* 0x000fe2000bf43270 */
[----:B------:R-:W-:-:S06]  /*1140*/  DSETP.GT.AND P1, PT, |R12|, 1, PT ;  /* 0x3ff000000c00742a */ /* 0x000fcc0003f24200 */
[----:B------:R-:W-:Y:S01]  /*1150*/  SEL R2, RZ, 0x7ff00000, !P1 ;  /* 0x7ff00000ff027807 */ /* 0x000fe20004800000 */
[----:B------:R-:W-:-:S05]  /*1160*/  DSETP.NEU.AND P1, PT, |R12|, -1, PT ;  /* 0xbff000000c00742a */ /* 0x000fca0003f2d200 */
[----:B------:R-:W-:-:S04]  /*1170*/  @!P2 LOP3.LUT R2, R2, 0x7ff00000, RZ, 0x3c, !PT ;  /* 0x7ff000000202a812 */ /* 0x000fc800078e3cff */
[----:B------:R-:W-:Y:S01]  /*1180*/  SEL R3, R2, 0x3ff00000, P1 ;  /* 0x3ff0000002037807 */ /* 0x000fe20000800000 */
[----:B------:R-:W-:Y:S01]  /*1190*/  IMAD.MOV.U32 R2, RZ, RZ, RZ ;  /* 0x000000ffff027224 */ /* 0x000fe200078e00ff */
[----:B------:R-:W-:Y:S06]  /*11a0*/  BRA `(.L_x_143) ;  /* 0x0000000000047947 */ /* 0x000fec0003800000 */
.L_x_144:
[----:B------:R-:W-:-:S11]  /*11b0*/  DADD R2, |R12|, UR12 ;  /* 0x0000000c0c027e29 */ /* 0x000fd60008000200 */
.L_x_143:
[----:B------:R-:W-:Y:S05]  /*11c0*/  BSYNC B1 ;  /* 0x0000000000017941 */ /* 0x000fea0003800000 */
.L_x_142:
[----:B------:R-:W-:Y:S01]  /*11d0*/  ULOP3.LUT UR6, UR11, 0x7ff00000, URZ, 0xc0, !UPT ;  /* 0x7ff000000b067892 */ /* 0x000fe2000f8ec03f */
[----:B------:R-:W-:Y:S01]  /*11e0*/  DSETP.NEU.AND P1, PT, |R12|, 1, PT ;  /* 0x3ff000000c00742a */ /* 0x000fe20003f2d200 */
[----:B------:R-:W-:Y:S01]  /*11f0*/  IMAD.U32 R15, RZ, RZ, UR11 ;  /* 0x0000000bff0f7e24 */ /* 0x000fe2000f8e00ff */
[----:B------:R-:W-:Y:S01]  /*1200*/  DADD R16, -RZ, |R10| ;  /* 0x00000000ff107229 */ /* 0x000fe2000000050a */
[----:B------:R-:W-:Y:S01]  /*1210*/  ULEA.HI UR6, UR6, 0xfffffc0c, URZ, 0xc ;  /* 0xfffffc0c06067891 */ /* 0x000fe2000f8f603f */
[----:B------:R-:W-:Y:S01]  /*1220*/  BSSY B1, `(.L_x_146) ;  /* 0x000000f000017945 */ /* 0x000fe20003800000 */
[----:B------:R-:W-:Y:S02]  /*1230*/  MOV R32, 0x1310 ;  /* 0x0000131000207802 */ /* 0x000fe40000000f00 */
[----:B------:R-:W-:Y:S01]  /*1240*/  USHF.L.U32 UR15, UR10, UR6, URZ ;  /* 0x000000060a0f7299 */ /* 0x000fe2000800063f */
[----:B------:R-:W-:Y:S01]  /*1250*/  FSEL R2, R2, RZ, P1 ;  /* 0x000000ff02027208 */ /* 0x000fe20000800000 */
[----:B------:R-:W-:Y:S01]  /*1260*/  USHF.L.U64.HI UR6, UR10, UR6, UR11 ;  /* 0x000000060a067299 */ /* 0x000fe2000801020b */
[----:B------:R-:W-:-:S03]  /*1270*/  FSEL R3, R3, 1.875, P1 ;  /* 0x3ff0000003037808 */ /* 0x000fc60000800000 */
[----:B------:R-:W-:Y:S02]  /*1280*/  ISETP.NE.U32.AND P1, PT, RZ, UR15, PT ;  /* 0x0000000fff007c0c */ /* 0x000fe4000bf25070 */
[----:B------:R-:W-:Y:S01]  /*1290*/  IMAD.U32 R14, RZ, RZ, UR6 ;  /* 0x00000006ff0e7e24 */ /* 0x000fe2000f8e00ff */
[----:B------:R-:W-:Y:S01]  /*12a0*/  DMUL R12, R12, R2 ;  /* 0x000000020c0c7228 */ /* 0x000fe20000000000 */
[----:B------:R-:W-:Y:S01]  /*12b0*/  MOV R3, UR11 ;  /* 0x0000000b00037c02 */ /* 0x000fe20008000f00 */
[----:B------:R-:W-:Y:S02]  /*12c0*/  IMAD.U32 R2, RZ, RZ, UR10 ;  /* 0x0000000aff027e24 */ /* 0x000fe4000f8e00ff */
[----:B------:R-:W-:Y:S01]  /*12d0*/  ISETP.NE.AND.EX P1, PT, R14, -0x80000000, PT, P1 ;  /* 0x800000000e00780c */ /* 0x000fe20003f25310 */
[----:B------:R-:W-:Y:S02]  /*12e0*/  IMAD.U32 R14, RZ, RZ, UR10 ;  /* 0x0000000aff0e7e24 */ /* 0x000fe4000f8e00ff */
[----:B------:R-:W-:-:S10]  /*12f0*/  IMAD.MOV.U32 R3, RZ, RZ, R15 ;  /* 0x000000ffff037224 */ /* 0x000fd400078e000f */
[----:B------:R-:W-:Y:S05]  /*1300*/  CALL.REL.NOINC `($_ZN2at6native55_GLOBAL__N__6c1c77d0_17_DistanceKernel_cu_75b981de_308231cdist_backward_kernel_cuda_implIdNS1_5distsIdE1pEEEvPT_PKS6_S9_S9_S9_S6_lllllll$__internal_accurate_pow) ;  /* 0x0000001400f07944 */ /* 0x000fea0003c00000 */
[----:B------:R-:W-:Y:S05]  /*1310*/  BSYNC B1 ;  /* 0x0000000000017941 */ /* 0x000fea0003800000 */
.L_x_146:
[----:B------:R-:W-:Y:S01]  /*1320*/  ISETP.GT.AND P3, PT, R11, -0x1, PT ;  /* 0xffffffff0b00780c */ /* 0x000fe20003f64270 */
[----:B------:R-:W-:Y:S01]  /*1330*/  BSSY B1, `(.L_x_147) ;  /* 0x000000e000017945 */ /* 0x000fe20003800000 */
[----:B------:R-:W-:Y:S01]  /*1340*/  LOP3.LUT R2, R33, 0x7ff00000, RZ, 0xc0, !PT ;  /* 0x7ff0000021027812 */ /* 0x000fe200078ec0ff */
[----:B------:R-:W-:Y:S01]  /*1350*/  IMAD.MOV.U32 R3, RZ, RZ, R19 ;  /* 0x000000ffff037224 */ /* 0x000fe200078e0013 */
[----:B------:R-:W-:Y:S02]  /*1360*/  ISETP.LT.AND P1, PT, R11, RZ, !P1 ;  /* 0x000000ff0b00720c */ /* 0x000fe40004f21270 */
[----:B------:R-:W-:Y:S01]  /*1370*/  ISETP.NE.AND P2, PT, R2, 0x7ff00000, PT ;  /* 0x7ff000000200780c */ /* 0x000fe20003f45270 */
[----:B------:R-:W-:-:S06]  /*1380*/  IMAD.MOV.U32 R2, RZ, RZ, R18 ;  /* 0x000000ffff027224 */ /* 0x000fcc00078e0012 */
[----:B------:R-:W-:Y:S06]  /*1390*/  @P3 BRA `(.L_x_148) ;  /* 0x00000000001c3947 */ /* 0x000fec0003800000 */
[----:B------:R-:W0:Y:S01]  /*13a0*/  FRND.F64.TRUNC R16, UR10 ;  /* 0x0000000a00107d13 */ /* 0x000e22000830d800 */
[----:B------:R-:W-:-:S10]  /*13b0*/  DADD R14, -RZ, -R2 ;  /* 0x00000000ff0e7229 */ /* 0x000fd40000000902 */
[----:B------:R-:W-:Y:S02]  /*13c0*/  FSEL R2, R14, R2, P1 ;  /* 0x000000020e027208 */ /* 0x000fe40000800000 */
[----:B------:R-:W-:Y:S01]  /*13d0*/  FSEL R3, R15, R3, P1 ;  /* 0x000000030f037208 */ /* 0x000fe20000800000 */
[----:B0-----:R-:W-:-:S14]  /*13e0*/  DSETP.NEU.AND P3, PT, R16, UR10, PT ;  /* 0x0000000a10007e2a */ /* 0x001fdc000bf6d000 */
[----:B------:R-:W-:Y:S02]  /*13f0*/  @P3 IMAD.MOV.U32 R2, RZ, RZ, 0x0 ;  /* 0x00000000ff023424 */ /* 0x000fe400078e00ff */
[----:B------:R-:W-:-:S07]  /*1400*/  @P3 IMAD.MOV.U32 R3, RZ, RZ, -0x80000 ;  /* 0xfff80000ff033424 */ /* 0x000fce00078e00ff */
.L_x_148:
[----:B------:R-:W-:Y:S05]  /*1410*/  BSYNC B1 ;  /* 0x0000000000017941 */ /* 0x000fea0003800000 */
.L_x_147:
[----:B------:R-:W-:Y:S04]  /*1420*/  BSSY B1, `(.L_x_149) ;  /* 0x000001f000017945 */ /* 0x000fe80003800000 */
        /* <DEDUP_REMOVED lines=12> */
[----:B------:R-:W-:Y:S02]  /*14f0*/  ULOP3.LUT UR6, UR11, 0x7fffffff, URZ, 0xc0, !UPT ;  /* 0x7fffffff0b067892 */ /* 0x000fe4000f8ec03f */
[----:B------:R-:W-:-:S04]  /*1500*/  UISETP.GT.AND UP0, UPT, UR11, -0x1, UPT ;  /* 0xffffffff0b00788c */ /* 0x000fc8000bf04270 */
[----:B------:R-:W-:Y:S02]  /*1510*/  IMAD.U32 R2, RZ, RZ, UR6 ;  /* 0x00000006ff027e24 */ /* 0x000fe4000f8e00ff */
[----:B------:R-:W-:-:S03]  /*1520*/  PLOP3.LUT P2, PT, PT, PT, UP0, 0x80, 0x0 ;  /* 0x000000000000781c */ /* 0x000fc60003f4f008 */
[----:B------:R-:W-:Y:S02]  /*1530*/  ISETP.NE.AND P1, PT, R2, 0x3fe00000, P1 ;  /* 0x3fe000000200780c */ /* 0x000fe40000f25270 */
[----:B------:R-:W-:Y:S02]  /*1540*/  SEL R3, RZ, 0x7ff00000, !P2 ;  /* 0x7ff00000ff037807 */ /* 0x000fe40005000000 */
[----:B------:R-:W-:-:S09]  /*1550*/  MOV R2, RZ ;  /* 0x000000ff00027202 */ /* 0x000fd20000000f00 */
[----:B------:R-:W-:Y:S01]  /*1560*/  @P1 VIADD R3, R3, 0x80000000 ;  /* 0x8000000003031836 */ /* 0x000fe20000000000 */
[----:B------:R-:W-:Y:S06]  /*1570*/  BRA `(.L_x_150) ;  /* 0x0000000000247947 */ /* 0x000fec0003800000 */
.L_x_152:
[----:B------:R-:W-:Y:S01]  /*1580*/  ISETP.LE.AND P2, PT, RZ, UR11, PT ;  /* 0x0000000bff007c0c */ /* 0x000fe2000bf43270 */
[----:B------:R-:W-:-:S06]  /*1590*/  DSETP.GT.AND P1, PT, |R10|, 1, PT ;  /* 0x3ff000000a00742a */ /* 0x000fcc0003f24200 */
[----:B------:R-:W-:Y:S01]  /*15a0*/  SEL R2, RZ, 0x7ff00000, !P1 ;  /* 0x7ff00000ff027807 */ /* 0x000fe20004800000 */
[----:B------:R-:W-:-:S05]  /*15b0*/  DSETP.NEU.AND P1, PT, R10, -1, PT ;  /* 0xbff000000a00742a */ /* 0x000fca0003f2d000 */
[----:B------:R-:W-:-:S04]  /*15c0*/  @!P2 LOP3.LUT R2, R2, 0x7ff00000, RZ, 0x3c, !PT ;  /* 0x7ff000000202a812 */ /* 0x000fc800078e3cff */
[----:B------:R-:W-:Y:S01]  /*15d0*/  SEL R3, R2, 0x3ff00000, P1 ;  /* 0x3ff0000002037807 */ /* 0x000fe20000800000 */
[----:B------:R-:W-:Y:S01]  /*15e0*/  IMAD.MOV.U32 R2, RZ, RZ, RZ ;  /* 0x000000ffff027224 */ /* 0x000fe200078e00ff */
[----:B------:R-:W-:Y:S06]  /*15f0*/  BRA `(.L_x_150) ;  /* 0x0000000000047947 */ /* 0x000fec0003800000 */
.L_x_151:
[----:B------:R-:W-:-:S11]  /*1600*/  DADD R2, R10, UR10 ;  /* 0x0000000a0a027e29 */ /* 0x000fd60008000000 */
.L_x_150:
[----:B------:R-:W-:Y:S05]  /*1610*/  BSYNC B1 ;  /* 0x0000000000017941 */ /* 0x000fea0003800000 */
.L_x_149:
        /* <DEDUP_REMOVED lines=21> */
[----:B------:R-:W-:-:S07]  /*1770*/  IMAD.MOV.U32 R13, RZ, RZ, R15 ;  /* 0x000000ffff0d7224 */ /* 0x000fce00078e000f */
[----:B------:R-:W-:Y:S05]  /*1780*/  CALL.REL.NOINC `($__internal_11_$__cuda_sm20_div_rn_f64_full) ;  /* 0x0000000800047944 */ /* 0x000fea0003c00000 */
.L_x_153:
[----:B------:R-:W-:Y:S05]  /*1790*/  BSYNC B1 ;  /* 0x0000000000017941 */ /* 0x000fea0003800000 */
.L_x_137:
[----:B------:R-:W-:Y:S05]  /*17a0*/  BSYNC B0 ;  /* 0x0000000000007941 */ /* 0x000fea0003800000 */
.L_x_136:
        /* <DEDUP_REMOVED lines=15> */
.L_x_135:
[----:B------:R-:W-:-:S04]  /*18a0*/  ULOP3.LUT UR5, UR11, 0x7ff00000, URZ, 0xc0, !UPT ;  /* 0x7ff000000b057892 */ /* 0x000fc8000f8ec03f */
[----:B------:R-:W-:-:S12]  /*18b0*/  ULEA.HI UR5, UR5, 0xfffffc0c, URZ, 0xc ;  /* 0xfffffc0c05057891 */ /* 0x000fd8000f8f603f */
.L_x_165:
[----:B------:R-:W-:Y:S01]  /*18c0*/  DSETP.NEU.AND P1, PT, R10, RZ, PT ;  /* 0x000000ff0a00722a */ /* 0x000fe20003f2d000 */
[----:B------:R-:W-:Y:S01]  /*18d0*/  BSSY B0, `(.L_x_155) ;  /* 0x000005d000007945 */ /* 0x000fe20003800000 */
[----:B------:R-:W-:-:S12]  /*18e0*/  CS2R R2, SRZ ;  /* 0x0000000000027805 */ /* 0x000fd8000001ff00 */
[----:B------:R-:W-:Y:S05]  /*18f0*/  @!P1 BRA `(.L_x_156) ;  /* 0x0000000400689947 */ /* 0x000fea0003800000 */
[----:B------:R-:W2:Y:S04]  /*1900*/  LDG.E.64 R12, desc[UR8][R4.64] ;  /* 0x00000008040c7981 */ /* 0x000ea8000c1e1b00 */
[----:B------:R-:W2:Y:S01]  /*1910*/  LDG.E.64 R2, desc[UR8][R6.64] ;  /* 0x0000000806027981 */ /* 0x000ea2000c1e1b00 */
[----:B------:R-:W-:Y:S02]  /*1920*/  USHF.L.U64.HI UR6, UR10, UR5, UR11 ;  /* 0x000000050a067299 */ /* 0x000fe4000801020b */
[----:B------:R-:W-:Y:S01]  /*1930*/  IMAD.U32 R15, RZ, RZ, UR11 ;  /* 0x0000000bff0f7e24 */ /* 0x000fe2000f8e00ff */
[----:B------:R-:W-:Y:S01]  /*1940*/  USHF.L.U32 UR12, UR10, UR5, URZ ;  /* 0x000000050a0c7299 */ /* 0x000fe2000800063f */
[----:B------:R-:W-:Y:S01]  /*1950*/  DADD R16, -RZ, |R10| ;  /* 0x00000000ff107229 */ /* 0x000fe2000000050a */
[----:B------:R-:W-:Y:S01]  /*1960*/  BSSY B1, `(.L_x_157) ;  /* 0x000000b000017945 */ /* 0x000fe20003800000 */
[----:B------:R-:W-:Y:S01]  /*1970*/  MOV R32, 0x1a10 ;  /* 0x00001a1000207802 */ /* 0x000fe20000000f00 */
[----:B------:R-:W-:-:S02]  /*1980*/  IMAD.U32 R14, RZ, RZ, UR6 ;  /* 0x00000006ff0e7e24 */ /* 0x000fc4000f8e00ff */
[----:B------:R-:W-:-:S04]  /*1990*/  ISETP.NE.U32.AND P1, PT, RZ, UR12, PT ;  /* 0x0000000cff007c0c */ /* 0x000fc8000bf25070 */
[----:B------:R-:W-:Y:S01]  /*19a0*/  ISETP.NE.AND.EX P1, PT, R14, -0x80000000, PT, P1 ;  /* 0x800000000e00780c */ /* 0x000fe20003f25310 */
[----:B------:R-:W-:Y:S01]  /*19b0*/  IMAD.U32 R14, RZ, RZ, UR10 ;  /* 0x0000000aff0e7e24 */ /* 0x000fe2000f8e00ff */
[----:B--2---:R-:W-:Y:S01]  /*19c0*/  DADD R12, -R12, R2 ;  /* 0x000000000c0c7229 */ /* 0x004fe20000000102 */
[----:B------:R-:W-:Y:S02]  /*19d0*/  IMAD.U32 R3, RZ, RZ, UR11 ;  /* 0x0000000bff037e24 */ /* 0x000fe4000f8e00ff */
[----:B------:R-:W-:Y:S02]  /*19e0*/  IMAD.U32 R2, RZ, RZ, UR10 ;  /* 0x0000000aff027e24 */ /* 0x000fe4000f8e00ff */
[----:B------:R-:W-:-:S07]  /*19f0*/  IMAD.MOV.U32 R3, RZ, RZ, R15 ;  /* 0x000000ffff037224 */ /* 0x000fce00078e000f */
[----:B-----5:R-:W-:Y:S05]  /*1a00*/  CALL.REL.NOINC `($_ZN2at6native55_GLOBAL__N__6c1c77d0_17_DistanceKernel_cu_75b981de_308231cdist_backward_kernel_cuda_implIdNS1_5distsIdE1pEEEvPT_PKS6_S9_S9_S9_S6_lllllll$__internal_accurate_pow) ;  /* 0x0000001000307944 */ /* 0x020fea0003c00000 */
[----:B------:R-:W-:Y:S05]  /*1a10*/  BSYNC B1 ;  /* 0x0000000000017941 */ /* 0x000fea0003800000 */
.L_x_157:
[----:B------:R-:W-:Y:S01]  /*1a20*/  ISETP.GT.AND P3, PT, R11, -0x1, PT ;  /* 0xffffffff0b00780c */ /* 0x000fe20003f64270 */
[----:B------:R-:W-:Y:S01]  /*1a30*/  BSSY B1, `(.L_x_158) ;  /* 0x000000e000017945 */ /* 0x000fe20003800000 */
[----:B------:R-:W-:Y:S01]  /*1a40*/  LOP3.LUT R2, R33, 0x7ff00000, RZ, 0xc0, !PT ;  /* 0x7ff0000021027812 */ /* 0x000fe200078ec0ff */
[----:B------:R-:W-:Y:S01]  /*1a50*/  IMAD.MOV.U32 R3, RZ, RZ, R19 ;  /* 0x000000ffff037224 */ /* 0x000fe200078e0013 */
[----:B------:R-:W-:Y:S02]  /*1a60*/  ISETP.LT.AND P1, PT, R11, RZ, !P1 ;  /* 0x000000ff0b00720c */ /* 0x000fe40004f21270 */
[----:B------:R-:W-:Y:S02]  /*1a70*/  ISETP.NE.AND P2, PT, R2, 0x7ff00000, PT ;  /* 0x7ff000000200780c */ /* 0x000fe40003f45270 */
[----:B------:R-:W-:-:S05]  /*1a80*/  MOV R2, R18 ;  /* 0x0000001200027202 */ /* 0x000fca0000000f00 */
        /* <DEDUP_REMOVED lines=8> */
.L_x_159:
[----:B------:R-:W-:Y:S05]  /*1b10*/  BSYNC B1 ;  /* 0x0000000000017941 */ /* 0x000fea0003800000 */
.L_x_158:
        /* <DEDUP_REMOVED lines=22> */
.L_x_163:
        /* <DEDUP_REMOVED lines=8> */
.L_x_162:
[----:B------:R-:W-:-:S11]  /*1d00*/  DADD R2, R10, UR10 ;  /* 0x0000000a0a027e29 */ /* 0x000fd60008000000 */
.L_x_161:
[----:B------:R-:W-:Y:S05]  /*1d10*/  BSYNC B1 ;  /* 0x0000000000017941 */ /* 0x000fea0003800000 */
.L_x_160:
        /* <DEDUP_REMOVED lines=18> */
[----:B------:R-:W-:Y:S01]  /*1e40*/  MOV R19, R13 ;  /* 0x0000000d00137202 */ /* 0x000fe20000000f00 */
[----:B------:R-:W-:Y:S01]  /*1e50*/  IMAD.MOV.U32 R16, RZ, RZ, R12 ;  /* 0x000000ffff107224 */ /* 0x000fe200078e000c */
[----:B------:R-:W-:Y:S01]  /*1e60*/  MOV R26, 0x1e90 ;  /* 0x00001e90001a7802 */ /* 0x000fe20000000f00 */
[----:B------:R-:W-:-:S07]  /*1e70*/  IMAD.MOV.U32 R13, RZ, RZ, R15 ;  /* 0x000000ffff0d7224 */ /* 0x000fce00078e000f */
[----:B------:R-:W-:Y:S05]  /*1e80*/  CALL.REL.NOINC `($__internal_11_$__cuda_sm20_div_rn_f64_full) ;  /* 0x0000000000447944 */ /* 0x000fea0003c00000 */
.L_x_164:
[----:B------:R-:W-:Y:S05]  /*1e90*/  BSYNC B1 ;  /* 0x0000000000017941 */ /* 0x000fea0003800000 */
.L_x_156:
[----:B------:R-:W-:Y:S05]  /*1ea0*/  BSYNC B0 ;  /* 0x0000000000007941 */ /* 0x000fea0003800000 */
.L_x_155:
        /* <DEDUP_REMOVED lines=15> */
        .weak           $__internal_11_$__cuda_sm20_div_rn_f64_full
        .type           $__internal_11_$__cuda_sm20_div_rn_f64_full,@function
        .size           $__internal_11_$__cuda_sm20_div_rn_f64_full,($__internal_12_$__cuda_sm20_div_s64 - $__internal_11_$__cuda_sm20_div_rn_f64_full)
$__internal_11_$__cuda_sm20_div_rn_f64_full:
[C---:B------:R-:W-:Y:S01]  /*1fa0*/  FSETP.GEU.AND P1, PT, |R13|.reuse, 1.469367938527859385e-39, PT ;  /* 0x001000000d00780b */ /* 0x040fe20003f2e200 */
[--C-:B------:R-:W-:Y:S01]  /*1fb0*/  IMAD.MOV.U32 R12, RZ, RZ, R14.reuse ;  /* 0x000000ffff0c7224 */ /* 0x100fe200078e000e */
[C---:B------:R-:W-:Y:S01]  /*1fc0*/  LOP3.LUT R2, R13.reuse, 0x800fffff, RZ, 0xc0, !PT ;  /* 0x800fffff0d027812 */ /* 0x040fe200078ec0ff */
[----:B------:R-:W-:Y:S01]  /*1fd0*/  IMAD.MOV.U32 R15, RZ, RZ, R19 ;  /* 0x000000ffff0f7224 */ /* 0x000fe200078e0013 */
[----:B------:R-:W-:Y:S01]  /*1fe0*/  LOP3.LUT R28, R13, 0x7ff00000, RZ, 0xc0, !PT ;  /* 0x7ff000000d1c7812 */ /* 0x000fe200078ec0ff */
[----:B------:R-:W-:Y:S01]  /*1ff0*/  IMAD.MOV.U32 R24, RZ, RZ, 0x1ca00000 ;  /* 0x1ca00000ff187424 */ /* 0x000fe200078e00ff */
[----:B------:R-:W-:Y:S01]  /*2000*/  LOP3.LUT R3, R2, 0x3ff00000, RZ, 0xfc, !PT ;  /* 0x3ff0000002037812 */ /* 0x000fe200078efcff */
[----:B------:R-:W-:Y:S01]  /*2010*/  IMAD.MOV.U32 R2, RZ, RZ, R14 ;  /* 0x000000ffff027224 */ /* 0x000fe200078e000e */
[C---:B------:R-:W-:Y:S01]  /*2020*/  FSETP.GEU.AND P3, PT, |R15|.reuse, 1.469367938527859385e-39, PT ;  /* 0x001000000f00780b */ /* 0x040fe20003f6e200 */
[----:B------:R-:W-:Y:S01]  /*2030*/  IMAD.MOV.U32 R14, RZ, RZ, R16 ;  /* 0x000000ffff0e7224 */ /* 0x000fe200078e0010 */
[----:B------:R-:W-:Y:S01]  /*2040*/  LOP3.LUT R25, R15, 0x7ff00000, RZ, 0xc0, !PT ;  /* 0x7ff000000f197812 */ /* 0x000fe200078ec0ff */
[----:B------:R-:W-:Y:S01]  /*2050*/  IMAD.MOV.U32 R16, RZ, RZ, 0x1 ;  /* 0x00000001ff107424 */ /* 0x000fe200078e00ff */
[----:B------:R-:W-:Y:S01]  /*2060*/  BSSY B2, `(.L_x_166) ;  /* 0x000004e000027945 */ /* 0x000fe20003800000 */
[----:B------:R-:W-:Y:S01]  /*2070*/  @!P1 DMUL R2, R12, 8.98846567431157953865e+307 ;  /* 0x7fe000000c029828 */ /* 0x000fe20000000000 */
[----:B------:R-:W-:Y:S01]  /*2080*/  ISETP.GE.U32.AND P2, PT, R25, R28, PT ;  /* 0x0000001c1900720c */ /* 0x000fe20003f46070 */
[----:B------:R-:W-:-:S04]  /*2090*/  IMAD.MOV.U32 R27, RZ, RZ, R25 ;  /* 0x000000ffff1b7224 */ /* 0x000fc800078e0019 */
[----:B------:R-:W0:Y:S02]  /*20a0*/  MUFU.RCP64H R17, R3 ;  /* 0x0000000300117308 */ /* 0x000e240000001800 */
[----:B------:R-:W-:Y:S02]  /*20b0*/  @!P3 LOP3.LUT R20, R13, 0x7ff00000, RZ, 0xc0, !PT ;  /* 0x7ff000000d14b812 */ /* 0x000fe400078ec0ff */
[----:B------:R-:W-:Y:S02]  /*20c0*/  @!P1 LOP3.LUT R28, R3, 0x7ff00000, RZ, 0xc0, !PT ;  /* 0x7ff00000031c9812 */ /* 0x000fe400078ec0ff */
[----:B------:R-:W-:-:S04]  /*20d0*/  @!P3 ISETP.GE.U32.AND P4, PT, R25, R20, PT ;  /* 0x000000141900b20c */ /* 0x000fc80003f86070 */
[----:B------:R-:W-:-:S04]  /*20e0*/  @!P3 SEL R21, R24, 0x63400000, !P4 ;  /* 0x634000001815b807 */ /* 0x000fc80006000000 */
[----:B------:R-:W-:Y:S01]  /*20f0*/  @!P3 LOP3.LUT R22, R21, 0x80000000, R15, 0xf8, !PT ;  /* 0x800000001516b812 */ /* 0x000fe200078ef80f */
[----:B0-----:R-:W-:-:S03]  /*2100*/  DFMA R18, R16, -R2, 1 ;  /* 0x3ff000001012742b */ /* 0x001fc60000000802 */
[----:B------:R-:W-:Y:S01]  /*2110*/  @!P3 LOP3.LUT R23, R22, 0x100000, RZ, 0xfc, !PT ;  /* 0x001000001617b812 */ /* 0x000fe200078efcff */
[----:B------:R-:W-:-:S04]  /*2120*/  @!P3 IMAD.MOV.U32 R22, RZ, RZ, RZ ;  /* 0x000000ffff16b224 */ /* 0x000fc800078e00ff */
        /* <DEDUP_REMOVED lines=9> */
[----:B------:R-:W-:Y:S01]  /*21c0*/  DMUL R18, R20, R16 ;  /* 0x0000001014127228 */ /* 0x000fe20000000000 */
[----:B------:R-:W-:-:S04]  /*21d0*/  IADD3 R29, R27, -0x1, RZ ;  /* 0xffffffff1b1d7810 */ /* 0x000fc80007ffe0ff */
[----:B------:R-:W-:Y:S01]  /*21e0*/  ISETP.GT.U32.AND P1, PT, R29, 0x7feffffe, PT ;  /* 0x7feffffe1d00780c */ /* 0x000fe20003f24070 */
[----:B------:R-:W-:Y:S02]  /*21f0*/  VIADD R29, R28, 0xffffffff ;  /* 0xffffffff1c1d7836 */ /* 0x000fe40000000000 */
        /* <DEDUP_REMOVED lines=31> */
.L_x_167:
        /* <DEDUP_REMOVED lines=16> */
.L_x_170:
[----:B------:R-:W-:Y:S02]  /*24f0*/  LOP3.LUT R19, R13, 0x80000, RZ, 0xfc, !PT ;  /* 0x000800000d137812 */ /* 0x000fe400078efcff */
[----:B------:R-:W-:Y:S01]  /*2500*/  MOV R18, R12 ;  /* 0x0000000c00127202 */ /* 0x000fe20000000f00 */
[----:B------:R-:W-:Y:S06]  /*2510*/  BRA `(.L_x_168) ;  /* 0x0000000000087947 */ /* 0x000fec0003800000 */
.L_x_169:
[----:B------:R-:W-:Y:S01]  /*2520*/  LOP3.LUT R19, R15, 0x80000, RZ, 0xfc, !PT ;  /* 0x000800000f137812 */ /* 0x000fe200078efcff */
[----:B------:R-:W-:-:S07]  /*2530*/  IMAD.MOV.U32 R18, RZ, RZ, R14 ;  /* 0x000000ffff127224 */ /* 0x000fce00078e000e */
.L_x_168:
[----:B------:R-:W-:Y:S05]  /*2540*/  BSYNC B2 ;  /* 0x0000000000027941 */ /* 0x000fea0003800000 */
.L_x_166:
[----:B------:R-:W-:Y:S02]  /*2550*/  IMAD.MOV.U32 R27, RZ, RZ, 0x0 ;  /* 0x00000000ff1b7424 */ /* 0x000fe400078e00ff */
[----:B------:R-:W-:Y:S02]  /*2560*/  IMAD.MOV.U32 R2, RZ, RZ, R18 ;  /* 0x000000ffff027224 */ /* 0x000fe400078e0012 */
[----:B------:R-:W-:Y:S01]  /*2570*/  IMAD.MOV.U32 R3, RZ, RZ, R19 ;  /* 0x000000ffff037224 */ /* 0x000fe200078e0013 */
[----:B------:R-:W-:Y:S06]  /*2580*/  RET.REL.NODEC R26 `(_ZN2at6native55_GLOBAL__N__6c1c77d0_17_DistanceKernel_cu_75b981de_308231cdist_backward_kernel_cuda_implIdNS1_5distsIdE1pEEEvPT_PKS6_S9_S9_S9_S6_lllllll) ;  /* 0xffffffd81a9c7950 */ /* 0x000fec0003c3ffff */
        .weak           $__internal_12_$__cuda_sm20_div_s64
        .type           $__internal_12_$__cuda_sm20_div_s64,@function
        .size           $__internal_12_$__cuda_sm20_div_s64,($_ZN2at6native55_GLOBAL__N__6c1c77d0_17_DistanceKernel_cu_75b981de_308231cdist_backward_kernel_cuda_implIdNS1_5distsIdE1pEEEvPT_PKS6_S9_S9_S9_S6_lllllll$__internal_accurate_pow - $__internal_12_$__cuda_sm20_div_s64)
$__internal_12_$__cuda_sm20_div_s64:
        /* <DEDUP_REMOVED lines=30> */
[----:B------:R-:W-:-:S04]  /*2770*/  IMAD.HI.U32 R16, R17, R23, RZ ;  /* 0x0000001711107227 */ /* 0x000fc800078e00ff */
[----:B------:R-:W-:Y:S02]  /*2780*/  IMAD.X R20, RZ, RZ, ~R15, P0 ;  /* 0x000000ffff147224 */ /* 0x000fe400000e0e0f */
[----:B------:R-:W-:Y:S02]  /*2790*/  IMAD.X R18, RZ, RZ, ~R13, P4 ;  /* 0x000000ffff127224 */ /* 0x000fe400020e0e0d */
[----:B------:R-:W-:-:S03]  /*27a0*/  IMAD.WIDE.U32 R16, P0, R17, R20, R16 ;  /* 0x0000001411107225 */ /* 0x000fc60007800010 */
[----:B------:R-:W-:Y:S01]  /*27b0*/  SEL R18, R18, R13, !P3 ;  /* 0x0000000d12127207 */ /* 0x000fe20005800000 */
[----:B------:R-:W-:Y:S01]  /*27c0*/  IMAD.HI.U32 R15, P1, R19, R23, R16 ;  /* 0x00000017130f7227 */ /* 0x000fe20007820010 */
[----:B------:R-:W-:-:S03]  /*27d0*/  MOV R17, RZ ;  /* 0x000000ff00117202 */ /* 0x000fc60000000f00 */
[CC--:B------:R-:W-:Y:S02]  /*27e0*/  IMAD R16, R19.reuse, R20.reuse, RZ ;  /* 0x0000001413107224 */ /* 0x0c0fe400078e02ff */
[----:B------:R-:W-:-:S03]  /*27f0*/  IMAD.HI.U32 R20, R19, R20, RZ ;  /* 0x0000001413147227 */ /* 0x000fc600078e00ff */
[----:B------:R-:W-:Y:S01]  /*2800*/  IADD3 R15, P2, R16, R15, RZ ;  /* 0x0000000f100f7210 */ /* 0x000fe20007f5e0ff */
[----:B------:R-:W-:-:S04]  /*2810*/  IMAD.X R19, R20, 0x1, R19, P0 ;  /* 0x0000000114137824 */ /* 0x000fc800000e0613 */
        /* <DEDUP_REMOVED lines=42> */
[----:B------:R-:W-:Y:S06]  /*2ac0*/  RET.REL.NODEC R8 `(_ZN2at6native55_GLOBAL__N__6c1c77d0_17_DistanceKernel_cu_75b981de_308231cdist_backward_kernel_cuda_implIdNS1_5distsIdE1pEEEvPT_PKS6_S9_S9_S9_S6_lllllll) ;  /* 0xffffffd4084c7950 */ /* 0x000fec0003c3ffff */
        .type           $_ZN2at6native55_GLOBAL__N__6c1c77d0_17_DistanceKernel_cu_75b981de_308231cdist_backward_kernel_cuda_implIdNS1_5distsIdE1pEEEvPT_PKS6_S9_S9_S9_S6_lllllll$__internal_accurate_pow,@function
        .size           $_ZN2at6native55_GLOBAL__N__6c1c77d0_17_DistanceKernel_cu_75b981de_308231cdist_backward_kernel_cuda_implIdNS1_5distsIdE1pEEEvPT_PKS6_S9_S9_S9_S6_lllllll$__internal_accurate_pow,(.L_x_855 - $_ZN2at6native55_GLOBAL__N__6c1c77d0_17_DistanceKernel_cu_75b981de_308231cdist_backward_kernel_cuda_implIdNS1_5distsIdE1pEEEvPT_PKS6_S9_S9_S9_S6_lllllll$__internal_accurate_pow)
$_ZN2at6native55_GLOBAL__N__6c1c77d0_17_DistanceKernel_cu_75b981de_308231cdist_backward_kernel_cuda_implIdNS1_5distsIdE1pEEEvPT_PKS6_S9_S9_S9_S6_lllllll$__internal_accurate_pow:
        /* <DEDUP_REMOVED lines=15> */
[----:B------:R-:W-:-:S05]  /*2bc0*/  @P3 IADD3 R17, R19, -0x100000, RZ ;  /* 0xfff0000013113810 */ /* 0x000fca0007ffe0ff */
        /* <DEDUP_REMOVED lines=9> */
[----:B------:R-:W-:-:S08]  /*2c60*/  DMUL R26, R16, R16 ;  /* 0x00000010101a7228 */ /* 0x000fd00000000000 */
[----:B------:R-:W-:Y:S01]  /*2c70*/  DFMA R20, R26, UR16, R20 ;  /* 0x000000101a147c2b */ /* 0x000fe20008000014 */
[----:B------:R-:W-:Y:S01]  /*2c80*/  UMOV UR16, 0x75488a3f ;  /* 0x75488a3f00107882 */ /* 0x000fe20000000000 */
[----:B------:R-:W-:-:S06]  /*2c90*/  UMOV UR17, 0x3ef3b20a ;  /* 0x3ef3b20a00117882 */ /* 0x000fcc0000000000 */
[----:B------:R-:W-:Y:S01]  /*2ca0*/  DFMA R22, R26, R20, UR16 ;  /* 0x000000101a167e2b */ /* 0x000fe20008000014 */
[----:B------:R-:W-:Y:S01]  /*2cb0*/  UMOV UR16, 0xe4faecd5 ;  /* 0xe4faecd500107882 */ /* 0x000fe20000000000 */
[----:B------:R-:W-:Y:S01]  /*2cc0*/  UMOV UR17, 0x3f1745cd ;  /* 0x3f1745cd00117882 */ /* 0x000fe20000000000 */
[----:B------:R-:W-:-:S05]  /*2cd0*/  DADD R20, R18, -R16 ;  /* 0x0000000012147229 */ /* 0x000fca0000000810 */
[----:B------:R-:W-:Y:S01]  /*2ce0*/  DFMA R22, R26, R22, UR16 ;  /* 0x000000101a167e2b */ /* 0x000fe20008000016 */
        /* <DEDUP_REMOVED lines=16> */
[----:B------:R-:W-:-:S08]  /*2df0*/  DFMA R18, R26, R22, UR16 ;  /* 0x000000101a127e2b */ /* 0x000fd00008000016 */
[----:B------:R-:W-:Y:S01]  /*2e00*/  DADD R28, -R18, UR16 ;  /* 0x00000010121c7e29 */ /* 0x000fe20008000100 */
[----:B------:R-:W-:Y:S01]  /*2e10*/  UMOV UR16, 0xb9e7b0 ;  /* 0x00b9e7b000107882 */ /* 0x000fe20000000000 */
[----:B------:R-:W-:-:S06]  /*2e20*/  UMOV UR17, 0x3c46a4cb ;  /* 0x3c46a4cb00117882 */ /* 0x000fcc0000000000 */
[----:B------:R-:W-:Y:S02]  /*2e30*/  DFMA R28, R26, R22, R28 ;  /* 0x000000161a1c722b */ /* 0x000fe4000000001c */
[----:B------:R-:W-:-:S06]  /*2e40*/  DMUL R22, R16, R16 ;  /* 0x0000001010167228 */ /* 0x000fcc0000000000 */
[----:B------:R-:W-:Y:S02]  /*2e50*/  DADD R28, RZ, R28 ;  /* 0x00000000ff1c7229 */ /* 0x000fe4000000001c */
[----:B------:R-:W-:-:S06]  /*2e60*/  DFMA R26, R16, R16, -R22 ;  /* 0x00000010101a722b */ /* 0x000fcc0000000816 */
[----:B------:R-:W-:Y:S01]  /*2e70*/  DADD R28, R28, -UR16 ;  /* 0x800000101c1c7e29 */ /* 0x000fe20008000000 */
[----:B------:R-:W-:Y:S01]  /*2e80*/  UMOV UR16, 0x80000000 ;  /* 0x8000000000107882 */ /* 0x000fe20000000000 */
[C---:B------:R-:W-:Y:S01]  /*2e90*/  DFMA R24, R16.reuse, R24, R26 ;  /* 0x000000181018722b */ /* 0x040fe2000000001a */
[----:B------:R-:W-:Y:S01]  /*2ea0*/  UMOV UR17, 0x43300000 ;  /* 0x4330000000117882 */ /* 0x000fe20000000000 */
[----:B------:R-:W-:-:S08]  /*2eb0*/  DMUL R26, R16, R22 ;  /* 0x00000016101a7228 */ /* 0x000fd00000000000 */
[----:B------:R-:W-:-:S08]  /*2ec0*/  DFMA R30, R16, R22, -R26 ;  /* 0x00000016101e722b */ /* 0x000fd0000000081a */
[----:B------:R-:W-:Y:S02]  /*2ed0*/  DFMA R30, R20, R22, R30 ;  /* 0x00000016141e722b */ /* 0x000fe4000000001e */
[----:B------:R-:W-:-:S06]  /*2ee0*/  DADD R22, R18, R28 ;  /* 0x0000000012167229 */ /* 0x000fcc000000001c */
[----:B------:R-:W-:Y:S02]  /*2ef0*/  DFMA R24, R16, R24, R30 ;  /* 0x000000181018722b */ /* 0x000fe4000000001e */
[----:B------:R-:W-:-:S08]  /*2f00*/  DADD R30, R18, -R22 ;  /* 0x00000000121e7229 */ /* 0x000fd00000000816 */
[----:B------:R-:W-:Y:S02]  /*2f10*/  DADD R30, R28, R30 ;  /* 0x000000001c1e7229 */ /* 0x000fe4000000001e */
[----:B------:R-:W-:-:S08]  /*2f20*/  DMUL R28, R22, R26 ;  /* 0x0000001a161c7228 */ /* 0x000fd00000000000 */
        /* <DEDUP_REMOVED lines=8> */
[----:B------:R-:W-:Y:S01]  /*2fb0*/  DADD R16, R22, R16 ;  /* 0x0000000016107229 */ /* 0x000fe20000000010 */
[C---:B------:R-:W-:Y:S02]  /*2fc0*/  VIADD R22, R36.reuse, 0xfffffc01 ;  /* 0xfffffc0124167836 */ /* 0x040fe40000000000 */
[----:B------:R-:W-:-:S05]  /*2fd0*/  @P3 VIADD R22, R36, 0xfffffc02 ;  /* 0xfffffc0224163836 */ /* 0x000fca0000000000 */
[----:B------:R-:W-:-:S08]  /*2fe0*/  DADD R16, R28, R16 ;  /* 0x000000001c107229 */ /* 0x000fd00000000010 */
[----:B------:R-:W-:Y:S01]  /*2ff0*/  DADD R24, R20, R16 ;  /* 0x0000000014187229 */ /* 0x000fe20000000010 */
[----:B------:R-:W-:Y:S01]  /*3000*/  LOP3.LUT R20, R22, 0x80000000, RZ, 0x3c, !PT ;  /* 0x8000000016147812 */ /* 0x000fe200078e3cff */
[----:B------:R-:W-:-:S06]  /*3010*/  IMAD.MOV.U32 R21, RZ, RZ, 0x43300000 ;  /* 0x43300000ff157424 */ /* 0x000fcc00078e00ff */
[----:B------:R-:W-:Y:S02]  /*3020*/  DADD R22, R18, R24 ;  /* 0x0000000012167229 */ /* 0x000fe40000000018 */
[----:B------:R-:W-:Y:S01]  /*3030*/  DADD R20, R20, -UR16 ;  /* 0x8000001014147e29 */ /* 0x000fe20008000000 */
[----:B------:R-:W-:Y:S01]  /*3040*/  UMOV UR16, 0xfefa39ef ;  /* 0xfefa39ef00107882 */ /* 0x000fe20000000000 */
[----:B------:R-:W-:-:S04]  /*3050*/  UMOV UR17, 0x3fe62e42 ;  /* 0x3fe62e4200117882 */ /* 0x000fc80000000000 */
[--C-:B------:R-:W-:Y:S02]  /*3060*/  DADD R26, R18, -R22.reuse ;  /* 0x00000000121a7229 */ /* 0x100fe40000000816 */
[----:B------:R-:W-:-:S06]  /*3070*/  DFMA R16, R20, UR16, R22 ;  /* 0x0000001014107c2b */ /* 0x000fcc0008000016 */
[----:B------:R-:W-:Y:S02]  /*3080*/  DADD R26, R24, R26 ;  /* 0x00000000181a7229 */ /* 0x000fe4000000001a */
[----:B------:R-:W-:Y:S01]  /*3090*/  DFMA R18, -R20, UR16, R16 ;  /* 0x0000001014127c2b */ /* 0x000fe20008000110 */
[----:B------:R-:W-:Y:S01]  /*30a0*/  IMAD.MOV.U32 R25, RZ, RZ, R3 ;  /* 0x000000ffff197224 */ /* 0x000fe200078e0003 */
[----:B------:R-:W-:Y:S01]  /*30b0*/  UMOV UR16, 0x3b39803f ;  /* 0x3b39803f00107882 */ /* 0x000fe20000000000 */
[----:B------:R-:W-:Y:S01]  /*30c0*/  UMOV UR17, 0x3c7abc9e ;  /* 0x3c7abc9e00117882 */ /* 0x000fe20000000000 */
[----:B------:R-:W-:Y:S02]  /*30d0*/  IMAD.MOV.U32 R24, RZ, RZ, R2 ;  /* 0x000000ffff187224 */ /* 0x000fe400078e0002 */
[----:B------:R-:W-:Y:S02]  /*30e0*/  IMAD.SHL.U32 R2, R25, 0x2, RZ ;  /* 0x0000000219027824 */ /* 0x000fe400078e00ff */
[----:B------:R-:W-:-:S03]  /*30f0*/  DADD R18, -R22, R18 ;  /* 0x0000000016127229 */ /* 0x000fc60000000112 */
[----:B------:R-:W-:-:S05]  /*3100*/  ISETP.GT.U32.AND P2, PT, R2, -0x2000001, PT ;  /* 0xfdffffff0200780c */ /* 0x000fca0003f44070 */
[----:B------:R-:W-:-:S08]  /*3110*/  DADD R18, R26, -R18 ;  /* 0x000000001a127229 */ /* 0x000fd00000000812 */
[----:B------:R-:W-:Y:S01]  /*3120*/  DFMA R20, R20, UR16, R18 ;  /* 0x0000001014147c2b */ /* 0x000fe20008000012 */
[----:B------:R-:W-:Y:S01]  /*3130*/  UMOV UR16, 0xfefa39ef ;  /* 0xfefa39ef00107882 */ /* 0x000fe20000000000 */
[----:B------:R-:W-:Y:S01]  /*3140*/  LOP3.LUT R19, R25, 0xff0fffff, RZ, 0xc0, !PT ;  /* 0xff0fffff19137812 */ /* 0x000fe200078ec0ff */
[----:B------:R-:W-:-:S03]  /*3150*/  UMOV UR17, 0x3fe62e42 ;  /* 0x3fe62e4200117882 */ /* 0x000fc60000000000 */
[----:B------:R-:W-:Y:S02]  /*3160*/  SEL R25, R19, R25, P2 ;  /* 0x0000001913197207 */ /* 0x000fe40001000000 */
[----:B------:R-:W-:-:S08]  /*3170*/  DADD R2, R16, R20 ;  /* 0x0000000010027229 */ /* 0x000fd00000000014 */
[----:B------:R-:W-:Y:S02]  /*3180*/  DADD R16, R16, -R2 ;  /* 0x0000000010107229 */ /* 0x000fe40000000802 */
[----:B------:R-:W-:-:S06]  /*3190*/  DMUL R22, R2, R24 ;  /* 0x0000001802167228 */ /* 0x000fcc0000000000 */
[----:B------:R-:W-:Y:S02]  /*31a0*/  DADD R16, R20, R16 ;  /* 0x0000000014107229 */ /* 0x000fe40000000010 */
[----:B------:R-:W-:Y:S01]  /*31b0*/  DFMA R2, R2, R24, -R22 ;  /* 0x000000180202722b */ /* 0x000fe20000000816 */
[----:B------:R-:W-:Y:S01]  /*31c0*/  MOV R20, 0x652b82fe ;  /* 0x652b82fe00147802 */ /* 0x000fe20000000f00 */
[----:B------:R-:W-:-:S06]  /*31d0*/  IMAD.MOV.U32 R21, RZ, RZ, 0x3ff71547 ;  /* 0x3ff71547ff157424 */ /* 0x000fcc00078e00ff */
[----:B------:R-:W-:-:S08]  /*31e0*/  DFMA R24, R16, R24, R2 ;  /* 0x000000181018722b */ /* 0x000fd00000000002 */
        /* <DEDUP_REMOVED lines=44> */
[C---:B------:R-:W-:Y:S02]  /*34b0*/  DADD R18, R16.reuse, +INF ;  /* 0x7ff0000010127429 */ /* 0x040fe40000000000 */
[----:B------:R-:W-:-:S08]  /*34c0*/  DSETP.GEU.AND P3, PT, R16, RZ, PT ;  /* 0x000000ff1000722a */ /* 0x000fd00003f6e000 */
[----:B------:R-:W-:Y:S02]  /*34d0*/  FSEL R18, R18, RZ, P3 ;  /* 0x000000ff12127208 */ /* 0x000fe40001800000 */
[----:B------:R-:W-:Y:S01]  /*34e0*/  @!P2 LEA.HI R21, R20, R20, RZ, 0x1 ;  /* 0x000000141415a211 */ /* 0x000fe200078f08ff */
[----:B------:R-:W-:Y:S01]  /*34f0*/  @!P2 IMAD.MOV.U32 R16, RZ, RZ, R2 ;  /* 0x000000ffff10a224 */ /* 0x000fe200078e0002 */
[----:B------:R-:W-:Y:S01]  /*3500*/  FSEL R19, R19, RZ, P3 ;  /* 0x000000ff13137208 */ /* 0x000fe20001800000 */
[----:B------:R-:W-:Y:S01]  /*3510*/  @!P2 IMAD.MOV.U32 R2, RZ, RZ, RZ ;  /* 0x000000ffff02a224 */ /* 0x000fe200078e00ff */
[----:B------:R-:W-:-:S05]  /*3520*/  @!P2 SHF.R.S32.HI R21, RZ, 0x1, R21 ;  /* 0x00000001ff15a819 */ /* 0x000fca0000011415 */
[----:B------:R-:W-:Y:S02]  /*3530*/  @!P2 IMAD.IADD R20, R20, 0x1, -R21 ;  /* 0x000000011414a824 */ /* 0x000fe400078e0a15 */
[----:B------:R-:W-:-:S03]  /*3540*/  @!P2 IMAD R17, R21, 0x100000, R3 ;  /* 0x001000001511a824 */ /* 0x000fc600078e0203 */
[----:B------:R-:W-:-:S06]  /*3550*/  @!P2 LEA R3, R20, 0x3ff00000, 0x14 ;  /* 0x3ff000001403a811 */ /* 0x000fcc00078ea0ff */
[----:B------:R-:W-:-:S11]  /*3560*/  @!P2 DMUL R18, R16, R2 ;  /* 0x000000021012a228 */ /* 0x000fd60000000000 */
.L_x_171:
[----:B------:R-:W-:Y:S01]  /*3570*/  DSETP.NEU.AND P2, PT, |R18|, +INF , PT ;  /* 0x7ff000001200742a */ /* 0x000fe20003f4d200 */
[----:B------:R-:W-:Y:S01]  /*3580*/  IMAD.MOV.U32 R2, RZ, RZ, R32 ;  /* 0x000000ffff027224 */ /* 0x000fe200078e0020 */
[----:B------:R-:W-:Y:S01]  /*3590*/  DADD R22, R24, R22 ;  /* 0x0000000018167229 */ /* 0x000fe20000000016 */
[----:B------:R-:W-:-:S11]  /*35a0*/  IMAD.MOV.U32 R3, RZ, RZ, 0x0 ;  /* 0x00000000ff037424 */ /* 0x000fd600078e00ff */
[----:B------:R-:W-:Y:S01]  /*35b0*/  @P2 DFMA R18, R22, R18, R18 ;  /* 0x000000121612222b */ /* 0x000fe20000000012 */
[----:B------:R-:W-:Y:S10]  /*35c0*/  RET.REL.NODEC R2 `(_ZN2at6native55_GLOBAL__N__6c1c77d0_17_DistanceKernel_cu_75b981de_308231cdist_backward_kernel_cuda_implIdNS1_5distsIdE1pEEEvPT_PKS6_S9_S9_S9_S6_lllllll) ;  /* 0xffffffc8028c7950 */ /* 0x000ff40003c3ffff */
.L_x_172:
        /* <DEDUP_REMOVED lines=11> */
.L_x_855:


//--------------------- .text._ZN2at6native55_GLOBAL__N__6c1c77d0_17_DistanceKernel_cu_75b981de_308231pdist_backward_kernel_cuda_implIfNS1_5distsIfE3infEEEvPT_PKS6_S9_S9_llllS6_dd --------------------------
	.section	.text._ZN2at6native55_GLOBAL__N__6c1c77d0_17_DistanceKernel_cu_75b981de_308231pdist_backward_kernel_cuda_implIfNS1_5distsIfE3infEEEvPT_PKS6_S9_S9_llllS6_dd,"ax",@progbits
	.align	128
.text._ZN2at6native55_GLOBAL__N__6c1c77d0_17_DistanceKernel_cu_75b981de_308231pdist_backward_kernel_cuda_implIfNS1_5distsIfE3infEEEvPT_PKS6_S9_S9_llllS6_dd:
        .type           _ZN2at6native55_GLOBAL__N__6c1c77d0_17_DistanceKernel_cu_75b981de_308231pdist_backward_kernel_cuda_implIfNS1_5distsIfE3infEEEvPT_PKS6_S9_S9_llllS6_dd,@function
        .size           _ZN2at6native55_GLOBAL__N__6c1c77d0_17_DistanceKernel_cu_75b981de_308231pdist_backward_kernel_cuda_implIfNS1_5distsIfE3infEEEvPT_PKS6_S9_S9_llllS6_dd,(.L_x_859 - _ZN2at6native55_GLOBAL__N__6c1c77d0_17_DistanceKernel_cu_75b981de_308231pdist_backward_kernel_cuda_implIfNS1_5distsIfE3infEEEvPT_PKS6_S9_S9_llllS6_dd)
        .other          _ZN2at6native55_GLOBAL__N__6c1c77d0_17_DistanceKernel_cu_75b981de_308231pdist_backward_kernel_cuda_implIfNS1_5distsIfE3infEEEvPT_PKS6_S9_S9_llllS6_dd,@"STO_CUDA_ENTRY STV_DEFAULT"
_ZN2at6native55_GLOBAL__N__6c1c77d0_17_DistanceKernel_cu_75b981de_308231pdist_backward_kernel_cuda_implIfNS1_5distsIfE3infEEEvPT_PKS6_S9_S9_llllS6_dd:
[----:B------:R-:W-:Y:S01]  /*0000*/  LDC R1, c[0x0][0x28] ;  /* 0x00000a00ff017b82 */ /* 0x000fe20000000800 */
[----:B------:R-:W0:Y:S07]  /*0010*/  S2R R10, SR_TID.X ;  /* 0x00000000000a7919 */ /* 0x000e2e0000002100 */
[----:B------:R-:W0:Y:S01]  /*0020*/  S2UR UR4, SR_CTAID.X ;  /* 0x00000000000479c3 */ /* 0x000e220000002500 */
[----:B------:R-:W-:-:S07]  /*0030*/  IMAD.MOV.U32 R11, RZ, RZ, RZ ;  /* 0x000000ffff0b7224 */ /* 0x000fce00078e00ff */
[----:B------:R-:W0:Y:S02]  /*0040*/  LDC R3, c[0x0][RZ] ;  /* 0x00000000ff037b82 */ /* 0x000e240000000800 */
[----:B0-----:R-:W-:Y:S01]  /*0050*/  IMAD.WIDE.U32 R10, R3, UR4, R10 ;  /* 0x00000004030a7c25 */ /* 0x001fe2000f8e000a */
[----:B------:R-:W-:Y:S02]  /*0060*/  ULDC.64 UR4, c[0x0][0x248] ;  /* 0x0000920000047ab9 */ /* 0x000fe40000000a00 */
[----:B------:R-:W-:-:S04]  /*0070*/  ISETP.GE.U32.AND P0, PT, R10, UR4, PT ;  /* 0x000000040a007c0c */ /* 0x000fc8000bf06070 */
[----:B------:R-:W-:-:S13]  /*0080*/  ISETP.GE.AND.EX P0, PT, R11, UR5, PT, P0 ;  /* 0x000000050b007c0c */ /* 0x000fda000bf06300 */
[----:B------:R-:W-:Y:S05]  /*0090*/  @P0 EXIT ;  /* 0x000000000000094d */ /* 0x000fea0003800000 */
[C---:B------:R-:W-:Y:S01]  /*00a0*/  SHF.L.U64.HI R13, R10.reuse, 0x1, R11 ;  /* 0x000000010a0d7819 */ /* 0x040fe2000001020b */
[----:B------:R-:W-:Y:S01]  /*00b0*/  IMAD.SHL.U32 R12, R10, 0x2, RZ ;  /* 0x000000020a0c7824 */ /* 0x000fe200078e00ff */
[----:B------:R-:W-:Y:S01]  /*00c0*/  ULDC.64 UR4, c[0x0][0x260] ;  /* 0x0000980000047ab9 */ /* 0x000fe20000000a00 */
[----:B------:R-:W-:Y:S01]  /*00d0*/  MOV R8, 0x0 ;  /* 0x0000000000087802 */ /* 0x000fe20000000f00 */
[----:B------:R-:W-:Y:S01]  /*00e0*/  IMAD.MOV.U32 R9, RZ, RZ, 0x3fd80000 ;  /* 0x3fd80000ff097424 */ /* 0x000fe200078e00ff */
[----:B------:R-:W0:Y:S01]  /*00f0*/  I2F.F64.S64 R2, R12 ;  /* 0x0000000c00027312 */ /* 0x000e220000301c00 */
[----:B------:R-:W-:Y:S01]  /*0100*/  BSSY B0, `(.L_x_173) ;  /* 0x0000013000007945 */ /* 0x000fe20003800000 */
[----:B0-----:R-:W-:Y:S01]  /*0110*/  DADD R2, -R2, UR4 ;  /* 0x0000000402027e29 */ /* 0x001fe20008000100 */
[----:B------:R-:W-:-:S05]  /*0120*/  ULDC UR4, c[0x0][0x4] ;  /* 0x0000010000047ab9 */ /* 0x000fca0000000800 */
[----:B------:R-:W0:Y:S04]  /*0130*/  MUFU.RSQ64H R5, R3 ;  /* 0x0000000300057308 */ /* 0x000e280000001c00 */
[----:B------:R-:W-:-:S05]  /*0140*/  VIADD R4, R3, 0xfcb00000 ;  /* 0xfcb0000003047836 */ /* 0x000fca0000000000 */
[----:B------:R-:W-:Y:S01]  /*0150*/  ISETP.GE.U32.AND P0, PT, R4, 0x7ca00000, PT ;  /* 0x7ca000000400780c */ /* 0x000fe20003f06070 */
[----:B0-----:R-:W-:-:S08]  /*0160*/  DMUL R6, R4, R4 ;  /* 0x0000000404067228 */ /* 0x001fd00000000000 */
[----:B------:R-:W-:-:S08]  /*0170*/  DFMA R6, R2, -R6, 1 ;  /* 0x3ff000000206742b */ /* 0x000fd00000000806 */
[----:B------:R-:W-:Y:S02]  /*0180*/  DFMA R8, R6, R8, 0.5 ;  /* 0x3fe000000608742b */ /* 0x000fe40000000008 */
[----:B------:R-:W-:-:S08]  /*0190*/  DMUL R6, R4, R6 ;  /* 0x0000000604067228 */ /* 0x000fd00000000000 */
[----:B------:R-:W-:-:S08]  /*01a0*/  DFMA R6, R8, R6, R4 ;  /* 0x000000060806722b */ /* 0x000fd00000000004 */
[----:B------:R-:W-:Y:S02]  /*01b0*/  DMUL R8, R2, R6 ;  /* 0x0000000602087228 */ /* 0x000fe40000000000 */
[----:B------:R-:W-:Y:S02]  /*01c0*/  VIADD R17, R7, 0xfff00000 ;  /* 0xfff0000007117836 */ /* 0x000fe40000000000 */
[----:B------:R-:W-:-:S04]  /*01d0*/  IMAD.MOV.U32 R16, RZ, RZ, R6 ;  /* 0x000000ffff107224 */ /* 0x000fc800078e0006 */
[----:B------:R-:W-:-:S08]  /*01e0*/  DFMA R12, R8, -R8, R2 ;  /* 0x80000008080c722b */ /* 0x000fd00000000002 */
[----:B------:R-:W-:Y:S01]  /*01f0*/  DFMA R14, R12, R16, R8 ;  /* 0x000000100c0e722b */ /* 0x000fe20000000008 */
[----:B------:R-:W-:Y:S10]  /*0200*/  @!P0 BRA `(.L_x_174) ;  /* 0x0000000000088947 */ /* 0x000ff40003800000 */
[----:B------:R-:W-:-:S07]  /*0210*/  MOV R0, 0x230 ;  /* 0x0000023000007802 */ /* 0x000fce0000000f00 */
[----:B------:R-:W-:Y:S05]  /*0220*/  CALL.REL.NOINC `($__internal_13_$__cuda_sm20_dsqrt_rn_f64_mediumpath_v1) ;  /* 0x0000000400ec7944 */ /* 0x000fea0003c00000 */
.L_x_174:
[----:B------:R-:W-:Y:S05]  /*0230*/  BSYNC B0 ;  /* 0x0000000000007941 */ /* 0x000fea0003800000 */
.L_x_173:
[----:B------:R-:W0:Y:S01]  /*0240*/  S2R R4, SR_TID.Y ;  /* 0x0000000000047919 */ /* 0x000e220000002200 */
[----:B------:R-:W-:Y:S01]  /*0250*/  ULDC.64 UR6, c[0x0][0x258] ;  /* 0x0000960000067ab9 */ /* 0x000fe20000000a00 */
[----:B------:R-:W1:Y:S01]  /*0260*/  LDC.64 R2, c[0x0][0x240] ;  /* 0x00009000ff027b82 */ /* 0x000e620000000a00 */
[----:B------:R-:W-:Y:S01]  /*0270*/  DADD R14, -R14, UR6 ;  /* 0x000000060e0e7e29 */ /* 0x000fe20008000100 */
[----:B------:R-:W0:Y:S01]  /*0280*/  S2R R5, SR_CTAID.Y ;  /* 0x0000000000057919 */ /* 0x000e220000002600 */
[----:B------:R-:W-:-:S08]  /*0290*/  ULDC.64 UR8, c[0x0][0x240] ;  /* 0x0000900000087ab9 */ /* 0x000fd00000000a00 */
[----:B------:R-:W2:Y:S02]  /*02a0*/  F2I.S64.F64.TRUNC R14, R14 ;  /* 0x0000000e000e7311 */ /* 0x000ea4000030d900 */
[----:B--2---:R-:W-:Y:S02]  /*02b0*/  IMAD R7, R15, UR8, RZ ;  /* 0x000000080f077c24 */ /* 0x004fe4000f8e02ff */
[----:B-1----:R-:W-:-:S04]  /*02c0*/  IMAD.WIDE.U32 R2, R14, UR8, R2 ;  /* 0x000000080e027c25 */ /* 0x002fc8000f8e0002 */
[----:B------:R-:W-:Y:S02]  /*02d0*/  IMAD R7, R14, UR9, R7 ;  /* 0x000000090e077c24 */ /* 0x000fe4000f8e0207 */
[----:B0-----:R-:W-:Y:S02]  /*02e0*/  IMAD R4, R5, UR4, R4 ;  /* 0x0000000405047c24 */ /* 0x001fe4000f8e0204 */
[----:B------:R-:W-:-:S03]  /*02f0*/  IMAD.IADD R9, R3, 0x1, R7 ;  /* 0x0000000103097824 */ /* 0x000fc600078e0207 */
[----:B------:R-:W-:-:S03]  /*0300*/  SHF.R.S32.HI R5, RZ, 0x1f, R4 ;  /* 0x0000001fff057819 */ /* 0x000fc60000011404 */
[----:B------:R-:W-:-:S05]  /*0310*/  IMAD.WIDE.U32 R12, R14, UR8, R4 ;  /* 0x000000080e0c7c25 */ /* 0x000fca000f8e0004 */
[----:B------:R-:W-:Y:S02]  /*0320*/  IADD3 R16, R7, R13, RZ ;  /* 0x0000000d07107210 */ /* 0x000fe40007ffe0ff */
[----:B------:R-:W-:-:S04]  /*0330*/  ISETP.GE.U32.AND P0, PT, R12, R2, PT ;  /* 0x000000020c00720c */ /* 0x000fc80003f06070 */
[----:B------:R-:W-:-:S13]  /*0340*/  ISETP.GE.AND.EX P0, PT, R16, R9, PT, P0 ;  /* 0x000000091000720c */ /* 0x000fda0003f06300 */
[----:B------:R-:W-:Y:S05]  /*0350*/  @P0 EXIT ;  /* 0x000000000000094d */ /* 0x000fea0003800000 */
[----:B------:R-:W-:Y:S01]  /*0360*/  ULDC.64 UR6, c[0x0][0x230] ;  /* 0x00008c0000067ab9 */ /* 0x000fe20000000a00 */
[----:B------:R-:W-:Y:S01]  /*0370*/  ULDC.64 UR10, c[0x0][0x228] ;  /* 0x00008a00000a7ab9 */ /* 0x000fe20000000a00 */
[----:B------:R-:W-:Y:S01]  /*0380*/  IMAD R3, R11, UR6, RZ ;  /* 0x000000060b037c24 */ /* 0x000fe2000f8e02ff */
[C---:B------:R-:W-:Y:S01]  /*0390*/  LEA R22, P1, R10.reuse, UR10, 0x2 ;  /* 0x0000000a0a167c11 */ /* 0x040fe2000f8210ff */
[----:B------:R-:W-:-:S04]  /*03a0*/  IMAD.WIDE.U32 R6, R10, UR6, RZ ;  /* 0x000000060a067c25 */ /* 0x000fc8000f8e00ff */
[-C--:B------:R-:W-:Y:S01]  /*03b0*/  IMAD R13, R15, R14.reuse, RZ ;  /* 0x0000000e0f0d7224 */ /* 0x080fe200078e02ff */
[C---:B------:R-:W-:Y:S01]  /*03c0*/  LEA.HI.X R23, R10.reuse, UR11, R11, 0x2, P1 ;  /* 0x0000000b0a177c11 */ /* 0x040fe200088f140b */
[----:B------:R-:W-:Y:S01]  /*03d0*/  IMAD R3, R10, UR7, R3 ;  /* 0x000000070a037c24 */ /* 0x000fe2000f8e0203 */
[----:B------:R-:W-:Y:S01]  /*03e0*/  ULDC.64 UR6, c[0x0][0x218] ;  /* 0x0000860000067ab9 */ /* 0x000fe20000000a00 */
[----:B------:R-:W-:Y:S01]  /*03f0*/  IMAD.WIDE.U32 R18, R14, R14, R14 ;  /* 0x0000000e0e127225 */ /* 0x000fe200078e000e */
[----:B------:R-:W-:Y:S01]  /*0400*/  LEA R20, P0, R6, UR6, 0x2 ;  /* 0x0000000606147c11 */ /* 0x000fe2000f8010ff */
[----:B------:R-:W-:Y:S01]  /*0410*/  ULDC.64 UR10, c[0x0][0x220] ;  /* 0x00008800000a7ab9 */ /* 0x000fe20000000a00 */
[----:B------:R-:W-:Y:S01]  /*0420*/  ULDC UR5, c[0x0][0x10] ;  /* 0x0000040000057ab9 */ /* 0x000fe20000000800 */
[----:B------:R-:W-:Y:S01]  /*0430*/  IMAD.IADD R3, R7, 0x1, R3 ;  /* 0x0000000107037824 */ /* 0x000fe200078e0203 */
[----:B------:R-:W-:-:S04]  /*0440*/  ULDC.64 UR12, c[0x0][0x210] ;  /* 0x00008400000c7ab9 */ /* 0x000fc80000000a00 */
[----:B------:R-:W-:Y:S01]  /*0450*/  LEA.HI.X R21, R6, UR7, R3, 0x2, P0 ;  /* 0x0000000706157c11 */ /* 0x000fe200080f1403 */
[----:B------:R-:W-:Y:S01]  /*0460*/  ULDC.64 UR6, c[0x0][0x208] ;  /* 0x0000820000067ab9 */ /* 0x000fe20000000a00 */
[----:B------:R-:W0:Y:S01]  /*0470*/  LDC.64 R6, c[0x0][0x238] ;  /* 0x00008e00ff067b82 */ /* 0x000e220000000a00 */
[----:B------:R-:W5:Y:S01]  /*0480*/  LDG.E R0, desc[UR6][R22.64] ;  /* 0x0000000616007981 */ /* 0x000f62000c1e1900 */
[----:B------:R-:W-:-:S03]  /*0490*/  IMAD R13, R14, R15, R13 ;  /* 0x0000000f0e0d7224 */ /* 0x000fc600078e020d */
[----:B------:R1:W5:Y:S01]  /*04a0*/  LDG.E R3, desc[UR6][R20.64] ;  /* 0x0000000614037981 */ /* 0x000362000c1e1900 */
[----:B------:R-:W-:Y:S01]  /*04b0*/  IMAD.IADD R13, R19, 0x1, R13 ;  /* 0x00000001130d7824 */ /* 0x000fe200078e020d */
[----:B------:R-:W-:Y:S01]  /*04c0*/  IADD3 R19, P1, RZ, -R14, RZ ;  /* 0x8000000eff137210 */ /* 0x000fe20007f3e0ff */
[----:B------:R-:W-:-:S03]  /*04d0*/  UIMAD UR4, UR4, UR5, URZ ;  /* 0x00000005040472a4 */ /* 0x000fc6000f8e023f */
[----:B------:R-:W-:Y:S01]  /*04e0*/  LEA.HI R17, P0, R13, R18, RZ, 0x1 ;  /* 0x000000120d117211 */ /* 0x000fe200078108ff */
[----:B------:R-:W-:Y:S01]  /*04f0*/  USHF.R.S32.HI UR5, URZ, 0x1f, UR4 ;  /* 0x0000001f3f057899 */ /* 0x000fe20008011404 */
[----:B------:R-:W-:-:S03]  /*0500*/  IADD3.X R25, RZ, ~R15, RZ, P1, !PT ;  /* 0x8000000fff197210 */ /* 0x000fc60000ffe4ff */
[----:B------:R-:W-:Y:S01]  /*0510*/  IMAD.X R8, RZ, RZ, R13, P0 ;  /* 0x000000ffff087224 */ /* 0x000fe200000e060d */
[----:B------:R-:W-:-:S04]  /*0520*/  USHF.L.U64.HI UR5, UR4, 0x2, UR5 ;  /* 0x0000000204057899 */ /* 0x000fc80008010205 */
[----:B------:R-:W-:Y:S01]  /*0530*/  SHF.R.S64 R17, R17, 0x1, R8 ;  /* 0x0000000111117819 */ /* 0x000fe20000001008 */
[-C--:B0-----:R-:W-:Y:S01]  /*0540*/  IMAD R18, R25, R6.reuse, RZ ;  /* 0x0000000619127224 */ /* 0x081fe200078e02ff */
[----:B------:R-:W-:Y:S01]  /*0550*/  IADD3 R13, P1, P2, -R14, -0x2, R6 ;  /* 0xfffffffe0e0d7810 */ /* 0x000fe20007a3e106 */
[----:B------:R-:W-:-:S04]  /*0560*/  IMAD.WIDE.U32 R10, R19, R6, R10 ;  /* 0x00000006130a7225 */ /* 0x000fc800078e000a */
[----:B------:R-:W-:Y:S01]  /*0570*/  IMAD R18, R19, R7, R18 ;  /* 0x0000000713127224 */ /* 0x000fe200078e0212 */
[----:B------:R-:W-:Y:S02]  /*0580*/  SHF.R.S32.HI R19, RZ, 0x1, R8 ;  /* 0x00000001ff137819 */ /* 0x000fe40000011408 */
[----:B------:R-:W-:-:S04]  /*0590*/  IADD3 R17, P0, R17, R10, RZ ;  /* 0x0000000a11117210 */ /* 0x000fc80007f1e0ff */
[----:B------:R-:W-:Y:S02]  /*05a0*/  IADD3.X R19, R19, R11, R18, P0, !PT ;  /* 0x0000000b13137210 */ /* 0x000fe400007fe412 */
[----:B------:R-:W-:Y:S02]  /*05b0*/  IADD3.X R11, ~R15, -0x1, R7, P1, P2 ;  /* 0xffffffff0f0b7810 */ /* 0x000fe40000fe4507 */
[--C-:B------:R-:W-:Y:S01]  /*05c0*/  IADD3 R10, P0, P1, R17, 0x1, R14.reuse ;  /* 0x00000001110a7810 */ /* 0x100fe2000791e00e */
[-C--:B------:R-:W-:Y:S02]  /*05d0*/  IMAD R18, R19, R6.reuse, RZ ;  /* 0x0000000613127224 */ /* 0x080fe400078e02ff */
[-C--:B------:R-:W-:Y:S01]  /*05e0*/  IMAD R8, R11, R6.reuse, RZ ;  /* 0x000000060b087224 */ /* 0x080fe200078e02ff */
[--C-:B------:R-:W-:Y:S01]  /*05f0*/  IADD3.X R11, R19, RZ, R15.reuse, P0, P1 ;  /* 0x000000ff130b7210 */ /* 0x100fe200007e240f */
[----:B------:R-:W-:-:S04]  /*0600*/  IMAD.WIDE.U32 R14, R17, R6, R14 ;  /* 0x00000006110e7225 */ /* 0x000fc800078e000e */
[-C--:B------:R-:W-:Y:S02]  /*0610*/  IMAD R19, R17, R7.reuse, R18 ;  /* 0x0000000711137224 */ /* 0x080fe400078e0212 */
[C---:B------:R-:W-:Y:S01]  /*0620*/  IMAD R17, R13.reuse, R7, R8 ;  /* 0x000000070d117224 */ /* 0x040fe200078e0208 */
[----:B------:R-:W-:Y:S01]  /*0630*/  LEA R8, P0, R12, UR10, 0x2 ;  /* 0x0000000a0c087c11 */ /* 0x000fe2000f8010ff */
[----:B------:R-:W-:-:S04]  /*0640*/  IMAD.WIDE.U32 R6, R13, R6, R10 ;  /* 0x000000060d067225 */ /* 0x000fc800078e000a */
[----:B------:R-:W-:Y:S01]  /*0650*/  IMAD.IADD R13, R15, 0x1, R19 ;  /* 0x000000010f0d7824 */ /* 0x000fe200078e0213 */
[----:B------:R-:W-:Y:S01]  /*0660*/  LEA.HI.X R15, R12, UR11, R16, 0x2, P0 ;  /* 0x0000000b0c0f7c11 */ /* 0x000fe200080f1410 */
[----:B------:R-:W-:Y:S02]  /*0670*/  IMAD.IADD R7, R7, 0x1, R17 ;  /* 0x0000000107077824 */ /* 0x000fe400078e0211 */
[----:B------:R-:W-:Y:S02]  /*0680*/  IMAD R13, R13, UR8, RZ ;  /* 0x000000080d0d7c24 */ /* 0x000fe4000f8e02ff */
[----:B------:R-:W-:Y:S02]  /*0690*/  IMAD R11, R11, UR8, RZ ;  /* 0x000000080b0b7c24 */ /* 0x000fe4000f8e02ff */
[----:B------:R-:W-:Y:S02]  /*06a0*/  IMAD R7, R7, UR8, RZ ;  /* 0x0000000807077c24 */ /* 0x000fe4000f8e02ff */
[----:B------:R-:W-:-:S02]  /*06b0*/  IMAD R17, R14, UR9, R13 ;  /* 0x000000090e117c24 */ /* 0x000fc4000f8e020d */
[----:B-1----:R-:W-:Y:S02]  /*06c0*/  IMAD R21, R10, UR9, R11 ;  /* 0x000000090a157c24 */ /* 0x002fe4000f8e020b */
[----:B------:R-:W-:-:S04]  /*06d0*/  IMAD.WIDE.U32 R12, R14, UR8, R4 ;  /* 0x000000080e0c7c25 */ /* 0x000fc8000f8e0004 */
[----:B------:R-:W-:Y:S01]  /*06e0*/  IMAD.WIDE.U32 R10, R10, UR8, R4 ;  /* 0x000000080a0a7c25 */ /* 0x000fe2000f8e0004 */
[----:B------:R-:W-:-:S03]  /*06f0*/  LEA R16, P1, R12, UR12, 0x2 ;  /* 0x0000000c0c107c11 */ /* 0x000fc6000f8210ff */
[C---:B------:R-:W-:Y:S01]  /*0700*/  IMAD.WIDE.U32 R4, R6.reuse, UR8, R4 ;  /* 0x0000000806047c25 */ /* 0x040fe2000f8e0004 */
[----:B------:R-:W-:Y:S01]  /*0710*/  IADD3 R11, R11, R21, RZ ;  /* 0x000000150b0b7210 */ /* 0x000fe20007ffe0ff */
[----:B------:R-:W-:Y:S02]  /*0720*/  USHF.L.U32 UR8, UR4, 0x2, URZ ;  /* 0x0000000204087899 */ /* 0x000fe4000800063f */
[----:B------:R-:W-:Y:S01]  /*0730*/  IMAD R19, R6, UR9, R7 ;  /* 0x0000000906137c24 */ /* 0x000fe2000f8e0207 */
[----:B------:R-:W-:Y:S01]  /*0740*/  LEA R7, P3, R2, UR10, 0x2 ;  /* 0x0000000a02077c11 */ /* 0x000fe2000f8610ff */
[----:B------:R-:W-:Y:S01]  /*0750*/  IMAD.IADD R17, R13, 0x1, R17 ;  /* 0x000000010d117824 */ /* 0x000fe200078e0211 */
[----:B------:R-:W-:Y:S01]  /*0760*/  LEA R6, P2, R10, UR10, 0x2 ;  /* 0x0000000a0a067c11 */ /* 0x000fe2000f8410ff */
[----:B------:R-:W-:Y:S01]  /*0770*/  IMAD.IADD R19, R5, 0x1, R19 ;  /* 0x0000000105137824 */ /* 0x000fe200078e0213 */
[----:B------:R-:W-:Y:S02]  /*0780*/  LEA R14, P0, R4, UR12, 0x2 ;  /* 0x0000000c040e7c11 */ /* 0x000fe4000f8010ff */
[----:B------:R-:W-:-:S02]  /*0790*/  LEA.HI.X R2, R2, UR11, R9, 0x2, P3 ;  /* 0x0000000b02027c11 */ /* 0x000fc400098f1409 */
[----:B------:R-:W-:Y:S02]  /*07a0*/  LEA.HI.X R11, R10, UR11, R11, 0x2, P2 ;  /* 0x0000000b0a0b7c11 */ /* 0x000fe400090f140b */
[----:B------:R-:W-:Y:S02]  /*07b0*/  LEA.HI.X R17, R12, UR13, R17, 0x2, P1 ;  /* 0x0000000d0c117c11 */ /* 0x000fe400088f1411 */
[----:B------:R-:W-:-:S07]  /*07c0*/  LEA.HI.X R19, R4, UR13, R19, 0x2, P0 ;  /* 0x0000000d04137c11 */ /* 0x000fce00080f1413 */
.L_x_175:
[----:B------:R-:W-:Y:S01]  /*07d0*/  IMAD.MOV.U32 R10, RZ, RZ, R6 ;  /* 0x000000ffff0a7224 */ /* 0x000fe200078e0006 */
[----:B0-----:R-:W-:-:S04]  /*07e0*/  MOV R9, R15 ;  /* 0x0000000f00097202 */ /* 0x001fc80000000f00 */
[----:B------:R-:W2:Y:S04]  /*07f0*/  LDG.E R4, desc[UR6][R10.64] ;  /* 0x000000060a047981 */ /* 0x000ea8000c1e1900 */
[----:B------:R-:W2:Y:S01]  /*0800*/  LDG.E R5, desc[UR6][R8.64] ;  /* 0x0000000608057981 */ /* 0x000ea2000c1e1900 */
[----:B------:R-:W-:Y:S02]  /*0810*/  IMAD.MOV.U32 R13, RZ, RZ, R19 ;  /* 0x000000ffff0d7224 */ /* 0x000fe400078e0013 */
[----:B--2---:R-:W-:-:S05]  /*0820*/  FADD.FTZ R5, -R4, R5 ;  /* 0x0000000504057221 */ /* 0x004fca0000010100 */
[C---:B------:R-:W-:Y:S02]  /*0830*/  FSETP.GT.FTZ.AND P0, PT, R5.reuse, RZ, PT ;  /* 0x000000ff0500720b */ /* 0x040fe40003f14000 */
[C---:B------:R-:W-:Y:S02]  /*0840*/  FSETP.GEU.FTZ.AND P1, PT, R5.reuse, RZ, PT ;  /* 0x000000ff0500720b */ /* 0x040fe40003f3e000 */
[----:B-----5:R-:W-:Y:S02]  /*0850*/  FSET.BF.EQ.FTZ.AND R5, |R5|, R0, PT ;  /* 0x000000000505720a */ /* 0x020fe40003812200 */
[----:B------:R-:W-:Y:S02]  /*0860*/  SEL R4, RZ, 0x1, P1 ;  /* 0x00000001ff047807 */ /* 0x000fe40000800000 */
[----:B------:R-:W-:Y:S02]  /*0870*/  IADD3 R6, P1, R6, UR8, RZ ;  /* 0x0000000806067c10 */ /* 0x000fe4000ff3e0ff */
[----:B------:R-:W-:-:S02]  /*0880*/  IADD3 R12, -R4, 0x1, RZ ;  /* 0x00000001040c7810 */ /* 0x000fc40007ffe1ff */
[----:B------:R-:W-:Y:S01]  /*0890*/  IADD3.X R11, R11, UR5, RZ, P1, !PT ;  /* 0x000000050b0b7c10 */ /* 0x000fe20008ffe4ff */
[----:B------:R-:W-:Y:S01]  /*08a0*/  @!P0 IMAD.MOV R12, RZ, RZ, -R4 ;  /* 0x000000ffff0c8224 */ /* 0x000fe200078e0a04 */
[----:B------:R-:W-:Y:S01]  /*08b0*/  IADD3 R8, P0, R8, UR8, RZ ;  /* 0x0000000808087c10 */ /* 0x000fe2000ff1e0ff */
[----:B------:R-:W-:Y:S01]  /*08c0*/  IMAD.MOV.U32 R4, RZ, RZ, R16 ;  /* 0x000000ffff047224 */ /* 0x000fe200078e0010 */
[----:B------:R-:W-:Y:S02]  /*08d0*/  IADD3 R16, P2, R16, UR8, RZ ;  /* 0x0000000810107c10 */ /* 0x000fe4000ff5e0ff */
[----:B------:R-:W-:Y:S02]  /*08e0*/  I2FP.F32.S32 R12, R12 ;  /* 0x0000000c000c7245 */ /* 0x000fe40000201400 */
[----:B------:R-:W-:Y:S02]  /*08f0*/  IADD3.X R15, R15, UR5, RZ, P0, !PT ;  /* 0x000000050f0f7c10 */ /* 0x000fe400087fe4ff */
[----:B------:R-:W-:Y:S01]  /*0900*/  ISETP.GE.U32.AND P0, PT, R8, R7, PT ;  /* 0x000000070800720c */ /* 0x000fe20003f06070 */
[----:B------:R-:W-:-:S03]  /*0910*/  FMUL.FTZ R12, R3, R12 ;  /* 0x0000000c030c7220 */ /* 0x000fc60000410000 */
[----:B------:R-:W-:Y:S01]  /*0920*/  ISETP.GE.U32.AND.EX P0, PT, R15, R2, PT, P0 ;  /* 0x000000020f00720c */ /* 0x000fe20003f06100 */
[----:B------:R-:W-:Y:S01]  /*0930*/  FMUL.FTZ R21, R12, R5 ;  /* 0x000000050c157220 */ /* 0x000fe20000410000 */
[----:B------:R-:W-:Y:S01]  /*0940*/  IMAD.MOV.U32 R5, RZ, RZ, R17 ;  /* 0x000000ffff057224 */ /* 0x000fe200078e0011 */
[----:B------:R-:W-:Y:S02]  /*0950*/  MOV R12, R14 ;  /* 0x0000000e000c7202 */ /* 0x000fe40000000f00 */
[----:B------:R-:W-:Y:S01]  /*0960*/  FADD.FTZ R9, -R21, -RZ ;  /* 0x800000ff15097221 */ /* 0x000fe20000010100 */
[----:B------:R-:W-:Y:S01]  /*0970*/  IADD3 R14, P3, R14, UR8, RZ ;  /* 0x000000080e0e7c10 */ /* 0x000fe2000ff7e0ff */
[----:B------:R0:W-:Y:S01]  /*0980*/  STG.E desc[UR6][R4.64], R21 ;  /* 0x0000001504007986 */ /* 0x0001e2000c101906 */
[----:B------:R-:W-:Y:S02]  /*0990*/  IADD3.X R17, R17, UR5, RZ, P2, !PT ;  /* 0x0000000511117c10 */ /* 0x000fe400097fe4ff */
[----:B------:R-:W-:Y:S01]  /*09a0*/  IADD3.X R19, R19, UR5, RZ, P3, !PT ;  /* 0x0000000513137c10 */ /* 0x000fe20009ffe4ff */
[----:B------:R0:W-:Y:S02]  /*09b0*/  STG.E desc[UR6][R12.64], R9 ;  /* 0x000000090c007986 */ /* 0x0001e4000c101906 */
[----:B------:R-:W-:Y:S06]  /*09c0*/  @!P0 BRA `(.L_x_175) ;  /* 0xfffffffc00808947 */ /* 0x000fec000383ffff */
[----:B------:R-:W-:Y:S05]  /*09d0*/  EXIT ;  /* 0x000000000000794d */ /* 0x000fea0003800000 */
        .weak           $__internal_13_$__cuda_sm20_dsqrt_rn_f64_mediumpath_v1
        .type           $__internal_13_$__cuda_sm20_dsqrt_rn_f64_mediumpath_v1,@function
        .size           $__internal_13_$__cuda_sm20_dsqrt_rn_f64_mediumpath_v1,(.L_x_859 - $__internal_13_$__cuda_sm20_dsqrt_rn_f64_mediumpath_v1)
$__internal_13_$__cuda_sm20_dsqrt_rn_f64_mediumpath_v1:
[----:B------:R-:W-:Y:S01]  /*09e0*/  ISETP.GE.U32.AND P0, PT, R4, -0x3400000, PT ;  /* 0xfcc000000400780c */ /* 0x000fe20003f06070 */
[----:B------:R-:W-:Y:S01]  /*09f0*/  BSSY B1, `(.L_x_176) ;  /* 0x0000024000017945 */ /* 0x000fe20003800000 */
[----:B------:R-:W-:-:S11]  /*0a00*/  IMAD.MOV.U32 R7, RZ, RZ, R17 ;  /* 0x000000ffff077224 */ /* 0x000fd600078e0011 */
[----:B------:R-:W-:Y:S05]  /*0a10*/  @!P0 BRA `(.L_x_177) ;  /* 0x0000000000208947 */ /* 0x000fea0003800000 */
[----:B------:R-:W-:-:S10]  /*0a20*/  DFMA.RM R6, R12, R6, R8 ;  /* 0x000000060c06722b */ /* 0x000fd40000004008 */
[----:B------:R-:W-:-:S05]  /*0a30*/  IADD3 R4, P0, R6, 0x1, RZ ;  /* 0x0000000106047810 */ /* 0x000fca0007f1e0ff */
[----:B------:R-:W-:-:S06]  /*0a40*/  IMAD.X R5, RZ, RZ, R7, P0 ;  /* 0x000000ffff057224 */ /* 0x000fcc00000e0607 */
[----:B------:R-:W-:-:S08]  /*0a50*/  DFMA.RP R2, -R6, R4, R2 ;  /* 0x000000040602722b */ /* 0x000fd00000008102 */
[----:B------:R-:W-:-:S06]  /*0a60*/  DSETP.GT.AND P0, PT, R2, RZ, PT ;  /* 0x000000ff0200722a */ /* 0x000fcc0003f04000 */
[----:B------:R-:W-:Y:S02]  /*0a70*/  FSEL R4, R4, R6, P0 ;  /* 0x0000000604047208 */ /* 0x000fe40000000000 */
[----:B------:R-:W-:Y:S01]  /*0a80*/  FSEL R5, R5, R7, P0 ;  /* 0x0000000705057208 */ /* 0x000fe20000000000 */
[----:B------:R-:W-:Y:S06]  /*0a90*/  BRA `(.L_x_178) ;  /* 0x0000000000647947 */ /* 0x000fec0003800000 */
.L_x_177:
[----:B------:R-:W-:-:S14]  /*0aa0*/  DSETP.NE.AND P0, PT, R2, RZ, PT ;  /* 0x000000ff0200722a */ /* 0x000fdc0003f05000 */
[----:B------:R-:W-:Y:S05]  /*0ab0*/  @!P0 BRA `(.L_x_179) ;  /* 0x0000000000588947 */ /* 0x000fea0003800000 */
[----:B------:R-:W-:-:S13]  /*0ac0*/  ISETP.GE.AND P0, PT, R3, RZ, PT ;  /* 0x000000ff0300720c */ /* 0x000fda0003f06270 */
[----:B------:R-:W-:Y:S01]  /*0ad0*/  @!P0 MOV R4, 0x0 ;  /* 0x0000000000048802 */ /* 0x000fe20000000f00 */
[----:B------:R-:W-:Y:S01]  /*0ae0*/  @!P0 IMAD.MOV.U32 R5, RZ, RZ, -0x80000 ;  /* 0xfff80000ff058424 */ /* 0x000fe200078e00ff */
[----:B------:R-:W-:Y:S06]  /*0af0*/  @!P0 BRA `(.L_x_178) ;  /* 0x00000000004c8947 */ /* 0x000fec0003800000 */
[----:B------:R-:W-:-:S13]  /*0b00*/  ISETP.GT.AND P0, PT, R3, 0x7fefffff, PT ;  /* 0x7fefffff0300780c */ /* 0x000fda0003f04270 */
[----:B------:R-:W-:Y:S05]  /*0b10*/  @P0 BRA `(.L_x_179) ;  /* 0x0000000000400947 */ /* 0x000fea0003800000 */
[----:B------:R-:W-:Y:S01]  /*0b20*/  DMUL R2, R2, 8.11296384146066816958e+31 ;  /* 0x4690000002027828 */ /* 0x000fe20000000000 */
[----:B------:R-:W-:Y:S01]  /*0b30*/  IMAD.MOV.U32 R4, RZ, RZ, RZ ;  /* 0x000000ffff047224 */ /* 0x000fe200078e00ff */
[----:B------:R-:W-:Y:S01]  /*0b40*/  MOV R8, 0x0 ;  /* 0x0000000000087802 */ /* 0x000fe20000000f00 */
[----:B------:R-:W-:-:S03]  /*0b50*/  IMAD.MOV.U32 R9, RZ, RZ, 0x3fd80000 ;  /* 0x3fd80000ff097424 */ /* 0x000fc600078e00ff */
[----:B------:R-:W0:Y:S02]  /*0b60*/  MUFU.RSQ64H R5, R3 ;  /* 0x0000000300057308 */ /* 0x000e240000001c00 */
[----:B0-----:R-:W-:-:S08]  /*0b70*/  DMUL R6, R4, R4 ;  /* 0x0000000404067228 */ /* 0x001fd00000000000 */
[----:B------:R-:W-:-:S08]  /*0b80*/  DFMA R6, R2, -R6, 1 ;  /* 0x3ff000000206742b */ /* 0x000fd00000000806 */
[----:B------:R-:W-:Y:S02]  /*0b90*/  DFMA R8, R6, R8, 0.5 ;  /* 0x3fe000000608742b */ /* 0x000fe40000000008 */
[----:B------:R-:W-:-:S08]  /*0ba0*/  DMUL R6, R4, R6 ;  /* 0x0000000604067228 */ /* 0x000fd00000000000 */
[----:B------:R-:W-:-:S08]  /*0bb0*/  DFMA R6, R8, R6, R4 ;  /* 0x000000060806722b */ /* 0x000fd00000000004 */
[----:B------:R-:W-:Y:S02]  /*0bc0*/  DMUL R4, R2, R6 ;  /* 0x0000000602047228 */ /* 0x000fe40000000000 */
[----:B------:R-:W-:-:S06]  /*0bd0*/  VIADD R7, R7, 0xfff00000 ;  /* 0xfff0000007077836 */ /* 0x000fcc0000000000 */
[----:B------:R-:W-:-:S08]  /*0be0*/  DFMA R8, R4, -R4, R2 ;  /* 0x800000040408722b */ /* 0x000fd00000000002 */
[----:B------:R-:W-:-:S10]  /*0bf0*/  DFMA R4, R6, R8, R4 ;  /* 0x000000080604722b */ /* 0x000fd40000000004 */
[----:B------:R-:W-:Y:S01]  /*0c00*/  IADD3 R5, R5, -0x3500000, RZ ;  /* 0xfcb0000005057810 */ /* 0x000fe20007ffe0ff */
[----:B------:R-:W-:Y:S06]  /*0c10*/  BRA `(.L_x_178) ;  /* 0x0000000000047947 */ /* 0x000fec0003800000 */
.L_x_179:
[----:B------:R-:W-:-:S11]  /*0c20*/  DADD R4, R2, R2 ;  /* 0x0000000002047229 */ /* 0x000fd60000000002 */
.L_x_178:
[----:B------:R-:W-:Y:S05]  /*0c30*/  BSYNC B1 ;  /* 0x0000000000017941 */ /* 0x000fea0003800000 */
.L_x_176:
[----:B------:R-:W-:Y:S01]  /*0c40*/  MOV R2, R0 ;  /* 0x0000000000027202 */ /* 0x000fe20000000f00 */
[----:B------:R-:W-:Y:S02]  /*0c50*/  IMAD.MOV.U32 R3, RZ, RZ, 0x0 ;  /* 0x00000000ff037424 */ /* 0x000fe400078e00ff */
[----:B------:R-:W-:Y:S02]  /*0c60*/  IMAD.MOV.U32 R14, RZ, RZ, R4 ;  /* 0x000000ffff0e7224 */ /* 0x000fe400078e0004 */
[----:B------:R-:W-:Y:S01]  /*0c70*/  IMAD.MOV.U32 R15, RZ, RZ, R5 ;  /* 0x000000ffff0f7224 */ /* 0x000fe200078e0005 */
[----:B------:R-:W-:Y:S06]  /*0c80*/  RET.REL.NODEC R2 `(_ZN2at6native55_GLOBAL__N__6c1c77d0_17_DistanceKernel_cu_75b981de_308231pdist_backward_kernel_cuda_implIfNS1_5distsIfE3infEEEvPT_PKS6_S9_S9_llllS6_dd) ;  /* 0xfffffff002dc7950 */ /* 0x000fec0003c3ffff */
.L_x_180:
        /* <DEDUP_REMOVED lines=15> */
.L_x_859:


//--------------------- .text._ZN2at6native55_GLOBAL__N__6c1c77d0_17_DistanceKernel_cu_75b981de_308231pdist_backward_kernel_cuda_implIfNS1_5distsIfE3twoEEEvPT_PKS6_S9_S9_llllS6_dd --------------------------
	.section	.text._ZN2at6native55_GLOBAL__N__6c1c77d0_17_DistanceKernel_cu_75b981de_308231pdist_backward_kernel_cuda_implIfNS1_5distsIfE3twoEEEvPT_PKS6_S9_S9_llllS6_dd,"ax",@progbits
	.align	128
.text._ZN2at6native55_GLOBAL__N__6c1c77d0_17_DistanceKernel_cu_75b981de_308231pdist_backward_kernel_cuda_implIfNS1_5distsIfE3twoEEEvPT_PKS6_S9_S9_llllS6_dd:
        .type           _ZN2at6native55_GLOBAL__N__6c1c77d0_17_DistanceKernel_cu_75b981de_308231pdist_backward_kernel_cuda_implIfNS1_5distsIfE3twoEEEvPT_PKS6_S9_S9_llllS6_dd,@function
        .size           _ZN2at6native55_GLOBAL__N__6c1c77d0_17_DistanceKernel_cu_75b981de_308231pdist_backward_kernel_cuda_implIfNS1_5distsIfE3twoEEEvPT_PKS6_S9_S9_llllS6_dd,(.L_x_861 - _ZN2at6native55_GLOBAL__N__6c1c77d0_17_DistanceKernel_cu_75b981de_308231pdist_backward_kernel_cuda_implIfNS1_5distsIfE3twoEEEvPT_PKS6_S9_S9_llllS6_dd)
        .other          _ZN2at6native55_GLOBAL__N__6c1c77d0_17_DistanceKernel_cu_75b981de_308231pdist_backward_kernel_cuda_implIfNS1_5distsIfE3twoEEEvPT_PKS6_S9_S9_llllS6_dd,@"STO_CUDA_ENTRY STV_DEFAULT"
_ZN2at6native55_GLOBAL__N__6c1c77d0_17_DistanceKernel_cu_75b981de_308231pdist_backward_kernel_cuda_implIfNS1_5distsIfE3twoEEEvPT_PKS6_S9_S9_llllS6_dd:
        /* <DEDUP_REMOVED lines=16> */
[----:B------:R-:W-:Y:S01]  /*0100*/  ULDC.64 UR6, c[0x0][0x208] ;  /* 0x0000820000067ab9 */ /* 0x000fe20000000a00 */
        /* <DEDUP_REMOVED lines=12> */
[----:B------:R-:W-:Y:S01]  /*01d0*/  VIADD R17, R7, 0xfff00000 ;  /* 0xfff0000007117836 */ /* 0x000fe20000000000 */
[----:B------:R-:W-:-:S05]  /*01e0*/  MOV R16, R6 ;  /* 0x0000000600107202 */ /* 0x000fca0000000f00 */
[----:B------:R-:W-:-:S08]  /*01f0*/  DFMA R12, R8, -R8, R2 ;  /* 0x80000008080c722b */ /* 0x000fd00000000002 */
[----:B------:R-:W-:Y:S01]  /*0200*/  DFMA R14, R12, R16, R8 ;  /* 0x000000100c0e722b */ /* 0x000fe20000000008 */
[----:B------:R-:W-:Y:S10]  /*0210*/  @!P0 BRA `(.L_x_182) ;  /* 0x0000000000088947 */ /* 0x000ff40003800000 */
[----:B------:R-:W-:-:S07]  /*0220*/  MOV R0, 0x240 ;  /* 0x0000024000007802 */ /* 0x000fce0000000f00 */
[----:B------:R-:W-:Y:S05]  /*0230*/  CALL.REL.NOINC `($__internal_14_$__cuda_sm20_dsqrt_rn_f64_mediumpath_v1) ;  /* 0x0000000400d47944 */ /* 0x000fea0003c00000 */
.L_x_182:
[----:B------:R-:W-:Y:S05]  /*0240*/  BSYNC B0 ;  /* 0x0000000000007941 */ /* 0x000fea0003800000 */
.L_x_181:
[----:B------:R-:W0:Y:S01]  /*0250*/  S2R R4, SR_TID.Y ;  /* 0x0000000000047919 */ /* 0x000e220000002200 */
[----:B------:R-:W-:Y:S01]  /*0260*/  ULDC.64 UR8, c[0x0][0x258] ;  /* 0x0000960000087ab9 */ /* 0x000fe20000000a00 */
[----:B------:R-:W1:Y:S01]  /*0270*/  LDC.64 R2, c[0x0][0x240] ;  /* 0x00009000ff027b82 */ /* 0x000e620000000a00 */
[----:B------:R-:W-:Y:S01]  /*0280*/  DADD R14, -R14, UR8 ;  /* 0x000000080e0e7e29 */ /* 0x000fe20008000100 */
[----:B------:R-:W0:Y:S01]  /*0290*/  S2R R5, SR_CTAID.Y ;  /* 0x0000000000057919 */ /* 0x000e220000002600 */
[----:B------:R-:W-:Y:S01]  /*02a0*/  ULDC.64 UR10, c[0x0][0x240] ;  /* 0x00009000000a7ab9 */ /* 0x000fe20000000a00 */
[----:B------:R-:W-:Y:S02]  /*02b0*/  ULDC.64 UR8, c[0x0][0x228] ;  /* 0x00008a0000087ab9 */ /* 0x000fe40000000a00 */
[----:B------:R-:W-:-:S04]  /*02c0*/  LEA R20, P1, R10, UR8, 0x2 ;  /* 0x000000080a147c11 */ /* 0x000fc8000f8210ff */
[----:B------:R-:W-:Y:S01]  /*02d0*/  LEA.HI.X R21, R10, UR9, R11, 0x2, P1 ;  /* 0x000000090a157c11 */ /* 0x000fe200088f140b */
[----:B------:R-:W2:Y:S02]  /*02e0*/  F2I.S64.F64.TRUNC R14, R14 ;  /* 0x0000000e000e7311 */ /* 0x000ea4000030d900 */
[----:B--2---:R-:W-:Y:S02]  /*02f0*/  IMAD R7, R15, UR10, RZ ;  /* 0x0000000a0f077c24 */ /* 0x004fe4000f8e02ff */
[----:B-1----:R-:W-:-:S04]  /*0300*/  IMAD.WIDE.U32 R2, R14, UR10, R2 ;  /* 0x0000000a0e027c25 */ /* 0x002fc8000f8e0002 */
[----:B------:R-:W-:Y:S02]  /*0310*/  IMAD R7, R14, UR11, R7 ;  /* 0x0000000b0e077c24 */ /* 0x000fe4000f8e0207 */
[----:B0-----:R-:W-:Y:S02]  /*0320*/  IMAD R4, R5, UR4, R4 ;  /* 0x0000000405047c24 */ /* 0x001fe4000f8e0204 */
[----:B------:R-:W-:-:S03]  /*0330*/  IMAD.IADD R9, R3, 0x1, R7 ;  /* 0x0000000103097824 */ /* 0x000fc600078e0207 */
[----:B------:R-:W-:-:S03]  /*0340*/  SHF.R.S32.HI R5, RZ, 0x1f, R4 ;  /* 0x0000001fff057819 */ /* 0x000fc60000011404 */
[----:B------:R-:W-:-:S04]  /*0350*/  IMAD.WIDE.U32 R12, R14, UR10, R4 ;  /* 0x0000000a0e0c7c25 */ /* 0x000fc8000f8e0004 */
[----:B------:R-:W-:Y:S01]  /*0360*/  IMAD.IADD R16, R7, 0x1, R13 ;  /* 0x0000000107107824 */ /* 0x000fe200078e020d */
[----:B------:R-:W-:-:S04]  /*0370*/  ISETP.GE.U32.AND P0, PT, R12, R2, PT ;  /* 0x000000020c00720c */ /* 0x000fc80003f06070 */
[----:B------:R-:W-:-:S13]  /*0380*/  ISETP.GE.AND.EX P0, PT, R16, R9, PT, P0 ;  /* 0x000000091000720c */ /* 0x000fda0003f06300 */
[----:B------:R-:W-:Y:S05]  /*0390*/  @P0 EXIT ;  /* 0x000000000000094d */ /* 0x000fea0003800000 */
[----:B------:R-:W5:Y:S01]  /*03a0*/  LDG.E R0, desc[UR6][R20.64] ;  /* 0x0000000614007981 */ /* 0x000f62000c1e1900 */
[----:B------:R-:W-:Y:S01]  /*03b0*/  ULDC.64 UR8, c[0x0][0x230] ;  /* 0x00008c0000087ab9 */ /* 0x000fe20000000a00 */
[-C--:B------:R-:W-:Y:S01]  /*03c0*/  IMAD R13, R15, R14.reuse, RZ ;  /* 0x0000000e0f0d7224 */ /* 0x080fe200078e02ff */
[----:B------:R-:W-:Y:S01]  /*03d0*/  ULDC.64 UR12, c[0x0][0x220] ;  /* 0x00008800000c7ab9 */ /* 0x000fe20000000a00 */
[----:B------:R-:W-:Y:S02]  /*03e0*/  IMAD R3, R11, UR8, RZ ;  /* 0x000000080b037c24 */ /* 0x000fe4000f8e02ff */
[----:B------:R-:W-:Y:S01]  /*03f0*/  IMAD.WIDE.U32 R18, R14, R14, R14 ;  /* 0x0000000e0e127225 */ /* 0x000fe200078e000e */
[----:B------:R-:W-:Y:S01]  /*0400*/  ULDC UR5, c[0x0][0x10] ;  /* 0x0000040000057ab9 */ /* 0x000fe20000000800 */
[----:B------:R-:W-:Y:S02]  /*0410*/  ULDC.64 UR14, c[0x0][0x210] ;  /* 0x00008400000e7ab9 */ /* 0x000fe40000000a00 */
[----:B------:R-:W-:-:S04]  /*0420*/  IMAD.WIDE.U32 R6, R10, UR8, RZ ;  /* 0x000000080a067c25 */ /* 0x000fc8000f8e00ff */
[----:B------:R-:W-:Y:S01]  /*0430*/  IMAD R3, R10, UR9, R3 ;  /* 0x000000090a037c24 */ /* 0x000fe2000f8e0203 */
[----:B------:R-:W-:Y:S02]  /*0440*/  ULDC.64 UR8, c[0x0][0x218] ;  /* 0x0000860000087ab9 */ /* 0x000fe40000000a00 */
[----:B------:R-:W-:Y:S02]  /*0450*/  LEA R22, P0, R6, UR8, 0x2 ;  /* 0x0000000806167c11 */ /* 0x000fe4000f8010ff */
[----:B------:R-:W-:-:S04]  /*0460*/  IADD3 R3, R7, R3, RZ ;  /* 0x0000000307037210 */ /* 0x000fc80007ffe0ff */
[----:B------:R-:W-:Y:S02]  /*0470*/  LEA.HI.X R23, R6, UR9, R3, 0x2, P0 ;  /* 0x0000000906177c11 */ /* 0x000fe400080f1403 */
[----:B------:R-:W0:Y:S01]  /*0480*/  LDC.64 R6, c[0x0][0x238] ;  /* 0x00008e00ff067b82 */ /* 0x000e220000000a00 */
[----:B------:R-:W-:Y:S02]  /*0490*/  IMAD R13, R14, R15, R13 ;  /* 0x0000000f0e0d7224 */ /* 0x000fe400078e020d */
[----:B------:R1:W5:Y:S02]  /*04a0*/  LDG.E R3, desc[UR6][R22.64] ;  /* 0x0000000616037981 */ /* 0x000364000c1e1900 */
[----:B------:R-:W-:Y:S01]  /*04b0*/  IMAD.IADD R13, R19, 0x1, R13 ;  /* 0x00000001130d7824 */ /* 0x000fe200078e020d */
[----:B------:R-:W-:-:S04]  /*04c0*/  IADD3 R19, P1, RZ, -R14, RZ ;  /* 0x8000000eff137210 */ /* 0x000fc80007f3e0ff */
[----:B------:R-:W-:Y:S01]  /*04d0*/  LEA.HI R17, P0, R13, R18, RZ, 0x1 ;  /* 0x000000120d117211 */ /* 0x000fe200078108ff */
[----:B------:R-:W-:-:S03]  /*04e0*/  IMAD.X R25, RZ, RZ, ~R15, P1 ;  /* 0x000000ffff197224 */ /* 0x000fc600008e0e0f */
[----:B------:R-:W-:-:S04]  /*04f0*/  IADD3.X R8, RZ, R13, RZ, P0, !PT ;  /* 0x0000000dff087210 */ /* 0x000fc800007fe4ff */
[----:B------:R-:W-:Y:S01]  /*0500*/  SHF.R.S64 R17, R17, 0x1, R8 ;  /* 0x0000000111117819 */ /* 0x000fe20000001008 */
[-C--:B0-----:R-:W-:Y:S02]  /*0510*/  IMAD R18, R25, R6.reuse, RZ ;  /* 0x0000000619127224 */ /* 0x081fe400078e02ff */
[----:B------:R-:W-:Y:S01]  /*0520*/  IMAD.WIDE.U32 R10, R19, R6, R10 ;  /* 0x00000006130a7225 */ /* 0x000fe200078e000a */
[----:B------:R-:W-:-:S03]  /*0530*/  IADD3 R13, P1, P2, -R14, -0x2, R6 ;  /* 0xfffffffe0e0d7810 */ /* 0x000fc60007a3e106 */
        /* <DEDUP_REMOVED lines=11> */
[C---:B------:R-:W-:Y:S02]  /*05f0*/  IMAD R17, R13.reuse, R7, R8 ;  /* 0x000000070d117224 */ /* 0x040fe400078e0208 */
[----:B------:R-:W-:-:S04]  /*0600*/  IMAD.WIDE.U32 R6, R13, R6, R10 ;  /* 0x000000060d067225 */ /* 0x000fc800078e000a */
[----:B------:R-:W-:Y:S02]  /*0610*/  IMAD.IADD R13, R15, 0x1, R19 ;  /* 0x000000010f0d7824 */ /* 0x000fe400078e0213 */
[----:B------:R-:W-:Y:S01]  /*0620*/  IMAD.IADD R7, R7, 0x1, R17 ;  /* 0x0000000107077824 */ /* 0x000fe200078e0211 */
[C---:B------:R-:W-:Y:S01]  /*0630*/  LEA R8, P0, R12.reuse, UR12, 0x2 ;  /* 0x0000000c0c087c11 */ /* 0x040fe2000f8010ff */
[----:B------:R-:W-:Y:S02]  /*0640*/  IMAD R13, R13, UR10, RZ ;  /* 0x0000000a0d0d7c24 */ /* 0x000fe4000f8e02ff */
[----:B------:R-:W-:Y:S02]  /*0650*/  IMAD R11, R11, UR10, RZ ;  /* 0x0000000a0b0b7c24 */ /* 0x000fe4000f8e02ff */
[----:B------:R-:W-:Y:S01]  /*0660*/  IMAD R7, R7, UR10, RZ ;  /* 0x0000000a07077c24 */ /* 0x000fe2000f8e02ff */
[----:B------:R-:W-:Y:S01]  /*0670*/  LEA.HI.X R15, R12, UR13, R16, 0x2, P0 ;  /* 0x0000000d0c0f7c11 */ /* 0x000fe200080f1410 */
[----:B------:R-:W-:-:S02]  /*0680*/  IMAD R17, R14, UR11, R13 ;  /* 0x0000000b0e117c24 */ /* 0x000fc4000f8e020d */
[----:B------:R-:W-:Y:S02]  /*0690*/  IMAD R19, R10, UR11, R11 ;  /* 0x0000000b0a137c24 */ /* 0x000fe4000f8e020b */
[----:B------:R-:W-:-:S04]  /*06a0*/  IMAD.WIDE.U32 R12, R14, UR10, R4 ;  /* 0x0000000a0e0c7c25 */ /* 0x000fc8000f8e0004 */
[----:B------:R-:W-:-:S04]  /*06b0*/  IMAD.WIDE.U32 R10, R10, UR10, R4 ;  /* 0x0000000a0a0a7c25 */ /* 0x000fc8000f8e0004 */
[----:B------:R-:W-:-:S04]  /*06c0*/  IMAD.WIDE.U32 R4, R6, UR10, R4 ;  /* 0x0000000a06047c25 */ /* 0x000fc8000f8e0004 */
[----:B-1----:R-:W-:Y:S01]  /*06d0*/  IMAD R23, R6, UR11, R7 ;  /* 0x0000000b06177c24 */ /* 0x002fe2000f8e0207 */
[----:B------:R-:W-:Y:S01]  /*06e0*/  UIMAD UR4, UR4, UR5, URZ ;  /* 0x00000005040472a4 */ /* 0x000fe2000f8e023f */
[----:B------:R-:W-:Y:S01]  /*06f0*/  IMAD.IADD R13, R13, 0x1, R17 ;  /* 0x000000010d0d7824 */ /* 0x000fe200078e0211 */
[----:B------:R-:W-:Y:S01]  /*0700*/  LEA R7, P3, R2, UR12, 0x2 ;  /* 0x0000000c02077c11 */ /* 0x000fe2000f8610ff */
[----:B------:R-:W-:Y:S01]  /*0710*/  IMAD.IADD R23, R5, 0x1, R23 ;  /* 0x0000000105177824 */ /* 0x000fe200078e0217 */
[----:B------:R-:W-:Y:S02]  /*0720*/  LEA R6, P1, R12, UR14, 0x2 ;  /* 0x0000000e0c067c11 */ /* 0x000fe4000f8210ff */
[----:B------:R-:W-:Y:S02]  /*0730*/  LEA R16, P2, R10, UR12, 0x2 ;  /* 0x0000000c0a107c11 */ /* 0x000fe4000f8410ff */
[----:B------:R-:W-:Y:S02]  /*0740*/  IADD3 R11, R11, R19, RZ ;  /* 0x000000130b0b7210 */ /* 0x000fe40007ffe0ff */
[----:B------:R-:W-:Y:S01]  /*0750*/  LEA R14, P0, R4, UR14, 0x2 ;  /* 0x0000000e040e7c11 */ /* 0x000fe2000f8010ff */
[----:B------:R-:W-:Y:S01]  /*0760*/  USHF.R.S32.HI UR5, URZ, 0x1f, UR4 ;  /* 0x0000001f3f057899 */ /* 0x000fe20008011404 */
[----:B------:R-:W-:-:S02]  /*0770*/  LEA.HI.X R2, R2, UR13, R9, 0x2, P3 ;  /* 0x0000000d02027c11 */ /* 0x000fc400098f1409 */
[----:B------:R-:W-:Y:S02]  /*0780*/  LEA.HI.X R17, R10, UR13, R11, 0x2, P2 ;  /* 0x0000000d0a117c11 */ /* 0x000fe400090f140b */
[----:B------:R-:W-:Y:S02]  /*0790*/  LEA.HI.X R13, R12, UR15, R13, 0x2, P1 ;  /* 0x0000000f0c0d7c11 */ /* 0x000fe400088f140d */
[----:B------:R-:W-:Y:S01]  /*07a0*/  LEA.HI.X R23, R4, UR15, R23, 0x2, P0 ;  /* 0x0000000f04177c11 */ /* 0x000fe200080f1417 */
[----:B------:R-:W-:Y:S02]  /*07b0*/  USHF.L.U32 UR8, UR4, 0x2, URZ ;  /* 0x0000000204087899 */ /* 0x000fe4000800063f */
[----:B------:R-:W-:-:S12]  /*07c0*/  USHF.L.U64.HI UR5, UR4, 0x2, UR5 ;  /* 0x0000000204057899 */ /* 0x000fd80008010205 */
.L_x_183:
[----:B-----5:R-:W-:-:S13]  /*07d0*/  FSETP.NEU.FTZ.AND P0, PT, R0, RZ, PT ;  /* 0x000000ff0000720b */ /* 0x020fda0003f1d000 */
[----:B------:R-:W-:Y:S01]  /*07e0*/  @P0 MOV R9, R15 ;  /* 0x0000000f00090202 */ /* 0x000fe20000000f00 */
[----:B------:R0:W2:Y:S04]  /*07f0*/  @P0 LDG.E R4, desc[UR6][R16.64] ;  /* 0x0000000610040981 */ /* 0x0000a8000c1e1900 */
[----:B------:R-:W2:Y:S01]  /*0800*/  @P0 LDG.E R5, desc[UR6][R8.64] ;  /* 0x0000000608050981 */ /* 0x000ea2000c1e1900 */
[----:B------:R-:W1:Y:S01]  /*0810*/  @P0 MUFU.RCP R11, R0 ;  /* 0x00000000000b0308 */ /* 0x000e620000001000 */
[----:B------:R-:W-:Y:S02]  /*0820*/  IMAD.MOV.U32 R19, RZ, RZ, RZ ;  /* 0x000000ffff137224 */ /* 0x000fe400078e00ff */
[----:B------:R-:W-:Y:S01]  /*0830*/  IMAD.MOV.U32 R10, RZ, RZ, R14 ;  /* 0x000000ffff0a7224 */ /* 0x000fe200078e000e */
[----:B------:R-:W-:-:S02]  /*0840*/  IADD3 R14, P2, R14, UR8, RZ ;  /* 0x000000080e0e7c10 */ /* 0x000fc4000ff5e0ff */
[----:B0-----:R-:W-:-:S04]  /*0850*/  IADD3 R16, P3, R16, UR8, RZ ;  /* 0x0000000810107c10 */ /* 0x001fc8000ff7e0ff */
[----:B------:R-:W-:Y:S01]  /*0860*/  IADD3.X R17, R17, UR5, RZ, P3, !PT ;  /* 0x0000000511117c10 */ /* 0x000fe20009ffe4ff */
[----:B--2---:R-:W-:Y:S01]  /*0870*/  @P0 FADD.FTZ R4, -R4, R5 ;  /* 0x0000000504040221 */ /* 0x004fe20000010100 */
[----:B------:R-:W-:-:S03]  /*0880*/  MOV R5, R13 ;  /* 0x0000000d00057202 */ /* 0x000fc60000000f00 */
[----:B------:R-:W-:-:S04]  /*0890*/  @P0 FMUL.FTZ R4, R3, R4 ;  /* 0x0000000403040220 */ /* 0x000fc80000410000 */
[----:B-1----:R-:W-:Y:S01]  /*08a0*/  @P0 FMUL.FTZ R19, R4, R11 ;  /* 0x0000000b04130220 */ /* 0x002fe20000410000 */
[----:B------:R-:W-:Y:S01]  /*08b0*/  IMAD.MOV.U32 R4, RZ, RZ, R6 ;  /* 0x000000ffff047224 */ /* 0x000fe200078e0006 */
[----:B------:R-:W-:Y:S01]  /*08c0*/  IADD3 R8, P0, R8, UR8, RZ ;  /* 0x0000000808087c10 */ /* 0x000fe2000ff1e0ff */
[----:B------:R-:W-:Y:S02]  /*08d0*/  IMAD.MOV.U32 R11, RZ, RZ, R23 ;  /* 0x000000ffff0b7224 */ /* 0x000fe400078e0017 */
[----:B------:R-:W-:Y:S01]  /*08e0*/  FADD.FTZ R21, -R19, -RZ ;  /* 0x800000ff13157221 */ /* 0x000fe20000010100 */
[----:B------:R-:W-:Y:S01]  /*08f0*/  IADD3 R6, P1, R6, UR8, RZ ;  /* 0x0000000806067c10 */ /* 0x000fe2000ff3e0ff */
[----:B------:R0:W-:Y:S01]  /*0900*/  STG.E desc[UR6][R4.64], R19 ;  /* 0x0000001304007986 */ /* 0x0001e2000c101906 */
[----:B------:R-:W-:Y:S02]  /*0910*/  IADD3.X R15, R15, UR5, RZ, P0, !PT ;  /* 0x000000050f0f7c10 */ /* 0x000fe400087fe4ff */
[----:B------:R-:W-:Y:S01]  /*0920*/  ISETP.GE.U32.AND P0, PT, R8, R7, PT ;  /* 0x000000070800720c */ /* 0x000fe20003f06070 */
[----:B------:R0:W-:Y:S01]  /*0930*/  STG.E desc[UR6][R10.64], R21 ;  /* 0x000000150a007986 */ /* 0x0001e2000c101906 */
[----:B------:R-:W-:-:S02]  /*0940*/  IADD3.X R13, R13, UR5, RZ, P1, !PT ;  /* 0x000000050d0d7c10 */ /* 0x000fc40008ffe4ff */
[----:B------:R-:W-:Y:S02]  /*0950*/  ISETP.GE.U32.AND.EX P0, PT, R15, R2, PT, P0 ;  /* 0x000000020f00720c */ /* 0x000fe40003f06100 */
[----:B------:R-:W-:-:S11]  /*0960*/  IADD3.X R23, R23, UR5, RZ, P2, !PT ;  /* 0x0000000517177c10 */ /* 0x000fd600097fe4ff */
[----:B0-----:R-:W-:Y:S05]  /*0970*/  @!P0 BRA `(.L_x_183) ;  /* 0xfffffffc00948947 */ /* 0x001fea000383ffff */
[----:B------:R-:W-:Y:S05]  /*0980*/  EXIT ;  /* 0x000000000000794d */ /* 0x000fea0003800000 */
        .weak           $__internal_14_$__cuda_sm20_dsqrt_rn_f64_mediumpath_v1
        .type           $__internal_14_$__cuda_sm20_dsqrt_rn_f64_mediumpath_v1,@function
        .size           $__internal_14_$__cuda_sm20_dsqrt_rn_f64_mediumpath_v1,(.L_x_861 - $__internal_14_$__cuda_sm20_dsqrt_rn_f64_mediumpath_v1)
$__internal_14_$__cuda_sm20_dsqrt_rn_f64_mediumpath_v1:
[----:B------:R-:W-:Y:S01]  /*0990*/  ISETP.GE.U32.AND P0, PT, R4, -0x3400000, PT ;  /* 0xfcc000000400780c */ /* 0x000fe20003f06070 */
[----:B------:R-:W-:Y:S01]  /*09a0*/  BSSY B1, `(.L_x_184) ;  /* 0x0000024000017945 */ /* 0x000fe20003800000 */
[----:B------:R-:W-:-:S11]  /*09b0*/  MOV R7, R17 ;  /* 0x0000001100077202 */ /* 0x000fd60000000f00 */
        /* <DEDUP_REMOVED lines=9> */
.L_x_185:
[----:B------:R-:W-:-:S14]  /*0a50*/  DSETP.NE.AND P0, PT, R2, RZ, PT ;  /* 0x000000ff0200722a */ /* 0x000fdc0003f05000 */
[----:B------:R-:W-:Y:S05]  /*0a60*/  @!P0 BRA `(.L_x_187) ;  /* 0x0000000000588947 */ /* 0x000fea0003800000 */
[----:B------:R-:W-:-:S13]  /*0a70*/  ISETP.GE.AND P0, PT, R3, RZ, PT ;  /* 0x000000ff0300720c */ /* 0x000fda0003f06270 */
[----:B------:R-:W-:Y:S01]  /*0a80*/  @!P0 IMAD.MOV.U32 R4, RZ, RZ, 0x0 ;  /* 0x00000000ff048424 */ /* 0x000fe200078e00ff */
[----:B------:R-:W-:Y:S01]  /*0a90*/  @!P0 MOV R5, 0xfff80000 ;  /* 0xfff8000000058802 */ /* 0x000fe20000000f00 */
        /* <DEDUP_REMOVED lines=17> */
[----:B------:R-:W-:Y:S01]  /*0bb0*/  VIADD R5, R5, 0xfcb00000 ;  /* 0xfcb0000005057836 */ /* 0x000fe20000000000 */
[----:B------:R-:W-:Y:S06]  /*0bc0*/  BRA `(.L_x_186) ;  /* 0x0000000000047947 */ /* 0x000fec0003800000 */
.L_x_187:
[----:B------:R-:W-:-:S11]  /*0bd0*/  DADD R4, R2, R2 ;  /* 0x0000000002047229 */ /* 0x000fd60000000002 */
.L_x_186:
[----:B------:R-:W-:Y:S05]  /*0be0*/  BSYNC B1 ;  /* 0x0000000000017941 */ /* 0x000fea0003800000 */
.L_x_184:
[----:B------:R-:W-:Y:S01]  /*0bf0*/  HFMA2.MMA R3, -RZ, RZ, 0, 0 ;  /* 0x00000000ff037435 */ /* 0x000fe200000001ff */
[----:B------:R-:W-:Y:S01]  /*0c00*/  IMAD.MOV.U32 R2, RZ, RZ, R0 ;  /* 0x000000ffff027224 */ /* 0x000fe200078e0000 */
[----:B------:R-:W-:Y:S01]  /*0c10*/  MOV R14, R4 ;  /* 0x00000004000e7202 */ /* 0x000fe20000000f00 */
[----:B------:R-:W-:-:S03]  /*0c20*/  IMAD.MOV.U32 R15, RZ, RZ, R5 ;  /* 0x000000ffff0f7224 */ /* 0x000fc600078e0005 */
[----:B------:R-:W-:Y:S05]  /*0c30*/  RET.REL.NODEC R2 `(_ZN2at6native55_GLOBAL__N__6c1c77d0_17_DistanceKernel_cu_75b981de_308231pdist_backward_kernel_cuda_implIfNS1_5distsIfE3twoEEEvPT_PKS6_S9_S9_llllS6_dd) ;  /* 0xfffffff002f07950 */ /* 0x000fea0003c3ffff */
.L_x_188:
        /* <DEDUP_REMOVED lines=12> */
.L_x_861:


//--------------------- .text._ZN2at6native55_GLOBAL__N__6c1c77d0_17_DistanceKernel_cu_75b981de_308231pdist_backward_kernel_cuda_implIfNS1_5distsIfE6lt_twoEEEvPT_PKS6_S9_S9_llllS6_dd --------------------------
	.section	.text._ZN2at6native55_GLOBAL__N__6c1c77d0_17_DistanceKernel_cu_75b981de_308231pdist_backward_kernel_cuda_implIfNS1_5distsIfE6lt_twoEEEvPT_PKS6_S9_S9_llllS6_dd,"ax",@progbits
	.align	128
.text._ZN2at6native55_GLOBAL__N__6c1c77d0_17_DistanceKernel_cu_75b981de_308231pdist_backward_kernel_cuda_implIfNS1_5distsIfE6lt_twoEEEvPT_PKS6_S9_S9_llllS6_dd:
        .type           _ZN2at6native55_GLOBAL__N__6c1c77d0_17_DistanceKernel_cu_75b981de_308231pdist_backward_kernel_cuda_implIfNS1_5distsIfE6lt_twoEEEvPT_PKS6_S9_S9_llllS6_dd,@function
        .size           _ZN2at6native55_GLOBAL__N__6c1c77d0_17_DistanceKernel_cu_75b981de_308231pdist_backward_kernel_cuda_implIfNS1_5distsIfE6lt_twoEEEvPT_PKS6_S9_S9_llllS6_dd,(.L_x_863 - _ZN2at6native55_GLOBAL__N__6c1c77d0_17_DistanceKernel_cu_75b981de_308231pdist_backward_kernel_cuda_implIfNS1_5distsIfE6lt_twoEEEvPT_PKS6_S9_S9_llllS6_dd)
        .other          _ZN2at6native55_GLOBAL__N__6c1c77d0_17_DistanceKernel_cu_75b981de_308231pdist_backward_kernel_cuda_implIfNS1_5distsIfE6lt_twoEEEvPT_PKS6_S9_S9_llllS6_dd,@"STO_CUDA_ENTRY STV_DEFAULT"
_ZN2at6native55_GLOBAL__N__6c1c77d0_17_DistanceKernel_cu_75b981de_308231pdist_backward_kernel_cuda_implIfNS1_5distsIfE6lt_twoEEEvPT_PKS6_S9_S9_llllS6_dd:
        /* <DEDUP_REMOVED lines=13> */
[----:B------:R-:W-:Y:S01]  /*00d0*/  IMAD.MOV.U32 R8, RZ, RZ, 0x0 ;  /* 0x00000000ff087424 */ /* 0x000fe200078e00ff */
[----:B------:R-:W-:Y:S01]  /*00e0*/  MOV R9, 0x3fd80000 ;  /* 0x3fd8000000097802 */ /* 0x000fe20000000f00 */
        /* <DEDUP_REMOVED lines=20> */
[----:B------:R-:W-:Y:S05]  /*0230*/  CALL.REL.NOINC `($__internal_15_$__cuda_sm20_dsqrt_rn_f64_mediumpath_v1) ;  /* 0x0000000800d07944 */ /* 0x000fea0003c00000 */
.L_x_190:
[----:B------:R-:W-:Y:S05]  /*0240*/  BSYNC B0 ;  /* 0x0000000000007941 */ /* 0x000fea0003800000 */
.L_x_189:
[----:B------:R-:W0:Y:S01]  /*0250*/  S2R R2, SR_TID.Y ;  /* 0x0000000000027919 */ /* 0x000e220000002200 */
[----:B------:R-:W-:Y:S01]  /*0260*/  ULDC.64 UR8, c[0x0][0x258] ;  /* 0x0000960000087ab9 */ /* 0x000fe20000000a00 */
[----:B------:R-:W1:Y:S01]  /*0270*/  LDC.64 R8, c[0x0][0x240] ;  /* 0x00009000ff087b82 */ /* 0x000e620000000a00 */
[----:B------:R-:W-:Y:S01]  /*0280*/  DADD R12, -R12, UR8 ;  /* 0x000000080c0c7e29 */ /* 0x000fe20008000100 */
[----:B------:R-:W0:Y:S01]  /*0290*/  S2R R3, SR_CTAID.Y ;  /* 0x0000000000037919 */ /* 0x000e220000002600 */
[----:B------:R-:W-:Y:S01]  /*02a0*/  ULDC.64 UR12, c[0x0][0x240] ;  /* 0x00009000000c7ab9 */ /* 0x000fe20000000a00 */
[----:B------:R-:W-:Y:S01]  /*02b0*/  ULDC.64 UR8, c[0x0][0x230] ;  /* 0x00008c0000087ab9 */ /* 0x000fe20000000a00 */
[----:B------:R-:W-:Y:S01]  /*02c0*/  ULDC.64 UR10, c[0x0][0x228] ;  /* 0x00008a00000a7ab9 */ /* 0x000fe20000000a00 */
[----:B------:R-:W-:Y:S01]  /*02d0*/  IMAD R5, R17, UR8, RZ ;  /* 0x0000000811057c24 */ /* 0x000fe2000f8e02ff */
[----:B------:R-:W2:Y:S01]  /*02e0*/  F2I.S64.F64.TRUNC R14, R12 ;  /* 0x0000000c000e7311 */ /* 0x000ea2000030d900 */
[C---:B------:R-:W-:Y:S01]  /*02f0*/  IMAD.WIDE.U32 R6, R16.reuse, UR8, RZ ;  /* 0x0000000810067c25 */ /* 0x040fe2000f8e00ff */
[----:B------:R-:W-:-:S03]  /*0300*/  LEA R24, P2, R16, UR10, 0x2 ;  /* 0x0000000a10187c11 */ /* 0x000fc6000f8410ff */
[C---:B------:R-:W-:Y:S01]  /*0310*/  IMAD R5, R16.reuse, UR9, R5 ;  /* 0x0000000910057c24 */ /* 0x040fe2000f8e0205 */
[----:B------:R-:W-:Y:S01]  /*0320*/  ULDC.64 UR8, c[0x0][0x218] ;  /* 0x0000860000087ab9 */ /* 0x000fe20000000a00 */
[----:B------:R-:W-:Y:S02]  /*0330*/  LEA.HI.X R25, R16, UR11, R17, 0x2, P2 ;  /* 0x0000000b10197c11 */ /* 0x000fe400090f1411 */
[----:B------:R-:W-:Y:S01]  /*0340*/  IMAD.IADD R5, R7, 0x1, R5 ;  /* 0x0000000107057824 */ /* 0x000fe200078e0205 */
[----:B------:R-:W-:-:S04]  /*0350*/  LEA R22, P1, R6, UR8, 0x2 ;  /* 0x0000000806167c11 */ /* 0x000fc8000f8210ff */
[----:B------:R-:W-:Y:S01]  /*0360*/  LEA.HI.X R23, R6, UR9, R5, 0x2, P1 ;  /* 0x0000000906177c11 */ /* 0x000fe200088f1405 */
[----:B--2---:R-:W-:Y:S02]  /*0370*/  IMAD R11, R15, UR12, RZ ;  /* 0x0000000c0f0b7c24 */ /* 0x004fe4000f8e02ff */
[----:B-1----:R-:W-:-:S04]  /*0380*/  IMAD.WIDE.U32 R8, R14, UR12, R8 ;  /* 0x0000000c0e087c25 */ /* 0x002fc8000f8e0008 */
[----:B------:R-:W-:-:S05]  /*0390*/  IMAD R11, R14, UR13, R11 ;  /* 0x0000000d0e0b7c24 */ /* 0x000fca000f8e020b */
[----:B------:R-:W-:Y:S01]  /*03a0*/  IADD3 R4, R9, R11, RZ ;  /* 0x0000000b09047210 */ /* 0x000fe20007ffe0ff */
[----:B0-----:R-:W-:-:S05]  /*03b0*/  IMAD R2, R3, UR4, R2 ;  /* 0x0000000403027c24 */ /* 0x001fca000f8e0202 */
[----:B------:R-:W-:-:S03]  /*03c0*/  SHF.R.S32.HI R3, RZ, 0x1f, R2 ;  /* 0x0000001fff037819 */ /* 0x000fc60000011402 */
[----:B------:R-:W-:-:S04]  /*03d0*/  IMAD.WIDE.U32 R20, R14, UR12, R2 ;  /* 0x0000000c0e147c25 */ /* 0x000fc8000f8e0002 */
[----:B------:R-:W-:Y:S01]  /*03e0*/  IMAD.IADD R13, R11, 0x1, R21 ;  /* 0x000000010b0d7824 */ /* 0x000fe200078e0215 */
[----:B------:R-:W-:-:S04]  /*03f0*/  ISETP.GE.U32.AND P0, PT, R20, R8, PT ;  /* 0x000000081400720c */ /* 0x000fc80003f06070 */
[----:B------:R-:W-:-:S13]  /*0400*/  ISETP.GE.AND.EX P0, PT, R13, R4, PT, P0 ;  /* 0x000000040d00720c */ /* 0x000fda0003f06300 */
[----:B------:R-:W-:Y:S05]  /*0410*/  @P0 EXIT ;  /* 0x000000000000094d */ /* 0x000fea0003800000 */
[----:B------:R0:W5:Y:S01]  /*0420*/  LDG.E R0, desc[UR6][R22.64] ;  /* 0x0000000616007981 */ /* 0x000162000c1e1900 */
[----:B------:R-:W1:Y:S03]  /*0430*/  LDC.64 R10, c[0x0][0x238] ;  /* 0x00008e00ff0a7b82 */ /* 0x000e660000000a00 */
[----:B------:R0:W5:Y:S01]  /*0440*/  LDG.E R6, desc[UR6][R24.64] ;  /* 0x0000000618067981 */ /* 0x000162000c1e1900 */
[-C--:B------:R-:W-:Y:S01]  /*0450*/  IMAD R5, R15, R14.reuse, RZ ;  /* 0x0000000e0f057224 */ /* 0x080fe200078e02ff */
[-C--:B------:R-:W-:Y:S01]  /*0460*/  IADD3 R7, P1, RZ, -R14.reuse, RZ ;  /* 0x8000000eff077210 */ /* 0x080fe20007f3e0ff */
[C---:B------:R-:W-:Y:S01]  /*0470*/  IMAD.WIDE.U32 R18, R14.reuse, R14, R14 ;  /* 0x0000000e0e127225 */ /* 0x040fe200078e000e */
[----:B------:R-:W-:Y:S01]  /*0480*/  ULDC.64 UR8, c[0x0][0x220] ;  /* 0x0000880000087ab9 */ /* 0x000fe20000000a00 */
[----:B------:R-:W-:Y:S01]  /*0490*/  ULDC UR5, c[0x0][0x10] ;  /* 0x0000040000057ab9 */ /* 0x000fe20000000800 */
[----:B------:R-:W-:Y:S01]  /*04a0*/  ULDC.64 UR10, c[0x0][0x210] ;  /* 0x00008400000a7ab9 */ /* 0x000fe20000000a00 */
[----:B------:R-:W-:Y:S01]  /*04b0*/  IMAD R5, R14, R15, R5 ;  /* 0x0000000f0e057224 */ /* 0x000fe200078e0205 */
[----:B------:R-:W-:-:S03]  /*04c0*/  UIMAD UR4, UR4, UR5, URZ ;  /* 0x00000005040472a4 */ /* 0x000fc6000f8e023f */
[----:B------:R-:W-:Y:S01]  /*04d0*/  IMAD.IADD R5, R19, 0x1, R5 ;  /* 0x0000000113057824 */ /* 0x000fe200078e0205 */
[----:B------:R-:W-:Y:S01]  /*04e0*/  USHF.R.S32.HI UR5, URZ, 0x1f, UR4 ;  /* 0x0000001f3f057899 */ /* 0x000fe20008011404 */
[----:B------:R-:W-:-:S03]  /*04f0*/  IMAD.X R19, RZ, RZ, ~R15, P1 ;  /* 0x000000ffff137224 */ /* 0x000fc600008e0e0f */
[----:B------:R-:W-:-:S04]  /*0500*/  LEA.HI R9, P0, R5, R18, RZ, 0x1 ;  /* 0x0000001205097211 */ /* 0x000fc800078108ff */
[----:B------:R-:W-:Y:S01]  /*0510*/  IADD3.X R12, RZ, R5, RZ, P0, !PT ;  /* 0x00000005ff0c7210 */ /* 0x000fe200007fe4ff */
[-C--:B-1----:R-:W-:Y:S01]  /*0520*/  IMAD R18, R19, R10.reuse, RZ ;  /* 0x0000000a13127224 */ /* 0x082fe200078e02ff */
[----:B------:R-:W-:Y:S01]  /*0530*/  IADD3 R5, P1, P2, -R14, -0x2, R10 ;  /* 0xfffffffe0e057810 */ /* 0x000fe20007a3e10a */
[----:B------:R-:W-:Y:S01]  /*0540*/  IMAD.WIDE.U32 R16, R7, R10, R16 ;  /* 0x0000000a07107225 */ /* 0x000fe200078e0010 */
[----:B------:R-:W-:-:S03]  /*0550*/  SHF.R.S64 R9, R9, 0x1, R12 ;  /* 0x0000000109097819 */ /* 0x000fc6000000100c */
        /* <DEDUP_REMOVED lines=9> */
[----:B------:R-:W-:Y:S01]  /*05f0*/  IMAD.WIDE.U32 R14, R9, R10, R14 ;  /* 0x0000000a090e7225 */ /* 0x000fe200078e000e */
[----:B------:R-:W-:-:S03]  /*0600*/  LEA R7, P0, R8, UR8, 0x2 ;  /* 0x0000000808077c11 */ /* 0x000fc6000f8010ff */
[-C--:B------:R-:W-:Y:S01]  /*0610*/  IMAD R17, R9, R11.reuse, R12 ;  /* 0x0000000b09117224 */ /* 0x080fe200078e020c */
[----:B------:R-:W-:Y:S01]  /*0620*/  LEA.HI.X R8, R8, UR9, R4, 0x2, P0 ;  /* 0x0000000908087c11 */ /* 0x000fe200080f1404 */
[----:B------:R-:W1:Y:S01]  /*0630*/  LDC R9, c[0x0][0x250] ;  /* 0x00009400ff097b82 */ /* 0x000e620000000800 */
[----:B------:R-:W-:Y:S02]  /*0640*/  IMAD R21, R5, R11, R16 ;  /* 0x0000000b05157224 */ /* 0x000fe400078e0210 */
[----:B------:R-:W-:Y:S02]  /*0650*/  IMAD.IADD R12, R15, 0x1, R17 ;  /* 0x000000010f0c7824 */ /* 0x000fe400078e0211 */
[----:B------:R-:W-:-:S04]  /*0660*/  IMAD.WIDE.U32 R10, R5, R10, R18 ;  /* 0x0000000a050a7225 */ /* 0x000fc800078e0012 */
[----:B------:R-:W-:Y:S02]  /*0670*/  IMAD R5, R12, UR12, RZ ;  /* 0x0000000c0c057c24 */ /* 0x000fe4000f8e02ff */
[----:B------:R-:W-:Y:S02]  /*0680*/  IMAD.IADD R12, R11, 0x1, R21 ;  /* 0x000000010b0c7824 */ /* 0x000fe400078e0215 */
[----:B------:R-:W-:Y:S02]  /*0690*/  IMAD R15, R19, UR12, RZ ;  /* 0x0000000c130f7c24 */ /* 0x000fe4000f8e02ff */
[----:B------:R-:W-:Y:S02]  /*06a0*/  IMAD R17, R12, UR12, RZ ;  /* 0x0000000c0c117c24 */ /* 0x000fe4000f8e02ff */
[----:B------:R-:W-:Y:S02]  /*06b0*/  IMAD R11, R14, UR13, R5 ;  /* 0x0000000d0e0b7c24 */ /* 0x000fe4000f8e0205 */
[----:B------:R-:W-:-:S02]  /*06c0*/  IMAD R15, R18, UR13, R15 ;  /* 0x0000000d120f7c24 */ /* 0x000fc4000f8e020f */
[----:B------:R-:W-:Y:S01]  /*06d0*/  IMAD.WIDE.U32 R4, R14, UR12, R2 ;  /* 0x0000000c0e047c25 */ /* 0x000fe2000f8e0002 */
[----:B-1----:R-:W-:-:S03]  /*06e0*/  FSETP.GEU.FTZ.AND P0, PT, R9, 1, PT ;  /* 0x3f8000000900780b */ /* 0x002fc60003f1e000 */
[----:B------:R-:W-:Y:S01]  /*06f0*/  IMAD.WIDE.U32 R18, R18, UR12, R2 ;  /* 0x0000000c12127c25 */ /* 0x000fe2000f8e0002 */
[----:B------:R-:W-:-:S03]  /*0700*/  LEA R12, P3, R4, UR10, 0x2 ;  /* 0x0000000a040c7c11 */ /* 0x000fc6000f8610ff */
[----:B------:R-:W-:Y:S01]  /*0710*/  FADD.FTZ R9, R9, -1 ;  /* 0xbf80000009097421 */ /* 0x000fe20000010000 */
[----:B------:R-:W-:Y:S01]  /*0720*/  IADD3 R5, R5, R11, RZ ;  /* 0x0000000b05057210 */ /* 0x000fe20007ffe0ff */
[----:B------:R-:W-:Y:S01]  /*0730*/  IMAD.WIDE.U32 R2, R10, UR12, R2 ;  /* 0x0000000c0a027c25 */ /* 0x000fe2000f8e0002 */
[----:B------:R-:W-:-:S03]  /*0740*/  LEA R14, P2, R18, UR8, 0x2 ;  /* 0x00000008120e7c11 */ /* 0x000fc6000f8410ff */
[----:B------:R-:W-:Y:S01]  /*0750*/  IMAD R17, R10, UR13, R17 ;  /* 0x0000000d0a117c24 */ /* 0x000fe2000f8e0211 */
[----:B------:R-:W-:Y:S01]  /*0760*/  LEA R10, P1, R20, UR8, 0x2 ;  /* 0x00000008140a7c11 */ /* 0x000fe2000f8210ff */
[----:B------:R-:W-:Y:S01]  /*0770*/  IMAD.IADD R15, R19, 0x1, R15 ;  /* 0x00000001130f7824 */ /* 0x000fe200078e020f */
[----:B------:R-:W-:Y:S01]  /*0780*/  LEA R16, P4, R2, UR10, 0x2 ;  /* 0x0000000a02107c11 */ /* 0x000fe2000f8810ff */
[----:B------:R-:W-:Y:S01]  /*0790*/  IMAD.IADD R17, R3, 0x1, R17 ;  /* 0x0000000103117824 */ /* 0x000fe200078e0211 */
[----:B------:R-:W-:Y:S02]  /*07a0*/  LEA.HI.X R11, R20, UR9, R13, 0x2, P1 ;  /* 0x00000009140b7c11 */ /* 0x000fe400088f140d */
[----:B------:R-:W-:Y:S02]  /*07b0*/  LEA.HI.X R15, R18, UR9, R15, 0x2, P2 ;  /* 0x00000009120f7c11 */ /* 0x000fe400090f140f */
[----:B------:R-:W-:Y:S02]  /*07c0*/  LEA.HI.X R13, R4, UR11, R5, 0x2, P3 ;  /* 0x0000000b040d7c11 */ /* 0x000fe400098f1405 */
[----:B------:R-:W-:Y:S01]  /*07d0*/  LEA.HI.X R17, R2, UR11, R17, 0x2, P4 ;  /* 0x0000000b02117c11 */ /* 0x000fe2000a0f1411 */
[----:B0-----:R-:W-:Y:S06]  /*07e0*/  @!P0 BRA `(.L_x_191) ;  /* 0x0000000000a88947 */ /* 0x001fec0003800000 */
[----:B-----5:R-:W0:Y:S01]  /*07f0*/  MUFU.LG2 R18, R6 ;  /* 0x0000000600127308 */ /* 0x020e220000000c00 */
[----:B------:R-:W-:Y:S02]  /*0800*/  USHF.L.U64.HI UR5, UR4, 0x2, UR5 ;  /* 0x0000000204057899 */ /* 0x000fe40008010205 */
[----:B------:R-:W-:Y:S01]  /*0810*/  USHF.L.U32 UR4, UR4, 0x2, URZ ;  /* 0x0000000204047899 */ /* 0x000fe2000800063f */
[----:B0-----:R-:W-:-:S11]  /*0820*/  FMUL.FTZ R18, R9, R18 ;  /* 0x0000001209127220 */ /* 0x001fd60000410000 */
.L_x_192:
[----:B------:R-:W-:-:S13]  /*0830*/  FSETP.NEU.FTZ.AND P1, PT, R6, RZ, PT ;  /* 0x000000ff0600720b */ /* 0x000fda0003f3d000 */
[----:B0-----:R-:W2:Y:S04]  /*0840*/  @P1 LDG.E R2, desc[UR6][R14.64] ;  /* 0x000000060e021981 */ /* 0x001ea8000c1e1900 */
[----:B------:R-:W2:Y:S01]  /*0850*/  @P1 LDG.E R3, desc[UR6][R10.64] ;  /* 0x000000060a031981 */ /* 0x000ea2000c1e1900 */
[----:B------:R-:W-:Y:S01]  /*0860*/  @P1 MUFU.EX2 R20, -R18 ;  /* 0x8000001200141308 */ /* 0x000fe20000000800 */
[----:B------:R-:W-:Y:S02]  /*0870*/  IMAD.MOV.U32 R19, RZ, RZ, RZ ;  /* 0x000000ffff137224 */ /* 0x000fe400078e00ff */
        /* <DEDUP_REMOVED lines=8> */
[----:B------:R-:W-:Y:S01]  /*0900*/  IADD3.X R11, R11, UR5, RZ, P0, !PT ;  /* 0x000000050b0b7c10 */ /* 0x000fe200087fe4ff */
[----:B------:R-:W-:Y:S01]  /*0910*/  @!P2 IMAD.MOV R3, RZ, RZ, -R2 ;  /* 0x000000ffff03a224 */ /* 0x000fe200078e0a02 */
[----:B------:R-:W-:-:S04]  /*0920*/  ISETP.GE.U32.AND P0, PT, R10, R7, PT ;  /* 0x000000070a00720c */ /* 0x000fc80003f06070 */
[----:B------:R-:W-:Y:S02]  /*0930*/  @P1 I2FP.F32.S32 R2, R3 ;  /* 0x0000000300021245 */ /* 0x000fe40000201400 */
[----:B------:R-:W-:Y:S01]  /*0940*/  ISETP.GE.U32.AND.EX P0, PT, R11, R8, PT, P0 ;  /* 0x000000080b00720c */ /* 0x000fe20003f06100 */
[----:B0-----:R-:W-:Y:S01]  /*0950*/  @P1 FMUL.FTZ R5, R9, R4 ;  /* 0x0000000409051220 */ /* 0x001fe20000410000 */
[----:B------:R-:W-:Y:S01]  /*0960*/  IMAD.MOV.U32 R4, RZ, RZ, R16 ;  /* 0x000000ffff047224 */ /* 0x000fe200078e0010 */
[----:B------:R-:W-:-:S04]  /*0970*/  IADD3 R16, P3, R16, UR4, RZ ;  /* 0x0000000410107c10 */ /* 0x000fc8000ff7e0ff */
[----:B------:R-:W0:Y:S02]  /*0980*/  @P1 MUFU.EX2 R5, R5 ;  /* 0x0000000500051308 */ /* 0x000e240000000800 */
[----:B0-----:R-:W-:Y:S01]  /*0990*/  @P1 FMUL.FTZ R3, R2, R5 ;  /* 0x0000000502031220 */ /* 0x001fe20000410000 */
[----:B------:R-:W-:Y:S01]  /*09a0*/  MOV R2, R12 ;  /* 0x0000000c00027202 */ /* 0x000fe20000000f00 */
[----:B------:R-:W-:Y:S01]  /*09b0*/  IMAD.MOV.U32 R5, RZ, RZ, R17 ;  /* 0x000000ffff057224 */ /* 0x000fe200078e0011 */
[----:B------:R-:W-:Y:S01]  /*09c0*/  IADD3 R12, P2, R12, UR4, RZ ;  /* 0x000000040c0c7c10 */ /* 0x000fe2000ff5e0ff */
[----:B------:R-:W-:Y:S01]  /*09d0*/  @P1 FMUL.FTZ R3, R0, R3 ;  /* 0x0000000300031220 */ /* 0x000fe20000410000 */
[----:B------:R-:W-:-:S03]  /*09e0*/  IADD3.X R17, R17, UR5, RZ, P3, !PT ;  /* 0x0000000511117c10 */ /* 0x000fc60009ffe4ff */
[----:B------:R-:W-:Y:S01]  /*09f0*/  @P1 FMUL.FTZ R19, R3, R20 ;  /* 0x0000001403131220 */ /* 0x000fe20000410000 */
[----:B------:R-:W-:Y:S01]  /*0a00*/  IMAD.MOV.U32 R3, RZ, RZ, R13 ;  /* 0x000000ffff037224 */ /* 0x000fe200078e000d */
[----:B------:R-:W-:Y:S02]  /*0a10*/  IADD3 R14, P1, R14, UR4, RZ ;  /* 0x000000040e0e7c10 */ /* 0x000fe4000ff3e0ff */
[----:B------:R-:W-:Y:S01]  /*0a20*/  FADD.FTZ R21, -R19, -RZ ;  /* 0x800000ff13157221 */ /* 0x000fe20000010100 */
[----:B------:R-:W-:Y:S01]  /*0a30*/  IADD3.X R13, R13, UR5, RZ, P2, !PT ;  /* 0x000000050d0d7c10 */ /* 0x000fe200097fe4ff */
[----:B------:R0:W-:Y:S01]  /*0a40*/  STG.E desc[UR6][R2.64], R19 ;  /* 0x0000001302007986 */ /* 0x0001e2000c101906 */
[----:B------:R-:W-:-:S03]  /*0a50*/  IADD3.X R15, R15, UR5, RZ, P1, !PT ;  /* 0x000000050f0f7c10 */ /* 0x000fc60008ffe4ff */
[----:B------:R0:W-:Y:S01]  /*0a60*/  STG.E desc[UR6][R4.64], R21 ;  /* 0x0000001504007986 */ /* 0x0001e2000c101906 */
[----:B------:R-:W-:Y:S05]  /*0a70*/  @!P0 BRA `(.L_x_192) ;  /* 0xfffffffc006c8947 */ /* 0x000fea000383ffff */
[----:B------:R-:W-:Y:S05]  /*0a80*/  EXIT ;  /* 0x000000000000794d */ /* 0x000fea0003800000 */
.L_x_191:
[----:B-----5:R-:W-:Y:S01]  /*0a90*/  FSETP.NEU.FTZ.AND P1, PT, R6, RZ, PT ;  /* 0x000000ff0600720b */ /* 0x020fe20003f3d000 */
[----:B------:R-:W-:Y:S02]  /*0aa0*/  USHF.L.U64.HI UR5, UR4, 0x2, UR5 ;  /* 0x0000000204057899 */ /* 0x000fe40008010205 */
[----:B------:R-:W-:-:S12]  /*0ab0*/  USHF.L.U32 UR4, UR4, 0x2, URZ ;  /* 0x0000000204047899 */ /* 0x000fd8000800063f */
.L_x_195:
[----:B------:R-:W2:Y:S04]  /*0ac0*/  LDG.E R2, desc[UR6][R14.64] ;  /* 0x000000060e027981 */ /* 0x000ea8000c1e1900 */
[----:B------:R-:W2:Y:S01]  /*0ad0*/  LDG.E R3, desc[UR6][R10.64] ;  /* 0x000000060a037981 */ /* 0x000ea2000c1e1900 */
[----:B------:R-:W-:Y:S01]  /*0ae0*/  BSSY B0, `(.L_x_193) ;  /* 0x0000016000007945 */ /* 0x000fe20003800000 */
[----:B------:R-:W-:Y:S01]  /*0af0*/  HFMA2.MMA R19, -RZ, RZ, 0, 0 ;  /* 0x00000000ff137435 */ /* 0x000fe200000001ff */
[----:B--2---:R-:W-:-:S05]  /*0b00*/  FADD.FTZ R2, -R2, R3 ;  /* 0x0000000302027221 */ /* 0x004fca0000010100 */
        /* <DEDUP_REMOVED lines=8> */
[----:B------:R-:W1:Y:S03]  /*0b90*/  MUFU.LG2 R4, R4 ;  /* 0x0000000400047308 */ /* 0x000e660000000c00 */
[----:B------:R-:W-:-:S03]  /*0ba0*/  IADD3 R3, -R2, 0x1, RZ ;  /* 0x0000000102037810 */ /* 0x000fc60007ffe1ff */
[----:B------:R-:W-:Y:S02]  /*0bb0*/  @!P0 IMAD.MOV R3, RZ, RZ, -R2 ;  /* 0x000000ffff038224 */ /* 0x000fe400078e0a02 */
[----:B0-----:R-:W-:-:S03]  /*0bc0*/  FMUL.FTZ R20, R9, R20 ;  /* 0x0000001409147220 */ /* 0x001fc60000410000 */
[----:B------:R-:W-:-:S03]  /*0bd0*/  I2FP.F32.S32 R3, R3 ;  /* 0x0000000300037245 */ /* 0x000fc60000201400 */
[----:B------:R-:W-:Y:S01]  /*0be0*/  MUFU.EX2 R20, -R20 ;  /* 0x8000001400147308 */ /* 0x000fe20000000800 */
[----:B-1----:R-:W-:-:S07]  /*0bf0*/  FMUL.FTZ R5, R9, R4 ;  /* 0x0000000409057220 */ /* 0x002fce0000410000 */
[----:B------:R-:W0:Y:S02]  /*0c00*/  MUFU.EX2 R18, R5 ;  /* 0x0000000500127308 */ /* 0x000e240000000800 */
[----:B0-----:R-:W-:-:S04]  /*0c10*/  FMUL.FTZ R3, R3, R18 ;  /* 0x0000001203037220 */ /* 0x001fc80000410000 */
[----:B------:R-:W-:-:S04]  /*0c20*/  FMUL.FTZ R3, R0, R3 ;  /* 0x0000000300037220 */ /* 0x000fc80000410000 */
[----:B------:R-:W-:-:S07]  /*0c30*/  FMUL.FTZ R19, R3, R20 ;  /* 0x0000001403137220 */ /* 0x000fce0000410000 */
.L_x_194:
[----:B------:R-:W-:Y:S05]  /*0c40*/  BSYNC B0 ;  /* 0x0000000000007941 */ /* 0x000fea0003800000 */
.L_x_193:
[----:B------:R-:W-:Y:S02]  /*0c50*/  IMAD.MOV.U32 R2, RZ, RZ, R12 ;  /* 0x000000ffff027224 */ /* 0x000fe400078e000c */
[----:B------:R-:W-:Y:S01]  /*0c60*/  FADD.FTZ R21, -R19, -RZ ;  /* 0x800000ff13157221 */ /* 0x000fe20000010100 */
[----:B------:R-:W-:Y:S01]  /*0c70*/  IMAD.MOV.U32 R3, RZ, RZ, R13 ;  /* 0x000000ffff037224 */ /* 0x000fe200078e000d */
[----:B------:R-:W-:Y:S01]  /*0c80*/  MOV R4, R16 ;  /* 0x0000001000047202 */ /* 0x000fe20000000f00 */
[----:B------:R-:W-:Y:S01]  /*0c90*/  IMAD.MOV.U32 R5, RZ, RZ, R17 ;  /* 0x000000ffff057224 */ /* 0x000fe200078e0011 */
[----:B------:R-:W-:Y:S02]  /*0ca0*/  IADD3 R10, P0, R10, UR4, RZ ;  /* 0x000000040a0a7c10 */ /* 0x000fe4000ff1e0ff */
[----:B------:R0:W-:Y:S01]  /*0cb0*/  STG.E desc[UR6][R2.64], R19 ;  /* 0x0000001302007986 */ /* 0x0001e2000c101906 */
[----:B------:R-:W-:Y:S02]  /*0cc0*/  IADD3 R14, P2, R14, UR4, RZ ;  /* 0x000000040e0e7c10 */ /* 0x000fe4000ff5e0ff */
[----:B------:R-:W-:Y:S01]  /*0cd0*/  IADD3.X R11, R11, UR5, RZ, P0, !PT ;  /* 0x000000050b0b7c10 */ /* 0x000fe200087fe4ff */
[----:B------:R0:W-:Y:S01]  /*0ce0*/  STG.E desc[UR6][R4.64], R21 ;  /* 0x0000001504007986 */ /* 0x0001e2000c101906 */
[----:B------:R-:W-:-:S02]  /*0cf0*/  ISETP.GE.U32.AND P0, PT, R10, R7, PT ;  /* 0x000000070a00720c */ /* 0x000fc40003f06070 */
[----:B------:R-:W-:Y:S02]  /*0d00*/  IADD3 R12, P3, R12, UR4, RZ ;  /* 0x000000040c0c7c10 */ /* 0x000fe4000ff7e0ff */
[----:B------:R-:W-:Y:S02]  /*0d10*/  ISETP.GE.U32.AND.EX P0, PT, R11, R8, PT, P0 ;  /* 0x000000080b00720c */ /* 0x000fe40003f06100 */
[----:B------:R-:W-:Y:S02]  /*0d20*/  IADD3 R16, P4, R16, UR4, RZ ;  /* 0x0000000410107c10 */ /* 0x000fe4000ff9e0ff */
[----:B------:R-:W-:Y:S02]  /*0d30*/  IADD3.X R15, R15, UR5, RZ, P2, !PT ;  /* 0x000000050f0f7c10 */ /* 0x000fe400097fe4ff */
[----:B------:R-:W-:Y:S02]  /*0d40*/  IADD3.X R13, R13, UR5, RZ, P3, !PT ;  /* 0x000000050d0d7c10 */ /* 0x000fe40009ffe4ff */
[----:B------:R-:W-:-:S05]  /*0d50*/  IADD3.X R17, R17, UR5, RZ, P4, !PT ;  /* 0x0000000511117c10 */ /* 0x000fca000a7fe4ff */
[----:B0-----:R-:W-:Y:S05]  /*0d60*/  @!P0 BRA `(.L_x_195) ;  /* 0xfffffffc00548947 */ /* 0x001fea000383ffff */
[----:B------:R-:W-:Y:S05]  /*0d70*/  EXIT ;  /* 0x000000000000794d */ /* 0x000fea0003800000 */
        .weak           $__internal_15_$__cuda_sm20_dsqrt_rn_f64_mediumpath_v1
        .type           $__internal_15_$__cuda_sm20_dsqrt_rn_f64_mediumpath_v1,@function
        .size           $__internal_15_$__cuda_sm20_dsqrt_rn_f64_mediumpath_v1,(.L_x_863 - $__internal_15_$__cuda_sm20_dsqrt_rn_f64_mediumpath_v1)
$__internal_15_$__cuda_sm20_dsqrt_rn_f64_mediumpath_v1:
        /* <DEDUP_REMOVED lines=12> */
.L_x_197:
        /* <DEDUP_REMOVED lines=24> */
.L_x_199:
[----:B------:R-:W-:-:S11]  /*0fc0*/  DADD R4, R2, R2 ;  /* 0x0000000002047229 */ /* 0x000fd60000000002 */
.L_x_198:
[----:B------:R-:W-:Y:S05]  /*0fd0*/  BSYNC B1 ;  /* 0x0000000000017941 */ /* 0x000fea0003800000 */
.L_x_196:
[----:B------:R-:W-:Y:S01]  /*0fe0*/  IMAD.MOV.U32 R2, RZ, RZ, R0 ;  /* 0x000000ffff027224 */ /* 0x000fe200078e0000 */
[----:B------:R-:W-:Y:S01]  /*0ff0*/  MOV R13, R5 ;  /* 0x00000005000d7202 */ /* 0x000fe20000000f00 */
[----:B------:R-:W-:Y:S02]  /*1000*/  IMAD.MOV.U32 R3, RZ, RZ, 0x0 ;  /* 0x00000000ff037424 */ /* 0x000fe400078e00ff */
[----:B------:R-:W-:Y:S02]  /*1010*/  IMAD.MOV.U32 R12, RZ, RZ, R4 ;  /* 0x000000ffff0c7224 */ /* 0x000fe400078e0004 */
[----:B------:R-:W-:Y:S05]  /*1020*/  RET.REL.NODEC R2 `(_ZN2at6native55_GLOBAL__N__6c1c77d0_17_DistanceKernel_cu_75b981de_308231pdist_backward_kernel_cuda_implIfNS1_5distsIfE6lt_twoEEEvPT_PKS6_S9_S9_llllS6_dd) ;  /* 0xffffffec02f47950 */ /* 0x000fea0003c3ffff */
.L_x_200:
        /* <DEDUP_REMOVED lines=13> */
.L_x_863:


//--------------------- .text._ZN2at6native55_GLOBAL__N__6c1c77d0_17_DistanceKernel_cu_75b981de_308231pdist_backward_kernel_cuda_implIfNS1_5distsIfE3oneEEEvPT_PKS6_S9_S9_llllS6_dd --------------------------
	.section	.text._ZN2at6native55_GLOBAL__N__6c1c77d0_17_DistanceKernel_cu_75b981de_308231pdist_backward_kernel_cuda_implIfNS1_5distsIfE3oneEEEvPT_PKS6_S9_S9_llllS6_dd,"ax",@progbits
	.align	128
.text._ZN2at6native55_GLOBAL__N__6c1c77d0_17_DistanceKernel_cu_75b981de_308231pdist_backward_kernel_cuda_implIfNS1_5distsIfE3oneEEEvPT_PKS6_S9_S9_llllS6_dd:
        .type           _ZN2at6native55_GLOBAL__N__6c1c77d0_17_DistanceKernel_cu_75b981de_308231pdist_backward_kernel_cuda_implIfNS1_5distsIfE3oneEEEvPT_PKS6_S9_S9_llllS6_dd,@function
        .size           _ZN2at6native55_GLOBAL__N__6c1c77d0_17_DistanceKernel_cu_75b981de_308231pdist_backward_kernel_cuda_implIfNS1_5distsIfE3oneEEEvPT_PKS6_S9_S9_llllS6_dd,(.L_x_865 - _ZN2at6native55_GLOBAL__N__6c1c77d0_17_DistanceKernel_cu_75b981de_308231pdist_backward_kernel_cuda_implIfNS1_5distsIfE3oneEEEvPT_PKS6_S9_S9_llllS6_dd)
        .other          _ZN2at6native55_GLOBAL__N__6c1c77d0_17_DistanceKernel_cu_75b981de_308231pdist_backward_kernel_cuda_implIfNS1_5distsIfE3oneEEEvPT_PKS6_S9_S9_llllS6_dd,@"STO_CUDA_ENTRY STV_DEFAULT"
_ZN2at6native55_GLOBAL__N__6c1c77d0_17_DistanceKernel_cu_75b981de_308231pdist_backward_kernel_cuda_implIfNS1_5distsIfE3oneEEEvPT_PKS6_S9_S9_llllS6_dd:
        /* <DEDUP_REMOVED lines=34> */
[----:B------:R-:W-:Y:S05]  /*0220*/  CALL.REL.NOINC `($__internal_16_$__cuda_sm20_dsqrt_rn_f64_mediumpath_v1) ;  /* 0x0000000400d47944 */ /* 0x000fea0003c00000 */
.L_x_202:
[----:B------:R-:W-:Y:S05]  /*0230*/  BSYNC B0 ;  /* 0x0000000000007941 */ /* 0x000fea0003800000 */
.L_x_201:
        /* <DEDUP_REMOVED lines=10> */
[----:B0-----:R-:W-:-:S05]  /*02e0*/  IMAD R4, R5, UR4, R4 ;  /* 0x0000000405047c24 */ /* 0x001fca000f8e0204 */
[----:B------:R-:W-:-:S03]  /*02f0*/  SHF.R.S32.HI R5, RZ, 0x1f, R4 ;  /* 0x0000001fff057819 */ /* 0x000fc60000011404 */
[----:B------:R-:W-:-:S05]  /*0300*/  IMAD.WIDE.U32 R8, R16, UR8, R4 ;  /* 0x0000000810087c25 */ /* 0x000fca000f8e0004 */
[----:B------:R-:W-:Y:S01]  /*0310*/  IADD3 R14, R7, R9, RZ ;  /* 0x00000009070e7210 */ /* 0x000fe20007ffe0ff */
[----:B------:R-:W-:Y:S01]  /*0320*/  IMAD.IADD R7, R3, 0x1, R7 ;  /* 0x0000000103077824 */ /* 0x000fe200078e0207 */
[----:B------:R-:W-:-:S04]  /*0330*/  ISETP.GE.U32.AND P0, PT, R8, R2, PT ;  /* 0x000000020800720c */ /* 0x000fc80003f06070 */
[----:B------:R-:W-:-:S13]  /*0340*/  ISETP.GE.AND.EX P0, PT, R14, R7, PT, P0 ;  /* 0x000000070e00720c */ /* 0x000fda0003f06300 */
[----:B------:R-:W-:Y:S05]  /*0350*/  @P0 EXIT ;  /* 0x000000000000094d */ /* 0x000fea0003800000 */
[----:B------:R-:W-:Y:S01]  /*0360*/  ULDC.64 UR6, c[0x0][0x230] ;  /* 0x00008c0000067ab9 */ /* 0x000fe20000000a00 */
[-C--:B------:R-:W-:Y:S01]  /*0370*/  IMAD.WIDE.U32 R18, R16, R16.reuse, R16 ;  /* 0x0000001010127225 */ /* 0x080fe200078e0010 */
[----:B------:R-:W-:Y:S01]  /*0380*/  IADD3 R9, P1, RZ, -R16, RZ ;  /* 0x80000010ff097210 */ /* 0x000fe20007f3e0ff */
[----:B------:R-:W-:Y:S01]  /*0390*/  ULDC.64 UR10, c[0x0][0x220] ;  /* 0x00008800000a7ab9 */ /* 0x000fe20000000a00 */
[----:B------:R-:W-:Y:S01]  /*03a0*/  ULDC UR5, c[0x0][0x10] ;  /* 0x0000040000057ab9 */ /* 0x000fe20000000800 */
[----:B------:R-:W-:Y:S01]  /*03b0*/  IMAD R3, R11, UR6, RZ ;  /* 0x000000060b037c24 */ /* 0x000fe2000f8e02ff */
[----:B------:R-:W-:Y:S01]  /*03c0*/  ULDC.64 UR12, c[0x0][0x210] ;  /* 0x00008400000c7ab9 */ /* 0x000fe20000000a00 */
[----:B------:R-:W-:-:S04]  /*03d0*/  IMAD.WIDE.U32 R12, R10, UR6, RZ ;  /* 0x000000060a0c7c25 */ /* 0x000fc8000f8e00ff */
[----:B------:R-:W-:Y:S01]  /*03e0*/  IMAD R3, R10, UR7, R3 ;  /* 0x000000070a037c24 */ /* 0x000fe2000f8e0203 */
[----:B------:R-:W-:Y:S02]  /*03f0*/  ULDC.64 UR6, c[0x0][0x218] ;  /* 0x0000860000067ab9 */ /* 0x000fe40000000a00 */
[----:B------:R-:W-:Y:S01]  /*0400*/  LEA R20, P0, R12, UR6, 0x2 ;  /* 0x000000060c147c11 */ /* 0x000fe2000f8010ff */
[----:B------:R-:W-:-:S05]  /*0410*/  IMAD.IADD R3, R13, 0x1, R3 ;  /* 0x000000010d037824 */ /* 0x000fca00078e0203 */
[----:B------:R-:W-:Y:S02]  /*0420*/  LEA.HI.X R21, R12, UR7, R3, 0x2, P0 ;  /* 0x000000070c157c11 */ /* 0x000fe400080f1403 */
[----:B------:R-:W0:Y:S01]  /*0430*/  LDC.64 R12, c[0x0][0x238] ;  /* 0x00008e00ff0c7b82 */ /* 0x000e220000000a00 */
[----:B------:R-:W-:Y:S01]  /*0440*/  IMAD R3, R17, R16, RZ ;  /* 0x0000001011037224 */ /* 0x000fe200078e02ff */
[----:B------:R-:W-:Y:S02]  /*0450*/  ULDC.64 UR6, c[0x0][0x208] ;  /* 0x0000820000067ab9 */ /* 0x000fe40000000a00 */
[----:B------:R1:W5:Y:S01]  /*0460*/  LDG.E R0, desc[UR6][R20.64] ;  /* 0x0000000614007981 */ /* 0x000362000c1e1900 */
[----:B------:R-:W-:Y:S01]  /*0470*/  IMAD R3, R16, R17, R3 ;  /* 0x0000001110037224 */ /* 0x000fe200078e0203 */
[----:B------:R-:W-:-:S03]  /*0480*/  UIMAD UR4, UR4, UR5, URZ ;  /* 0x00000005040472a4 */ /* 0x000fc6000f8e023f */
[----:B------:R-:W-:Y:S01]  /*0490*/  IMAD.IADD R3, R19, 0x1, R3 ;  /* 0x0000000113037824 */ /* 0x000fe200078e0203 */
[----:B------:R-:W-:Y:S01]  /*04a0*/  IADD3.X R19, RZ, ~R17, RZ, P1, !PT ;  /* 0x80000011ff137210 */ /* 0x000fe20000ffe4ff */
[----:B------:R-:W-:-:S03]  /*04b0*/  USHF.R.S32.HI UR5, URZ, 0x1f, UR4 ;  /* 0x0000001f3f057899 */ /* 0x000fc60008011404 */
[----:B------:R-:W-:Y:S01]  /*04c0*/  LEA.HI R15, P0, R3, R18, RZ, 0x1 ;  /* 0x00000012030f7211 */ /* 0x000fe200078108ff */
[----:B------:R-:W-:-:S04]  /*04d0*/  USHF.L.U64.HI UR5, UR4, 0x2, UR5 ;  /* 0x0000000204057899 */ /* 0x000fc80008010205 */
[----:B------:R-:W-:Y:S02]  /*04e0*/  IMAD.X R6, RZ, RZ, R3, P0 ;  /* 0x000000ffff067224 */ /* 0x000fe400000e0603 */
[----:B0-----:R-:W-:-:S03]  /*04f0*/  IMAD R18, R19, R12, RZ ;  /* 0x0000000c13127224 */ /* 0x001fc600078e02ff */
[----:B------:R-:W-:Y:S01]  /*0500*/  SHF.R.S64 R15, R15, 0x1, R6 ;  /* 0x000000010f0f7819 */ /* 0x000fe20000001006 */
        /* <DEDUP_REMOVED lines=15> */
[----:B------:R-:W-:-:S03]  /*0600*/  IMAD.WIDE.U32 R12, R3, R12, R10 ;  /* 0x0000000c030c7225 */ /* 0x000fc600078e000a */
[----:B------:R-:W-:Y:S01]  /*0610*/  LEA.HI.X R3, R8, UR11, R14, 0x2, P0 ;  /* 0x0000000b08037c11 */ /* 0x000fe200080f140e */
[----:B------:R-:W-:Y:S02]  /*0620*/  IMAD.IADD R9, R17, 0x1, R9 ;  /* 0x0000000111097824 */ /* 0x000fe400078e0209 */
[----:B------:R-:W-:Y:S02]  /*0630*/  IMAD.IADD R13, R13, 0x1, R15 ;  /* 0x000000010d0d7824 */ /* 0x000fe400078e020f */
[----:B------:R-:W-:Y:S02]  /*0640*/  IMAD R9, R9, UR8, RZ ;  /* 0x0000000809097c24 */ /* 0x000fe4000f8e02ff */
[----:B------:R-:W-:Y:S02]  /*0650*/  IMAD R11, R11, UR8, RZ ;  /* 0x000000080b0b7c24 */ /* 0x000fe4000f8e02ff */
[----:B------:R-:W-:Y:S02]  /*0660*/  IMAD R13, R13, UR8, RZ ;  /* 0x000000080d0d7c24 */ /* 0x000fe4000f8e02ff */
[----:B------:R-:W-:-:S02]  /*0670*/  IMAD R15, R16, UR9, R9 ;  /* 0x00000009100f7c24 */ /* 0x000fc4000f8e0209 */
[----:B------:R-:W-:Y:S02]  /*0680*/  IMAD R17, R10, UR9, R11 ;  /* 0x000000090a117c24 */ /* 0x000fe4000f8e020b */
[----:B------:R-:W-:-:S04]  /*0690*/  IMAD.WIDE.U32 R8, R16, UR8, R4 ;  /* 0x0000000810087c25 */ /* 0x000fc8000f8e0004 */
[----:B------:R-:W-:Y:S01]  /*06a0*/  IMAD.WIDE.U32 R10, R10, UR8, R4 ;  /* 0x000000080a0a7c25 */ /* 0x000fe2000f8e0004 */
[----:B------:R-:W-:-:S03]  /*06b0*/  LEA R16, P1, R8, UR12, 0x2 ;  /* 0x0000000c08107c11 */ /* 0x000fc6000f8210ff */
[C---:B------:R-:W-:Y:S01]  /*06c0*/  IMAD.WIDE.U32 R4, R12.reuse, UR8, R4 ;  /* 0x000000080c047c25 */ /* 0x040fe2000f8e0004 */
[----:B------:R-:W-:Y:S01]  /*06d0*/  IADD3 R11, R11, R17, RZ ;  /* 0x000000110b0b7210 */ /* 0x000fe20007ffe0ff */
[----:B------:R-:W-:Y:S02]  /*06e0*/  USHF.L.U32 UR8, UR4, 0x2, URZ ;  /* 0x0000000204087899 */ /* 0x000fe4000800063f */
[----:B-1----:R-:W-:Y:S01]  /*06f0*/  IMAD R21, R12, UR9, R13 ;  /* 0x000000090c157c24 */ /* 0x002fe2000f8e020d */
        /* <DEDUP_REMOVED lines=9> */
.L_x_203:
[----:B------:R-:W-:Y:S01]  /*0790*/  MOV R10, R12 ;  /* 0x0000000c000a7202 */ /* 0x000fe20000000f00 */
[----:B------:R-:W-:-:S04]  /*07a0*/  IMAD.MOV.U32 R7, RZ, RZ, R3 ;  /* 0x000000ffff077224 */ /* 0x000fc800078e0003 */
[----:B0-----:R-:W2:Y:S04]  /*07b0*/  LDG.E R4, desc[UR6][R10.64] ;  /* 0x000000060a047981 */ /* 0x001ea8000c1e1900 */
[----:B------:R-:W2:Y:S01]  /*07c0*/  LDG.E R5, desc[UR6][R6.64] ;  /* 0x0000000606057981 */ /* 0x000ea2000c1e1900 */
[----:B------:R-:W-:Y:S01]  /*07d0*/  IMAD.MOV.U32 R8, RZ, RZ, R14 ;  /* 0x000000ffff087224 */ /* 0x000fe200078e000e */
[----:B------:R-:W-:Y:S02]  /*07e0*/  MOV R9, R21 ;  /* 0x0000001500097202 */ /* 0x000fe40000000f00 */
[----:B------:R-:W-:-:S04]  /*07f0*/  IADD3 R14, P3, R14, UR8, RZ ;  /* 0x000000080e0e7c10 */ /* 0x000fc8000ff7e0ff */
[----:B------:R-:W-:Y:S01]  /*0800*/  IADD3.X R21, R21, UR5, RZ, P3, !PT ;  /* 0x0000000515157c10 */ /* 0x000fe20009ffe4ff */
[----:B--2---:R-:W-:-:S05]  /*0810*/  FADD.FTZ R4, -R4, R5 ;  /* 0x0000000504047221 */ /* 0x004fca0000010100 */
[C---:B------:R-:W-:Y:S02]  /*0820*/  FSETP.GT.FTZ.AND P0, PT, R4.reuse, RZ, PT ;  /* 0x000000ff0400720b */ /* 0x040fe40003f14000 */
[----:B------:R-:W-:-:S04]  /*0830*/  FSETP.GEU.FTZ.AND P1, PT, R4, RZ, PT ;  /* 0x000000ff0400720b */ /* 0x000fc80003f3e000 */
[----:B------:R-:W-:Y:S02]  /*0840*/  SEL R4, RZ, 0x1, P1 ;  /* 0x00000001ff047807 */ /* 0x000fe40000800000 */
[----:B------:R-:W-:Y:S02]  /*0850*/  IADD3 R12, P1, R12, UR8, RZ ;  /* 0x000000080c0c7c10 */ /* 0x000fe4000ff3e0ff */
[----:B------:R-:W-:Y:S02]  /*0860*/  IADD3 R5, -R4, 0x1, RZ ;  /* 0x0000000104057810 */ /* 0x000fe40007ffe1ff */
[----:B------:R-:W-:Y:S01]  /*0870*/  IADD3.X R11, R11, UR5, RZ, P1, !PT ;  /* 0x000000050b0b7c10 */ /* 0x000fe20008ffe4ff */
[----:B------:R-:W-:Y:S01]  /*0880*/  @!P0 IMAD.MOV R5, RZ, RZ, -R4 ;  /* 0x000000ffff058224 */ /* 0x000fe200078e0a04 */
[----:B------:R-:W-:Y:S02]  /*0890*/  MOV R4, R16 ;  /* 0x0000001000047202 */ /* 0x000fe40000000f00 */
[----:B------:R-:W-:-:S02]  /*08a0*/  IADD3 R6, P0, R6, UR8, RZ ;  /* 0x0000000806067c10 */ /* 0x000fc4000ff1e0ff */
[----:B------:R-:W-:Y:S02]  /*08b0*/  I2FP.F32.S32 R5, R5 ;  /* 0x0000000500057245 */ /* 0x000fe40000201400 */
[----:B------:R-:W-:Y:S02]  /*08c0*/  IADD3.X R3, R3, UR5, RZ, P0, !PT ;  /* 0x0000000503037c10 */ /* 0x000fe400087fe4ff */
[----:B------:R-:W-:Y:S01]  /*08d0*/  ISETP.GE.U32.AND P0, PT, R6, R13, PT ;  /* 0x0000000d0600720c */ /* 0x000fe20003f06070 */
[----:B-----5:R-:W-:Y:S01]  /*08e0*/  FMUL.FTZ R15, R0, R5 ;  /* 0x00000005000f7220 */ /* 0x020fe20000410000 */
[----:B------:R-:W-:Y:S01]  /*08f0*/  IMAD.MOV.U32 R5, RZ, RZ, R17 ;  /* 0x000000ffff057224 */ /* 0x000fe200078e0011 */
[----:B------:R-:W-:Y:S02]  /*0900*/  IADD3 R16, P2, R16, UR8, RZ ;  /* 0x0000000810107c10 */ /* 0x000fe4000ff5e0ff */
[----:B------:R-:W-:Y:S01]  /*0910*/  FADD.FTZ R19, -R15, -RZ ;  /* 0x800000ff0f137221 */ /* 0x000fe20000010100 */
[----:B------:R-:W-:Y:S01]  /*0920*/  ISETP.GE.U32.AND.EX P0, PT, R3, R2, PT, P0 ;  /* 0x000000020300720c */ /* 0x000fe20003f06100 */
[----:B------:R0:W-:Y:S01]  /*0930*/  STG.E desc[UR6][R4.64], R15 ;  /* 0x0000000f04007986 */ /* 0x0001e2000c101906 */
[----:B------:R-:W-:-:S03]  /*0940*/  IADD3.X R17, R17, UR5, RZ, P2, !PT ;  /* 0x0000000511117c10 */ /* 0x000fc600097fe4ff */
[----:B------:R0:W-:Y:S08]  /*0950*/  STG.E desc[UR6][R8.64], R19 ;  /* 0x0000001308007986 */ /* 0x0001f0000c101906 */
[----:B------:R-:W-:Y:S05]  /*0960*/  @!P0 BRA `(.L_x_203) ;  /* 0xfffffffc00888947 */ /* 0x000fea000383ffff */
[----:B------:R-:W-:Y:S05]  /*0970*/  EXIT ;  /* 0x000000000000794d */ /* 0x000fea0003800000 */
        .weak           $__internal_16_$__cuda_sm20_dsqrt_rn_f64_mediumpath_v1
        .type           $__internal_16_$__cuda_sm20_dsqrt_rn_f64_mediumpath_v1,@function
        .size           $__internal_16_$__cuda_sm20_dsqrt_rn_f64_mediumpath_v1,(.L_x_865 - $__internal_16_$__cuda_sm20_dsqrt_rn_f64_mediumpath_v1)
$__internal_16_$__cuda_sm20_dsqrt_rn_f64_mediumpath_v1:
        /* <DEDUP_REMOVED lines=12> */
.L_x_205:
        /* <DEDUP_REMOVED lines=24> */
.L_x_207:
[----:B------:R-:W-:-:S11]  /*0bc0*/  DADD R4, R2, R2 ;  /* 0x0000000002047229 */ /* 0x000fd60000000002 */
.L_x_206:
[----:B------:R-:W-:Y:S05]  /*0bd0*/  BSYNC B1 ;  /* 0x0000000000017941 */ /* 0x000fea0003800000 */
.L_x_204:
[----:B------:R-:W-:Y:S01]  /*0be0*/  MOV R2, R0 ;  /* 0x0000000000027202 */ /* 0x000fe20000000f00 */
[----:B------:R-:W-:Y:S02]  /*0bf0*/  IMAD.MOV.U32 R3, RZ, RZ, 0x0 ;  /* 0x00000000ff037424 */ /* 0x000fe400078e00ff */
[----:B------:R-:W-:Y:S02]  /*0c00*/  IMAD.MOV.U32 R14, RZ, RZ, R4 ;  /* 0x000000ffff0e7224 */ /* 0x000fe400078e0004 */
[----:B------:R-:W-:Y:S01]  /*0c10*/  IMAD.MOV.U32 R15, RZ, RZ, R5 ;  /* 0x000000ffff0f7224 */ /* 0x000fe200078e0005 */
[----:B------:R-:W-:Y:S06]  /*0c20*/  RET.REL.NODEC R2 `(_ZN2at6native55_GLOBAL__N__6c1c77d0_17_DistanceKernel_cu_75b981de_308231pdist_backward_kernel_cuda_implIfNS1_5distsIfE3oneEEEvPT_PKS6_S9_S9_llllS6_dd) ;  /* 0xfffffff002f47950 */ /* 0x000fec0003c3ffff */
.L_x_208:
        /* <DEDUP_REMOVED lines=13> */
.L_x_865:


//--------------------- .text._ZN2at6native55_GLOBAL__N__6c1c77d0_17_DistanceKernel_cu_75b981de_308231pdist_backward_kernel_cuda_implIfNS1_5distsIfE1pEEEvPT_PKS6_S9_S9_llllS6_dd --------------------------
	.section	.text._ZN2at6native55_GLOBAL__N__6c1c77d0_17_DistanceKernel_cu_75b981de_308231pdist_backward_kernel_cuda_implIfNS1_5distsIfE1pEEEvPT_PKS6_S9_S9_llllS6_dd,"ax",@progbits
	.align	128
.text._ZN2at6native55_GLOBAL__N__6c1c77d0_17_DistanceKernel_cu_75b981de_308231pdist_backward_kernel_cuda_implIfNS1_5distsIfE1pEEEvPT_PKS6_S9_S9_llllS6_dd:
        .type           _ZN2at6native55_GLOBAL__N__6c1c77d0_17_DistanceKernel_cu_75b981de_308231pdist_backward_kernel_cuda_implIfNS1_5distsIfE1pEEEvPT_PKS6_S9_S9_llllS6_dd,@function
        .size           _ZN2at6native55_GLOBAL__N__6c1c77d0_17_DistanceKernel_cu_75b981de_308231pdist_backward_kernel_cuda_implIfNS1_5distsIfE1pEEEvPT_PKS6_S9_S9_llllS6_dd,(.L_x_867 - _ZN2at6native55_GLOBAL__N__6c1c77d0_17_DistanceKernel_cu_75b981de_308231pdist_backward_kernel_cuda_implIfNS1_5distsIfE1pEEEvPT_PKS6_S9_S9_llllS6_dd)
        .other          _ZN2at6native55_GLOBAL__N__6c1c77d0_17_DistanceKernel_cu_75b981de_308231pdist_backward_kernel_cuda_implIfNS1_5distsIfE1pEEEvPT_PKS6_S9_S9_llllS6_dd,@"STO_CUDA_ENTRY STV_DEFAULT"
_ZN2at6native55_GLOBAL__N__6c1c77d0_17_DistanceKernel_cu_75b981de_308231pdist_backward_kernel_cuda_implIfNS1_5distsIfE1pEEEvPT_PKS6_S9_S9_llllS6_dd:
        /* <DEDUP_REMOVED lines=14> */
[----:B------:R-:W-:Y:S01]  /*00e0*/  ULDC.64 UR6, c[0x0][0x208] ;  /* 0x0000820000067ab9 */ /* 0x000fe20000000a00 */
[----:B------:R-:W0:Y:S01]  /*00f0*/  I2F.F64.S64 R2, R12 ;  /* 0x0000000c00027312 */ /* 0x000e220000301c00 */
[----:B------:R-:W-:Y:S01]  /*0100*/  IMAD.MOV.U32 R11, RZ, RZ, 0x3fd80000 ;  /* 0x3fd80000ff0b7424 */ /* 0x000fe200078e00ff */
[----:B------:R-:W-:Y:S01]  /*0110*/  BSSY B0, `(.L_x_209) ;  /* 0x0000013000007945 */ /* 0x000fe20003800000 */
[----:B0-----:R-:W-:Y:S01]  /*0120*/  DADD R2, -R2, UR4 ;  /* 0x0000000402027e29 */ /* 0x001fe20008000100 */
[----:B------:R-:W-:-:S05]  /*0130*/  ULDC UR4, c[0x0][0x4] ;  /* 0x0000010000047ab9 */ /* 0x000fca0000000800 */
[----:B------:R-:W0:Y:S04]  /*0140*/  MUFU.RSQ64H R5, R3 ;  /* 0x0000000300057308 */ /* 0x000e280000001c00 */
[----:B------:R-:W-:-:S04]  /*0150*/  IADD3 R4, R3, -0x3500000, RZ ;  /* 0xfcb0000003047810 */ /* 0x000fc80007ffe0ff */
[----:B------:R-:W-:Y:S02]  /*0160*/  ISETP.GE.U32.AND P0, PT, R4, 0x7ca00000, PT ;  /* 0x7ca000000400780c */ /* 0x000fe40003f06070 */
[----:B0-----:R-:W-:-:S08]  /*0170*/  DMUL R8, R4, R4 ;  /* 0x0000000404087228 */ /* 0x001fd00000000000 */
[----:B------:R-:W-:-:S08]  /*0180*/  DFMA R8, R2, -R8, 1 ;  /* 0x3ff000000208742b */ /* 0x000fd00000000808 */
[----:B------:R-:W-:Y:S02]  /*0190*/  DFMA R10, R8, R10, 0.5 ;  /* 0x3fe00000080a742b */ /* 0x000fe4000000000a */
[----:B------:R-:W-:-:S08]  /*01a0*/  DMUL R8, R4, R8 ;  /* 0x0000000804087228 */ /* 0x000fd00000000000 */
[----:B------:R-:W-:-:S08]  /*01b0*/  DFMA R8, R10, R8, R4 ;  /* 0x000000080a08722b */ /* 0x000fd00000000004 */
[----:B------:R-:W-:Y:S02]  /*01c0*/  DMUL R10, R2, R8 ;  /* 0x00000008020a7228 */ /* 0x000fe40000000000 */
[----:B------:R-:W-:Y:S01]  /*01d0*/  IADD3 R17, R9, -0x100000, RZ ;  /* 0xfff0000009117810 */ /* 0x000fe20007ffe0ff */
[----:B------:R-:W-:-:S05]  /*01e0*/  IMAD.MOV.U32 R16, RZ, RZ, R8 ;  /* 0x000000ffff107224 */ /* 0x000fca00078e0008 */
[----:B------:R-:W-:-:S08]  /*01f0*/  DFMA R12, R10, -R10, R2 ;  /* 0x8000000a0a0c722b */ /* 0x000fd00000000002 */
[----:B------:R-:W-:Y:S01]  /*0200*/  DFMA R14, R12, R16, R10 ;  /* 0x000000100c0e722b */ /* 0x000fe2000000000a */
[----:B------:R-:W-:Y:S10]  /*0210*/  @!P0 BRA `(.L_x_210) ;  /* 0x0000000000088947 */ /* 0x000ff40003800000 */
[----:B------:R-:W-:-:S07]  /*0220*/  MOV R0, 0x240 ;  /* 0x0000024000007802 */ /* 0x000fce0000000f00 */
[----:B------:R-:W-:Y:S05]  /*0230*/  CALL.REL.NOINC `($__internal_17_$__cuda_sm20_dsqrt_rn_f64_mediumpath_v1) ;  /* 0x0000000800047944 */ /* 0x000fea0003c00000 */
.L_x_210:
[----:B------:R-:W-:Y:S05]  /*0240*/  BSYNC B0 ;  /* 0x0000000000007941 */ /* 0x000fea0003800000 */
.L_x_209:
        /* <DEDUP_REMOVED lines=13> */
[----:B0-----:R-:W-:-:S03]  /*0320*/  IMAD R10, R11, UR4, R10 ;  /* 0x000000040b0a7c24 */ /* 0x001fc6000f8e020a */
[----:B------:R-:W-:Y:S02]  /*0330*/  IADD3 R13, R3, R5, RZ ;  /* 0x00000005030d7210 */ /* 0x000fe40007ffe0ff */
[----:B------:R-:W-:-:S03]  /*0340*/  SHF.R.S32.HI R11, RZ, 0x1f, R10 ;  /* 0x0000001fff0b7819 */ /* 0x000fc6000001140a */
[----:B------:R-:W-:-:S04]  /*0350*/  IMAD.WIDE.U32 R14, R16, UR10, R10 ;  /* 0x0000000a100e7c25 */ /* 0x000fc8000f8e000a */
[----:B------:R-:W-:Y:S01]  /*0360*/  IMAD.IADD R9, R5, 0x1, R15 ;  /* 0x0000000105097824 */ /* 0x000fe200078e020f */
[----:B------:R-:W-:-:S04]  /*0370*/  ISETP.GE.U32.AND P0, PT, R14, R2, PT ;  /* 0x000000020e00720c */ /* 0x000fc80003f06070 */
[----:B------:R-:W-:-:S13]  /*0380*/  ISETP.GE.AND.EX P0, PT, R9, R13, PT, P0 ;  /* 0x0000000d0900720c */ /* 0x000fda0003f06300 */
[----:B------:R-:W-:Y:S05]  /*0390*/  @P0 EXIT ;  /* 0x000000000000094d */ /* 0x000fea0003800000 */
[----:B------:R-:W-:Y:S01]  /*03a0*/  ULDC.64 UR8, c[0x0][0x230] ;  /* 0x00008c0000087ab9 */ /* 0x000fe20000000a00 */
[-C--:B------:R-:W-:Y:S01]  /*03b0*/  IMAD R15, R17, R16.reuse, RZ ;  /* 0x00000010110f7224 */ /* 0x080fe200078e02ff */
[----:B------:R0:W5:Y:S01]  /*03c0*/  LDG.E R0, desc[UR6][R20.64] ;  /* 0x0000000614007981 */ /* 0x000162000c1e1900 */
[----:B------:R-:W-:Y:S02]  /*03d0*/  IMAD R3, R7, UR8, RZ ;  /* 0x0000000807037c24 */ /* 0x000fe4000f8e02ff */
[-C--:B------:R-:W-:Y:S01]  /*03e0*/  IMAD.WIDE.U32 R18, R16, R16.reuse, R16 ;  /* 0x0000001010127225 */ /* 0x080fe200078e0010 */
[----:B------:R-:W-:Y:S01]  /*03f0*/  IADD3 R25, P1, RZ, -R16, RZ ;  /* 0x80000010ff197210 */ /* 0x000fe20007f3e0ff */
[----:B------:R-:W-:Y:S01]  /*0400*/  ULDC.64 UR12, c[0x0][0x220] ;  /* 0x00008800000c7ab9 */ /* 0x000fe20000000a00 */
[----:B------:R-:W-:Y:S01]  /*0410*/  ULDC UR5, c[0x0][0x10] ;  /* 0x0000040000057ab9 */ /* 0x000fe20000000800 */
[----:B------:R-:W-:Y:S01]  /*0420*/  IMAD.WIDE.U32 R4, R6, UR8, RZ ;  /* 0x0000000806047c25 */ /* 0x000fe2000f8e00ff */
[----:B------:R-:W-:-:S03]  /*0430*/  ULDC.64 UR14, c[0x0][0x210] ;  /* 0x00008400000e7ab9 */ /* 0x000fc60000000a00 */
[----:B------:R-:W-:Y:S01]  /*0440*/  IMAD R3, R6, UR9, R3 ;  /* 0x0000000906037c24 */ /* 0x000fe2000f8e0203 */
[----:B------:R-:W-:Y:S02]  /*0450*/  ULDC.64 UR8, c[0x0][0x218] ;  /* 0x0000860000087ab9 */ /* 0x000fe40000000a00 */
[----:B------:R-:W-:Y:S01]  /*0460*/  LEA R22, P0, R4, UR8, 0x2 ;  /* 0x0000000804167c11 */ /* 0x000fe2000f8010ff */
[----:B------:R-:W-:-:S05]  /*0470*/  IMAD.IADD R3, R5, 0x1, R3 ;  /* 0x0000000105037824 */ /* 0x000fca00078e0203 */
[----:B------:R-:W-:Y:S02]  /*0480*/  LEA.HI.X R23, R4, UR9, R3, 0x2, P0 ;  /* 0x0000000904177c11 */ /* 0x000fe400080f1403 */
[----:B------:R-:W1:Y:S01]  /*0490*/  LDC.64 R4, c[0x0][0x238] ;  /* 0x00008e00ff047b82 */ /* 0x000e620000000a00 */
[-C--:B------:R-:W-:Y:S01]  /*04a0*/  IMAD R15, R16, R17.reuse, R15 ;  /* 0x00000011100f7224 */ /* 0x080fe200078e020f */
[----:B------:R-:W-:Y:S01]  /*04b0*/  IADD3.X R27, RZ, ~R17, RZ, P1, !PT ;  /* 0x80000011ff1b7210 */ /* 0x000fe20000ffe4ff */
[----:B------:R2:W5:Y:S02]  /*04c0*/  LDG.E R3, desc[UR6][R22.64] ;  /* 0x0000000616037981 */ /* 0x000564000c1e1900 */
[----:B------:R-:W-:-:S05]  /*04d0*/  IMAD.IADD R15, R19, 0x1, R15 ;  /* 0x00000001130f7824 */ /* 0x000fca00078e020f */
[----:B------:R-:W-:-:S05]  /*04e0*/  LEA.HI R19, P0, R15, R18, RZ, 0x1 ;  /* 0x000000120f137211 */ /* 0x000fca00078108ff */
[----:B------:R-:W-:-:S05]  /*04f0*/  IMAD.X R8, RZ, RZ, R15, P0 ;  /* 0x000000ffff087224 */ /* 0x000fca00000e060f */
[----:B------:R-:W-:Y:S01]  /*0500*/  SHF.R.S64 R19, R19, 0x1, R8 ;  /* 0x0000000113137819 */ /* 0x000fe20000001008 */
[-C--:B-1----:R-:W-:Y:S02]  /*0510*/  IMAD R12, R27, R4.reuse, RZ ;  /* 0x000000041b0c7224 */ /* 0x082fe400078e02ff */
[----:B------:R-:W-:Y:S01]  /*0520*/  IMAD.WIDE.U32 R6, R25, R4, R6 ;  /* 0x0000000419067225 */ /* 0x000fe200078e0006 */
[----:B0-----:R-:W-:-:S03]  /*0530*/  SHF.R.S32.HI R21, RZ, 0x1, R8 ;  /* 0x00000001ff157819 */ /* 0x001fc60000011408 */
[----:B------:R-:W-:Y:S01]  /*0540*/  IMAD R12, R25, R5, R12 ;  /* 0x00000005190c7224 */ /* 0x000fe200078e020c */
[----:B------:R-:W-:Y:S02]  /*0550*/  IADD3 R19, P0, R19, R6, RZ ;  /* 0x0000000613137210 */ /* 0x000fe40007f1e0ff */
[----:B------:R-:W-:Y:S02]  /*0560*/  IADD3 R15, P1, P2, -R16, -0x2, R4 ;  /* 0xfffffffe100f7810 */ /* 0x000fe40007a3e104 */
[----:B------:R-:W-:Y:S02]  /*0570*/  IADD3.X R21, R21, R7, R12, P0, !PT ;  /* 0x0000000715157210 */ /* 0x000fe400007fe40c */
[----:B------:R-:W-:Y:S02]  /*0580*/  IADD3.X R7, ~R17, -0x1, R5, P1, P2 ;  /* 0xffffffff11077810 */ /* 0x000fe40000fe4505 */
[--C-:B------:R-:W-:Y:S01]  /*0590*/  IADD3 R6, P0, P1, R19, 0x1, R16.reuse ;  /* 0x0000000113067810 */ /* 0x100fe2000791e010 */
[-C--:B------:R-:W-:Y:S01]  /*05a0*/  IMAD R18, R21, R4.reuse, RZ ;  /* 0x0000000415127224 */ /* 0x080fe200078e02ff */
[C---:B------:R-:W-:Y:S01]  /*05b0*/  LEA R8, P2, R14.reuse, UR12, 0x2 ;  /* 0x0000000c0e087c11 */ /* 0x040fe2000f8410ff */
[-C--:B------:R-:W-:Y:S01]  /*05c0*/  IMAD R12, R7, R4.reuse, RZ ;  /* 0x00000004070c7224 */ /* 0x080fe200078e02ff */
[--C-:B------:R-:W-:Y:S01]  /*05d0*/  IADD3.X R7, R21, RZ, R17.reuse, P0, P1 ;  /* 0x000000ff15077210 */ /* 0x100fe200007e2411 */
[----:B------:R-:W-:Y:S01]  /*05e0*/  IMAD.WIDE.U32 R16, R19, R4, R16 ;  /* 0x0000000413107225 */ /* 0x000fe200078e0010 */
[----:B------:R-:W-:-:S03]  /*05f0*/  LEA.HI.X R9, R14, UR13, R9, 0x2, P2 ;  /* 0x0000000d0e097c11 */ /* 0x000fc600090f1409 */
[-C--:B------:R-:W-:Y:S02]  /*0600*/  IMAD R19, R19, R5.reuse, R18 ;  /* 0x0000000513137224 */ /* 0x080fe400078e0212 */
[C---:B------:R-:W-:Y:S02]  /*0610*/  IMAD R5, R15.reuse, R5, R12 ;  /* 0x000000050f057224 */ /* 0x040fe400078e020c */
[----:B------:R-:W-:-:S04]  /*0620*/  IMAD.WIDE.U32 R14, R15, R4, R6 ;  /* 0x000000040f0e7225 */ /* 0x000fc800078e0006 */
[----:B------:R-:W-:Y:S02]  /*0630*/  IMAD.IADD R4, R17, 0x1, R19 ;  /* 0x0000000111047824 */ /* 0x000fe400078e0213 */
[----:B------:R-:W0:Y:S01]  /*0640*/  LDC R17, c[0x0][0x250] ;  /* 0x00009400ff117b82 */ /* 0x000e220000000800 */
[----:B------:R-:W-:Y:S01]  /*0650*/  IADD3 R12, R15, R5, RZ ;  /* 0x000000050f0c7210 */ /* 0x000fe20007ffe0ff */
[----:B------:R-:W-:Y:S02]  /*0660*/  IMAD R7, R7, UR10, RZ ;  /* 0x0000000a07077c24 */ /* 0x000fe4000f8e02ff */
[----:B------:R-:W-:Y:S02]  /*0670*/  IMAD R19, R4, UR10, RZ ;  /* 0x0000000a04137c24 */ /* 0x000fe4000f8e02ff */
[----:B------:R-:W-:Y:S02]  /*0680*/  IMAD R15, R12, UR10, RZ ;  /* 0x0000000a0c0f7c24 */ /* 0x000fe4000f8e02ff */
[----:B--2---:R-:W-:-:S02]  /*0690*/  IMAD R23, R6, UR11, R7 ;  /* 0x0000000b06177c24 */ /* 0x004fc4000f8e0207 */
[C---:B------:R-:W-:Y:S02]  /*06a0*/  IMAD R19, R16.reuse, UR11, R19 ;  /* 0x0000000b10137c24 */ /* 0x040fe4000f8e0213 */
[----:B------:R-:W-:-:S04]  /*06b0*/  IMAD.WIDE.U32 R4, R16, UR10, R10 ;  /* 0x0000000a10047c25 */ /* 0x000fc8000f8e000a */
[----:B------:R-:W-:-:S04]  /*06c0*/  IMAD.WIDE.U32 R6, R6, UR10, R10 ;  /* 0x0000000a06067c25 */ /* 0x000fc8000f8e000a */
[----:B------:R-:W-:-:S04]  /*06d0*/  IMAD.WIDE.U32 R10, R14, UR10, R10 ;  /* 0x0000000a0e0a7c25 */ /* 0x000fc8000f8e000a */
[----:B------:R-:W-:Y:S01]  /*06e0*/  IMAD R21, R14, UR11, R15 ;  /* 0x0000000b0e157c24 */ /* 0x000fe2000f8e020f */
[----:B------:R-:W-:Y:S01]  /*06f0*/  LEA R15, P3, R2, UR12, 0x2 ;  /* 0x0000000c020f7c11 */ /* 0x000fe2000f8610ff */
[----:B------:R-:W-:Y:S01]  /*0700*/  IMAD.IADD R19, R5, 0x1, R19 ;  /* 0x0000000105137824 */ /* 0x000fe200078e0213 */
[----:B------:R-:W-:Y:S01]  /*0710*/  UIMAD UR4, UR4, UR5, URZ ;  /* 0x00000005040472a4 */ /* 0x000fe2000f8e023f */
[----:B------:R-:W-:Y:S01]  /*0720*/  LEA R16, P1, R4, UR14, 0x2 ;  /* 0x0000000e04107c11 */ /* 0x000fe2000f8210ff */
[----:B------:R-:W-:Y:S01]  /*0730*/  IMAD.IADD R7, R7, 0x1, R23 ;  /* 0x0000000107077824 */ /* 0x000fe200078e0217 */
[----:B------:R-:W-:Y:S02]  /*0740*/  LEA R14, P2, R6, UR12, 0x2 ;  /* 0x0000000c060e7c11 */ /* 0x000fe4000f8410ff */
[----:B------:R-:W-:Y:S02]  /*0750*/  LEA R12, P0, R10, UR14, 0x2 ;  /* 0x0000000e0a0c7c11 */ /* 0x000fe4000f8010ff */
[----:B------:R-:W-:Y:S01]  /*0760*/  IADD3 R5, R11, R21, RZ ;  /* 0x000000150b057210 */ /* 0x000fe20007ffe0ff */
[----:B------:R-:W-:Y:S01]  /*0770*/  USHF.R.S32.HI UR5, URZ, 0x1f, UR4 ;  /* 0x0000001f3f057899 */ /* 0x000fe20008011404 */
[----:B------:R-:W-:Y:S01]  /*0780*/  LEA.HI.X R2, R2, UR13, R13, 0x2, P3 ;  /* 0x0000000d02027c11 */ /* 0x000fe200098f140d */
[----:B0-----:R-:W-:Y:S01]  /*0790*/  FADD.FTZ R17, R17, -1 ;  /* 0xbf80000011117421 */ /* 0x001fe20000010000 */
[----:B------:R-:W-:-:S02]  /*07a0*/  LEA.HI.X R13, R4, UR15, R19, 0x2, P1 ;  /* 0x0000000f040d7c11 */ /* 0x000fc400088f1413 */
[----:B------:R-:W-:Y:S02]  /*07b0*/  LEA.HI.X R11, R6, UR13, R7, 0x2, P2 ;  /* 0x0000000d060b7c11 */ /* 0x000fe400090f1407 */
[----:B------:R-:W-:Y:S01]  /*07c0*/  LEA.HI.X R19, R10, UR15, R5, 0x2, P0 ;  /* 0x0000000f0a137c11 */ /* 0x000fe200080f1405 */
[----:B------:R-:W-:Y:S02]  /*07d0*/  USHF.L.U32 UR8, UR4, 0x2, URZ ;  /* 0x0000000204087899 */ /* 0x000fe4000800063f */
[----:B------:R-:W-:-:S12]  /*07e0*/  USHF.L.U64.HI UR5, UR4, 0x2, UR5 ;  /* 0x0000000204057899 */ /* 0x000fd80008010205 */
.L_x_211:
[----:B-----5:R-:W-:-:S13]  /*07f0*/  FSETP.NEU.FTZ.AND P0, PT, R0, RZ, PT ;  /* 0x000000ff0000720b */ /* 0x020fda0003f1d000 */
[----:B------:R-:W-:Y:S01]  /*0800*/  @P0 IMAD.MOV.U32 R4, RZ, RZ, R14 ;  /* 0x000000ffff040224 */ /* 0x000fe200078e000e */
[----:B------:R-:W-:Y:S01]  /*0810*/  @P0 MOV R5, R11 ;  /* 0x0000000b00050202 */ /* 0x000fe20000000f00 */
[----:B------:R-:W2:Y:S01]  /*0820*/  @P0 LDG.E R7, desc[UR6][R8.64] ;  /* 0x0000000608070981 */ /* 0x000ea2000c1e1900 */
[----:B------:R-:W0:Y:S03]  /*0830*/  @P0 LDC R21, c[0x0][0x250] ;  /* 0x00009400ff150b82 */ /* 0x000e260000000800 */
[----:B------:R1:W2:Y:S01]  /*0840*/  @P0 LDG.E R4, desc[UR6][R4.64] ;  /* 0x0000000604040981 */ /* 0x0002a2000c1e1900 */
[----:B------:R-:W3:Y:S01]  /*0850*/  @P0 MUFU.LG2 R18, R0 ;  /* 0x0000000000120308 */ /* 0x000ee20000000c00 */
[----:B0-----:R-:W-:Y:S01]  /*0860*/  @P0 FADD.FTZ R21, R21, -2 ;  /* 0xc000000015150421 */ /* 0x001fe20000010000 */
[----:B---3--:R-:W-:-:S06]  /*0870*/  @P0 FMUL.FTZ R18, R17, R18 ;  /* 0x0000001211120220 */ /* 0x008fcc0000410000 */
[----:B-1----:R-:W-:Y:S01]  /*0880*/  @P0 MUFU.EX2 R5, -R18 ;  /* 0x8000001200050308 */ /* 0x002fe20000000800 */
[----:B------:R-:W-:-:S04]  /*0890*/  IADD3 R14, P3, R14, UR8, RZ ;  /* 0x000000080e0e7c10 */ /* 0x000fc8000ff7e0ff */
[----:B------:R-:W-:Y:S01]  /*08a0*/  IADD3.X R11, R11, UR5, RZ, P3, !PT ;  /* 0x000000050b0b7c10 */ /* 0x000fe20009ffe4ff */
[----:B--2---:R-:W-:-:S04]  /*08b0*/  @P0 FADD.FTZ R7, -R4, R7 ;  /* 0x0000000704070221 */ /* 0x004fc80000010100 */
[----:B------:R-:W-:-:S06]  /*08c0*/  @P0 FADD.FTZ R6, |R7|, -RZ ;  /* 0x800000ff07060221 */ /* 0x000fcc0000010200 */
[----:B------:R-:W0:Y:S02]  /*08d0*/  @P0 MUFU.LG2 R6, R6 ;  /* 0x0000000600060308 */ /* 0x000e240000000c00 */
[----:B0-----:R-:W-:-:S06]  /*08e0*/  @P0 FMUL.FTZ R10, R6, R21 ;  /* 0x00000015060a0220 */ /* 0x001fcc0000410000 */
[----:B------:R-:W0:Y:S01]  /*08f0*/  @P0 MUFU.EX2 R10, R10 ;  /* 0x0000000a000a0308 */ /* 0x000e220000000800 */
[----:B------:R-:W-:Y:S01]  /*0900*/  IMAD.MOV.U32 R21, RZ, RZ, RZ ;  /* 0x000000ffff157224 */ /* 0x000fe200078e00ff */
[----:B------:R-:W-:Y:S01]  /*0910*/  MOV R6, R12 ;  /* 0x0000000c00067202 */ /* 0x000fe20000000f00 */
[----:B0-----:R-:W-:-:S04]  /*0920*/  @P0 FMUL.FTZ R4, R7, R10 ;  /* 0x0000000a07040220 */ /* 0x001fc80000410000 */
[----:B------:R-:W-:-:S04]  /*0930*/  @P0 FMUL.FTZ R4, R3, R4 ;  /* 0x0000000403040220 */ /* 0x000fc80000410000 */
[----:B------:R-:W-:Y:S01]  /*0940*/  @P0 FMUL.FTZ R21, R4, R5 ;  /* 0x0000000504150220 */ /* 0x000fe20000410000 */
[----:B------:R-:W-:Y:S01]  /*0950*/  MOV R4, R16 ;  /* 0x0000001000047202 */ /* 0x000fe20000000f00 */
[----:B------:R-:W-:Y:S01]  /*0960*/  IMAD.MOV.U32 R5, RZ, RZ, R13 ;  /* 0x000000ffff057224 */ /* 0x000fe200078e000d */
[----:B------:R-:W-:Y:S01]  /*0970*/  IADD3 R8, P0, R8, UR8, RZ ;  /* 0x0000000808087c10 */ /* 0x000fe2000ff1e0ff */
[----:B------:R-:W-:Y:S01]  /*0980*/  FADD.FTZ R23, -R21, -RZ ;  /* 0x800000ff15177221 */ /* 0x000fe20000010100 */
[----:B------:R-:W-:Y:S02]  /*0990*/  IMAD.MOV.U32 R7, RZ, RZ, R19 ;  /* 0x000000ffff077224 */ /* 0x000fe400078e0013 */
[----:B------:R0:W-:Y:S01]  /*09a0*/  STG.E desc[UR6][R4.64], R21 ;  /* 0x0000001504007986 */ /* 0x0001e2000c101906 */
[----:B------:R-:W-:Y:S02]  /*09b0*/  IADD3.X R9, R9, UR5, RZ, P0, !PT ;  /* 0x0000000509097c10 */ /* 0x000fe400087fe4ff */
[----:B------:R-:W-:Y:S01]  /*09c0*/  ISETP.GE.U32.AND P0, PT, R8, R15, PT ;  /* 0x0000000f0800720c */ /* 0x000fe20003f06070 */
[----:B------:R0:W-:Y:S03]  /*09d0*/  STG.E desc[UR6][R6.64], R23 ;  /* 0x0000001706007986 */ /* 0x0001e6000c101906 */
[----:B------:R-:W-:-:S02]  /*09e0*/  ISETP.GE.U32.AND.EX P0, PT, R9, R2, PT, P0 ;  /* 0x000000020900720c */ /* 0x000fc40003f06100 */
[----:B------:R-:W-:Y:S02]  /*09f0*/  IADD3 R16, P1, R16, UR8, RZ ;  /* 0x0000000810107c10 */ /* 0x000fe4000ff3e0ff */
[----:B------:R-:W-:Y:S02]  /*0a00*/  IADD3 R12, P2, R12, UR8, RZ ;  /* 0x000000080c0c7c10 */ /* 0x000fe4000ff5e0ff */
[----:B------:R-:W-:Y:S02]  /*0a10*/  IADD3.X R13, R13, UR5, RZ, P1, !PT ;  /* 0x000000050d0d7c10 */ /* 0x000fe40008ffe4ff */
[----:B------:R-:W-:-:S05]  /*0a20*/  IADD3.X R19, R19, UR5, RZ, P2, !PT ;  /* 0x0000000513137c10 */ /* 0x000fca00097fe4ff */
[----:B0-----:R-:W-:Y:S05]  /*0a30*/  @!P0 BRA `(.L_x_211) ;  /* 0xfffffffc006c8947 */ /* 0x001fea000383ffff */
[----:B------:R-:W-:Y:S05]  /*0a40*/  EXIT ;  /* 0x000000000000794d */ /* 0x000fea0003800000 */
        .weak           $__internal_17_$__cuda_sm20_dsqrt_rn_f64_mediumpath_v1
        .type           $__internal_17_$__cuda_sm20_dsqrt_rn_f64_mediumpath_v1,@function
        .size           $__internal_17_$__cuda_sm20_dsqrt_rn_f64_mediumpath_v1,(.L_x_867 - $__internal_17_$__cuda_sm20_dsqrt_rn_f64_mediumpath_v1)
$__internal_17_$__cuda_sm20_dsqrt_rn_f64_mediumpath_v1:
        /* <DEDUP_REMOVED lines=12> */
.L_x_213:
        /* <DEDUP_REMOVED lines=9> */
[----:B------:R-:W-:Y:S01]  /*0ba0*/  MOV R4, RZ ;  /* 0x000000ff00047202 */ /* 0x000fe20000000f00 */
[----:B------:R-:W-:Y:S01]  /*0bb0*/  IMAD.MOV.U32 R10, RZ, RZ, 0x0 ;  /* 0x00000000ff0a7424 */ /* 0x000fe200078e00ff */
[----:B------:R-:W-:-:S03]  /*0bc0*/  MOV R11, 0x3fd80000 ;  /* 0x3fd80000000b7802 */ /* 0x000fc60000000f00 */
        /* <DEDUP_REMOVED lines=12> */
.L_x_215:
[----:B------:R-:W-:-:S11]  /*0c90*/  DADD R4, R2, R2 ;  /* 0x0000000002047229 */ /* 0x000fd60000000002 */
.L_x_214:
[----:B------:R-:W-:Y:S05]  /*0ca0*/  BSYNC B1 ;  /* 0x0000000000017941 */ /* 0x000fea0003800000 */
.L_x_212:
[----:B------:R-:W-:Y:S01]  /*0cb0*/  HFMA2.MMA R3, -RZ, RZ, 0, 0 ;  /* 0x00000000ff037435 */ /* 0x000fe200000001ff */
[----:B------:R-:W-:Y:S01]  /*0cc0*/  IMAD.MOV.U32 R2, RZ, RZ, R0 ;  /* 0x000000ffff027224 */ /* 0x000fe200078e0000 */
[----:B------:R-:W-:Y:S01]  /*0cd0*/  MOV R15, R5 ;  /* 0x00000005000f7202 */ /* 0x000fe20000000f00 */
[----:B------:R-:W-:-:S03]  /*0ce0*/  IMAD.MOV.U32 R14, RZ, RZ, R4 ;  /* 0x000000ffff0e7224 */ /* 0x000fc600078e0004 */
[----:B------:R-:W-:Y:S05]  /*0cf0*/  RET.REL.NODEC R2 `(_ZN2at6native55_GLOBAL__N__6c1c77d0_17_DistanceKernel_cu_75b981de_308231pdist_backward_kernel_cuda_implIfNS1_5distsIfE1pEEEvPT_PKS6_S9_S9_llllS6_dd) ;  /* 0xfffffff002c07950 */ /* 0x000fea0003c3ffff */
.L_x_216:
        /* <DEDUP_REMOVED lines=16> */
.L_x_867:


//--------------------- .text._ZN2at6native55_GLOBAL__N__6c1c77d0_17_DistanceKernel_cu_75b981de_308231pdist_backward_kernel_cuda_implIdNS1_5distsIdE3infEEEvPT_PKS6_S9_S9_llllS6_dd --------------------------
	.section	.text._ZN2at6native55_GLOBAL__N__6c1c77d0_17_DistanceKernel_cu_75b981de_308231pdist_backward_kernel_cuda_implIdNS1_5distsIdE3infEEEvPT_PKS6_S9_S9_llllS6_dd,"ax",@progbits
	.align	128
.text._ZN2at6native55_GLOBAL__N__6c1c77d0_17_DistanceKernel_cu_75b981de_308231pdist_backward_kernel_cuda_implIdNS1_5distsIdE3infEEEvPT_PKS6_S9_S9_llllS6_dd:
        .type           _ZN2at6native55_GLOBAL__N__6c1c77d0_17_DistanceKernel_cu_75b981de_308231pdist_backward_kernel_cuda_implIdNS1_5distsIdE3infEEEvPT_PKS6_S9_S9_llllS6_dd,@function
        .size           _ZN2at6native55_GLOBAL__N__6c1c77d0_17_DistanceKernel_cu_75b981de_308231pdist_backward_kernel_cuda_implIdNS1_5distsIdE3infEEEvPT_PKS6_S9_S9_llllS6_dd,(.L_x_869 - _ZN2at6native55_GLOBAL__N__6c1c77d0_17_DistanceKernel_cu_75b981de_308231pdist_backward_kernel_cuda_implIdNS1_5distsIdE3infEEEvPT_PKS6_S9_S9_llllS6_dd)
        .other          _ZN2at6native55_GLOBAL__N__6c1c77d0_17_DistanceKernel_cu_75b981de_308231pdist_backward_kernel_cuda_implIdNS1_5distsIdE3infEEEvPT_PKS6_S9_S9_llllS6_dd,@"STO_CUDA_ENTRY STV_DEFAULT"
_ZN2at6native55_GLOBAL__N__6c1c77d0_17_DistanceKernel_cu_75b981de_308231pdist_backward_kernel_cuda_implIdNS1_5distsIdE3infEEEvPT_PKS6_S9_S9_llllS6_dd:
        /* <DEDUP_REMOVED lines=34> */
[----:B------:R-:W-:Y:S05]  /*0220*/  CALL.REL.NOINC `($__internal_18_$__cuda_sm20_dsqrt_rn_f64_mediumpath_v1) ;  /* 0x0000000400ec7944 */ /* 0x000fea0003c00000 */
.L_x_218:
[----:B------:R-:W-:Y:S05]  /*0230*/  BSYNC B0 ;  /* 0x0000000000007941 */ /* 0x000fea0003800000 */
.L_x_217:
[----:B------:R-:W0:Y:S01]  /*0240*/  S2R R0, SR_TID.Y ;  /* 0x0000000000007919 */ /* 0x000e220000002200 */
[----:B------:R-:W-:Y:S01]  /*0250*/  ULDC.64 UR6, c[0x0][0x258] ;  /* 0x0000960000067ab9 */ /* 0x000fe20000000a00 */
[----:B------:R-:W1:Y:S01]  /*0260*/  LDC.64 R8, c[0x0][0x240] ;  /* 0x00009000ff087b82 */ /* 0x000e620000000a00 */
[----:B------:R-:W-:Y:S01]  /*0270*/  DADD R20, -R14, UR6 ;  /* 0x000000060e147e29 */ /* 0x000fe20008000100 */
[----:B------:R-:W0:Y:S01]  /*0280*/  S2R R3, SR_CTAID.Y ;  /* 0x0000000000037919 */ /* 0x000e220000002600 */
[----:B------:R-:W-:-:S08]  /*0290*/  ULDC.64 UR8, c[0x0][0x240] ;  /* 0x0000900000087ab9 */ /* 0x000fd00000000a00 */
[----:B------:R-:W1:Y:S02]  /*02a0*/  F2I.S64.F64.TRUNC R20, R20 ;  /* 0x0000001400147311 */ /* 0x000e64000030d900 */
[----:B-1----:R-:W-:-:S04]  /*02b0*/  IMAD.WIDE.U32 R8, R20, UR8, R8 ;  /* 0x0000000814087c25 */ /* 0x002fc8000f8e0008 */
[----:B0-----:R-:W-:Y:S02]  /*02c0*/  IMAD R14, R3, UR4, R0 ;  /* 0x00000004030e7c24 */ /* 0x001fe4000f8e0200 */
[----:B------:R-:W-:-:S03]  /*02d0*/  IMAD R3, R21, UR8, RZ ;  /* 0x0000000815037c24 */ /* 0x000fc6000f8e02ff */
[--C-:B------:R-:W-:Y:S01]  /*02e0*/  SHF.R.S32.HI R15, RZ, 0x1f, R14.reuse ;  /* 0x0000001fff0f7819 */ /* 0x100fe2000001140e */
[C---:B------:R-:W-:Y:S02]  /*02f0*/  IMAD R3, R20.reuse, UR9, R3 ;  /* 0x0000000914037c24 */ /* 0x040fe4000f8e0203 */
[----:B------:R-:W-:-:S03]  /*0300*/  IMAD.WIDE.U32 R10, R20, UR8, R14 ;  /* 0x00000008140a7c25 */ /* 0x000fc6000f8e000e */
[----:B------:R-:W-:Y:S01]  /*0310*/  IADD3 R17, R9, R3, RZ ;  /* 0x0000000309117210 */ /* 0x000fe20007ffe0ff */
[----:B------:R-:W-:Y:S01]  /*0320*/  IMAD.IADD R7, R3, 0x1, R11 ;  /* 0x0000000103077824 */ /* 0x000fe200078e020b */
[----:B------:R-:W-:-:S04]  /*0330*/  ISETP.GE.U32.AND P0, PT, R10, R8, PT ;  /* 0x000000080a00720c */ /* 0x000fc80003f06070 */
[----:B------:R-:W-:-:S13]  /*0340*/  ISETP.GE.AND.EX P0, PT, R7, R17, PT, P0 ;  /* 0x000000110700720c */ /* 0x000fda0003f06300 */
[----:B------:R-:W-:Y:S05]  /*0350*/  @P0 EXIT ;  /* 0x000000000000094d */ /* 0x000fea0003800000 */
[----:B------:R-:W-:Y:S01]  /*0360*/  ULDC.64 UR6, c[0x0][0x230] ;  /* 0x00008c0000067ab9 */ /* 0x000fe20000000a00 */
[----:B------:R-:W-:Y:S01]  /*0370*/  ULDC.64 UR10, c[0x0][0x228] ;  /* 0x00008a00000a7ab9 */ /* 0x000fe20000000a00 */
[----:B------:R-:W-:Y:S01]  /*0380*/  IMAD R5, R13, UR6, RZ ;  /* 0x000000060d057c24 */ /* 0x000fe2000f8e02ff */
[C---:B------:R-:W-:Y:S01]  /*0390*/  LEA R24, P1, R12.reuse, UR10, 0x3 ;  /* 0x0000000a0c187c11 */ /* 0x040fe2000f8218ff */
[C---:B------:R-:W-:Y:S01]  /*03a0*/  IMAD.WIDE.U32 R2, R12.reuse, UR6, RZ ;  /* 0x000000060c027c25 */ /* 0x040fe2000f8e00ff */
[----:B------:R-:W0:Y:S03]  /*03b0*/  LDC.64 R18, c[0x0][0x238] ;  /* 0x00008e00ff127b82 */ /* 0x000e260000000a00 */
        /* <DEDUP_REMOVED lines=11> */
[----:B------:R-:W-:Y:S02]  /*0470*/  ULDC.64 UR6, c[0x0][0x208] ;  /* 0x0000820000067ab9 */ /* 0x000fe40000000a00 */
[----:B------:R1:W5:Y:S04]  /*0480*/  LDG.E.64 R2, desc[UR6][R24.64] ;  /* 0x0000000618027981 */ /* 0x000368000c1e1b00 */
[----:B------:R-:W5:Y:S01]  /*0490*/  LDG.E.64 R4, desc[UR6][R4.64] ;  /* 0x0000000604047981 */ /* 0x000f62000c1e1b00 */
[----:B------:R-:W-:Y:S01]  /*04a0*/  IMAD R9, R20, R21, R9 ;  /* 0x0000001514097224 */ /* 0x000fe200078e0209 */
[----:B------:R-:W-:-:S03]  /*04b0*/  UIMAD UR4, UR4, UR5, URZ ;  /* 0x00000005040472a4 */ /* 0x000fc6000f8e023f */
[----:B------:R-:W-:Y:S01]  /*04c0*/  IMAD.IADD R9, R23, 0x1, R9 ;  /* 0x0000000117097824 */ /* 0x000fe200078e0209 */
[----:B------:R-:W-:Y:S01]  /*04d0*/  IADD3 R23, P1, RZ, -R20, RZ ;  /* 0x80000014ff177210 */ /* 0x000fe20007f3e0ff */
[----:B------:R-:W-:-:S03]  /*04e0*/  USHF.R.S32.HI UR5, URZ, 0x1f, UR4 ;  /* 0x0000001f3f057899 */ /* 0x000fc60008011404 */
[----:B------:R-:W-:Y:S01]  /*04f0*/  LEA.HI R11, P0, R9, R22, RZ, 0x1 ;  /* 0x00000016090b7211 */ /* 0x000fe200078108ff */
[----:B------:R-:W-:Y:S01]  /*0500*/  IMAD.X R27, RZ, RZ, ~R21, P1 ;  /* 0x000000ffff1b7224 */ /* 0x000fe200008e0e15 */
[----:B------:R-:W-:Y:S01]  /*0510*/  USHF.L.U64.HI UR5, UR4, 0x3, UR5 ;  /* 0x0000000304057899 */ /* 0x000fe20008010205 */
[-C--:B0-----:R-:W-:Y:S01]  /*0520*/  IMAD.WIDE.U32 R12, R23, R18.reuse, R12 ;  /* 0x00000012170c7225 */ /* 0x081fe200078e000c */
[----:B------:R-:W-:Y:S02]  /*0530*/  IADD3.X R0, RZ, R9, RZ, P0, !PT ;  /* 0x00000009ff007210 */ /* 0x000fe400007fe4ff */
[----:B------:R-:W-:Y:S01]  /*0540*/  IADD3 R9, P1, P2, -R20, -0x2, R18 ;  /* 0xfffffffe14097810 */ /* 0x000fe20007a3e112 */
[----:B------:R-:W-:Y:S01]  /*0550*/  IMAD R6, R27, R18, RZ ;  /* 0x000000121b067224 */ /* 0x000fe200078e02ff */
        /* <DEDUP_REMOVED lines=11> */
[-C--:B------:R-:W-:Y:S01]  /*0610*/  IMAD R23, R11, R19.reuse, R6 ;  /* 0x000000130b177224 */ /* 0x080fe200078e0206 */
[C---:B------:R-:W-:Y:S01]  /*0620*/  LEA R6, P0, R10.reuse, UR10, 0x3 ;  /* 0x0000000a0a067c11 */ /* 0x040fe2000f8018ff */
[----:B------:R-:W-:Y:S02]  /*0630*/  IMAD R11, R9, R19, R0 ;  /* 0x00000013090b7224 */ /* 0x000fe400078e0200 */
[----:B------:R-:W-:Y:S01]  /*0640*/  IMAD.IADD R0, R21, 0x1, R23 ;  /* 0x0000000115007824 */ /* 0x000fe200078e0217 */
[----:B------:R-:W-:Y:S01]  /*0650*/  LEA.HI.X R7, R10, UR11, R7, 0x3, P0 ;  /* 0x0000000b0a077c11 */ /* 0x000fe200080f1c07 */
[----:B------:R-:W-:-:S04]  /*0660*/  IMAD.WIDE.U32 R18, R9, R18, R12 ;  /* 0x0000001209127225 */ /* 0x000fc800078e000c */
[----:B------:R-:W-:Y:S02]  /*0670*/  IMAD R9, R0, UR8, RZ ;  /* 0x0000000800097c24 */ /* 0x000fe4000f8e02ff */
[----:B------:R-:W-:Y:S02]  /*0680*/  IMAD.IADD R0, R19, 0x1, R11 ;  /* 0x0000000113007824 */ /* 0x000fe400078e020b */
[----:B------:R-:W-:Y:S02]  /*0690*/  IMAD R13, R13, UR8, RZ ;  /* 0x000000080d0d7c24 */ /* 0x000fe4000f8e02ff */
[----:B------:R-:W-:Y:S02]  /*06a0*/  IMAD R19, R20, UR9, R9 ;  /* 0x0000000914137c24 */ /* 0x000fe4000f8e0209 */
[----:B------:R-:W-:Y:S02]  /*06b0*/  IMAD R9, R0, UR8, RZ ;  /* 0x0000000800097c24 */ /* 0x000fe4000f8e02ff */
[----:B------:R-:W-:-:S02]  /*06c0*/  IMAD R21, R12, UR9, R13 ;  /* 0x000000090c157c24 */ /* 0x000fc4000f8e020d */
[----:B------:R-:W-:-:S04]  /*06d0*/  IMAD.WIDE.U32 R10, R20, UR8, R14 ;  /* 0x00000008140a7c25 */ /* 0x000fc8000f8e000e */
[----:B------:R-:W-:Y:S01]  /*06e0*/  IMAD.WIDE.U32 R12, R12, UR8, R14 ;  /* 0x000000080c0c7c25 */ /* 0x000fe2000f8e000e */
[----:B------:R-:W-:-:S03]  /*06f0*/  IADD3 R19, R11, R19, RZ ;  /* 0x000000130b137210 */ /* 0x000fc60007ffe0ff */
[----:B------:R-:W-:Y:S01]  /*0700*/  IMAD.WIDE.U32 R14, R18, UR8, R14 ;  /* 0x00000008120e7c25 */ /* 0x000fe2000f8e000e */
[----:B------:R-:W-:Y:S01]  /*0710*/  LEA R16, P2, R12, UR10, 0x3 ;  /* 0x0000000a0c107c11 */ /* 0x000fe2000f8418ff */
        /* <DEDUP_REMOVED lines=10> */
[----:B-1----:R-:W-:-:S07]  /*07c0*/  LEA.HI.X R23, R14, UR13, R23, 0x3, P0 ;  /* 0x0000000d0e177c11 */ /* 0x002fce00080f1c17 */
.L_x_219:
[----:B0-----:R-:W2:Y:S04]  /*07d0*/  LDG.E.64 R10, desc[UR6][R16.64] ;  /* 0x00000006100a7981 */ /* 0x001ea8000c1e1b00 */
[----:B------:R-:W2:Y:S01]  /*07e0*/  LDG.E.64 R12, desc[UR6][R6.64] ;  /* 0x00000006060c7981 */ /* 0x000ea2000c1e1b00 */
[----:B------:R-:W-:Y:S02]  /*07f0*/  IMAD.MOV.U32 R15, RZ, RZ, R19 ;  /* 0x000000ffff0f7224 */ /* 0x000fe400078e0013 */
[----:B------:R-:W-:Y:S01]  /*0800*/  IMAD.MOV.U32 R20, RZ, RZ, R0 ;  /* 0x000000ffff147224 */ /* 0x000fe200078e0000 */
[----:B------:R-:W-:Y:S01]  /*0810*/  IADD3 R0, P3, R0, UR8, RZ ;  /* 0x0000000800007c10 */ /* 0x000fe2000ff7e0ff */
[----:B------:R-:W-:-:S03]  /*0820*/  IMAD.MOV.U32 R21, RZ, RZ, R23 ;  /* 0x000000ffff157224 */ /* 0x000fc600078e0017 */
[----:B------:R-:W-:Y:S01]  /*0830*/  IADD3.X R23, R23, UR5, RZ, P3, !PT ;  /* 0x0000000517177c10 */ /* 0x000fe20009ffe4ff */
        /* <DEDUP_REMOVED lines=8> */
[----:B------:R-:W-:Y:S02]  /*08c0*/  IADD3.X R17, R17, UR5, RZ, P1, !PT ;  /* 0x0000000511117c10 */ /* 0x000fe40008ffe4ff */
[----:B------:R0:W1:Y:S02]  /*08d0*/  I2F.F64 R12, R14 ;  /* 0x0000000e000c7312 */ /* 0x0000640000201c00 */
[----:B0-----:R-:W-:-:S02]  /*08e0*/  MOV R14, R18 ;  /* 0x00000012000e7202 */ /* 0x001fc40000000f00 */
[----:B------:R-:W-:-:S04]  /*08f0*/  IADD3 R18, P2, R18, UR8, RZ ;  /* 0x0000000812127c10 */ /* 0x000fc8000ff5e0ff */
[----:B------:R-:W-:Y:S01]  /*0900*/  IADD3.X R19, R19, UR5, RZ, P2, !PT ;  /* 0x0000000513137c10 */ /* 0x000fe200097fe4ff */
[----:B-1----:R-:W-:Y:S01]  /*0910*/  DMUL R10, R4, R12 ;  /* 0x0000000c040a7228 */ /* 0x002fe20000000000 */
[----:B------:R-:W-:Y:S01]  /*0920*/  FSEL R13, RZ, 1.875, P0 ;  /* 0x3ff00000ff0d7808 */ /* 0x000fe20000000000 */
[----:B------:R-:W-:Y:S01]  /*0930*/  IMAD.MOV.U32 R12, RZ, RZ, RZ ;  /* 0x000000ffff0c7224 */ /* 0x000fe200078e00ff */
[----:B------:R-:W-:-:S04]  /*0940*/  IADD3 R6, P0, R6, UR8, RZ ;  /* 0x0000000806067c10 */ /* 0x000fc8000ff1e0ff */
[----:B------:R-:W-:Y:S01]  /*0950*/  IADD3.X R7, R7, UR5, RZ, P0, !PT ;  /* 0x0000000507077c10 */ /* 0x000fe200087fe4ff */
[----:B------:R-:W-:Y:S01]  /*0960*/  DMUL R10, R10, R12 ;  /* 0x0000000c0a0a7228 */ /* 0x000fe20000000000 */
[----:B------:R-:W-:-:S04]  /*0970*/  ISETP.GE.U32.AND P0, PT, R6, R9, PT ;  /* 0x000000090600720c */ /* 0x000fc80003f06070 */
[----:B------:R-:W-:Y:S02]  /*0980*/  ISETP.GE.U32.AND.EX P0, PT, R7, R8, PT, P0 ;  /* 0x000000080700720c */ /* 0x000fe40003f06100 */
[----:B------:R0:W-:Y:S01]  /*0990*/  STG.E.64 desc[UR6][R14.64], R10 ;  /* 0x0000000a0e007986 */ /* 0x0001e2000c101b06 */
[----:B------:R-:W-:-:S07]  /*09a0*/  DADD R12, -RZ, -R10 ;  /* 0x00000000ff0c7229 */ /* 0x000fce000000090a */
[----:B------:R0:W-:Y:S03]  /*09b0*/  STG.E.64 desc[UR6][R20.64], R12 ;  /* 0x0000000c14007986 */ /* 0x0001e6000c101b06 */
[----:B------:R-:W-:Y:S05]  /*09c0*/  @!P0 BRA `(.L_x_219) ;  /* 0xfffffffc00808947 */ /* 0x000fea000383ffff */
[----:B------:R-:W-:Y:S05]  /*09d0*/  EXIT ;  /* 0x000000000000794d */ /* 0x000fea0003800000 */
        .weak           $__internal_18_$__cuda_sm20_dsqrt_rn_f64_mediumpath_v1
        .type           $__internal_18_$__cuda_sm20_dsqrt_rn_f64_mediumpath_v1,@function
        .size           $__internal_18_$__cuda_sm20_dsqrt_rn_f64_mediumpath_v1,(.L_x_869 - $__internal_18_$__cuda_sm20_dsqrt_rn_f64_mediumpath_v1)
$__internal_18_$__cuda_sm20_dsqrt_rn_f64_mediumpath_v1:
        /* <DEDUP_REMOVED lines=12> */
.L_x_221:
[----:B------:R-:W-:-:S14]  /*0aa0*/  DSETP.NE.AND P0, PT, R2, RZ, PT ;  /* 0x000000ff0200722a */ /* 0x000fdc0003f05000 */
[----:B------:R-:W-:Y:S05]  /*0ab0*/  @!P0 BRA `(.L_x_223) ;  /* 0x0000000000588947 */ /* 0x000fea0003800000 */
[----:B------:R-:W-:-:S13]  /*0ac0*/  ISETP.GE.AND P0, PT, R3, RZ, PT ;  /* 0x000000ff0300720c */ /* 0x000fda0003f06270 */
[----:B------:R-:W-:Y:S02]  /*0ad0*/  @!P0 IMAD.MOV.U32 R4, RZ, RZ, 0x0 ;  /* 0x00000000ff048424 */ /* 0x000fe400078e00ff */
[----:B------:R-:W-:Y:S01]  /*0ae0*/  @!P0 IMAD.MOV.U32 R5, RZ, RZ, -0x80000 ;  /* 0xfff80000ff058424 */ /* 0x000fe200078e00ff */
[----:B------:R-:W-:Y:S06]  /*0af0*/  @!P0 BRA `(.L_x_222) ;  /* 0x00000000004c8947 */ /* 0x000fec0003800000 */
[----:B------:R-:W-:-:S13]  /*0b00*/  ISETP.GT.AND P0, PT, R3, 0x7fefffff, PT ;  /* 0x7fefffff0300780c */ /* 0x000fda0003f04270 */
[----:B------:R-:W-:Y:S05]  /*0b10*/  @P0 BRA `(.L_x_223) ;  /* 0x0000000000400947 */ /* 0x000fea0003800000 */
[----:B------:R-:W-:Y:S01]  /*0b20*/  DMUL R2, R2, 8.11296384146066816958e+31 ;  /* 0x4690000002027828 */ /* 0x000fe20000000000 */
[----:B------:R-:W-:Y:S01]  /*0b30*/  MOV R4, RZ ;  /* 0x000000ff00047202 */ /* 0x000fe20000000f00 */
[----:B------:R-:W-:Y:S02]  /*0b40*/  IMAD.MOV.U32 R8, RZ, RZ, 0x0 ;  /* 0x00000000ff087424 */ /* 0x000fe400078e00ff */
[----:B------:R-:W-:Y:S02]  /*0b50*/  IMAD.MOV.U32 R9, RZ, RZ, 0x3fd80000 ;  /* 0x3fd80000ff097424 */ /* 0x000fe400078e00ff */
        /* <DEDUP_REMOVED lines=12> */
.L_x_223:
[----:B------:R-:W-:-:S11]  /*0c20*/  DADD R4, R2, R2 ;  /* 0x0000000002047229 */ /* 0x000fd60000000002 */
.L_x_222:
[----:B------:R-:W-:Y:S05]  /*0c30*/  BSYNC B1 ;  /* 0x0000000000017941 */ /* 0x000fea0003800000 */
.L_x_220:
[----:B------:R-:W-:Y:S01]  /*0c40*/  MOV R2, R0 ;  /* 0x0000000000027202 */ /* 0x000fe20000000f00 */
[----:B------:R-:W-:Y:S02]  /*0c50*/  IMAD.MOV.U32 R3, RZ, RZ, 0x0 ;  /* 0x00000000ff037424 */ /* 0x000fe400078e00ff */
[----:B------:R-:W-:Y:S02]  /*0c60*/  IMAD.MOV.U32 R14, RZ, RZ, R4 ;  /* 0x000000ffff0e7224 */ /* 0x000fe400078e0004 */
[----:B------:R-:W-:Y:S01]  /*0c70*/  IMAD.MOV.U32 R15, RZ, RZ, R5 ;  /* 0x000000ffff0f7224 */ /* 0x000fe200078e0005 */
[----:B------:R-:W-:Y:S06]  /*0c80*/  RET.REL.NODEC R2 `(_ZN2at6native55_GLOBAL__N__6c1c77d0_17_DistanceKernel_cu_75b981de_308231pdist_backward_kernel_cuda_implIdNS1_5distsIdE3infEEEvPT_PKS6_S9_S9_llllS6_dd) ;  /* 0xfffffff002dc7950 */ /* 0x000fec0003c3ffff */
.L_x_224:
        /* <DEDUP_REMOVED lines=15> */
.L_x_869:


//--------------------- .text._ZN2at6native55_GLOBAL__N__6c1c77d0_17_DistanceKernel_cu_75b981de_308231pdist_backward_kernel_cuda_implIdNS1_5distsIdE3twoEEEvPT_PKS6_S9_S9_llllS6_dd --------------------------
	.section	.text._ZN2at6native55_GLOBAL__N__6c1c77d0_17_DistanceKernel_cu_75b981de_308231pdist_backward_kernel_cuda_implIdNS1_5distsIdE3twoEEEvPT_PKS6_S9_S9_llllS6_dd,"ax",@progbits
	.align	128
.text._ZN2at6native55_GLOBAL__N__6c1c77d0_17_DistanceKernel_cu_75b981de_308231pdist_backward_kernel_cuda_implIdNS1_5distsIdE3twoEEEvPT_PKS6_S9_S9_llllS6_dd:
        .type           _ZN2at6native55_GLOBAL__N__6c1c77d0_17_DistanceKernel_cu_75b981de_308231pdist_backward_kernel_cuda_implIdNS1_5distsIdE3twoEEEvPT_PKS6_S9_S9_llllS6_dd,@function
        .size           _ZN2at6native55_GLOBAL__N__6c1c77d0_17_DistanceKernel_cu_75b981de_308231pdist_backward_kernel_cuda_implIdNS1_5distsIdE3twoEEEvPT_PKS6_S9_S9_llllS6_dd,(.L_x_871 - _ZN2at6native55_GLOBAL__N__6c1c77d0_17_DistanceKernel_cu_75b981de_308231pdist_backward_kernel_cuda_implIdNS1_5distsIdE3twoEEEvPT_PKS6_S9_S9_llllS6_dd)
        .other          _ZN2at6native55_GLOBAL__N__6c1c77d0_17_DistanceKernel_cu_75b981de_308231pdist_backward_kernel_cuda_implIdNS1_5distsIdE3twoEEEvPT_PKS6_S9_S9_llllS6_dd,@"STO_CUDA_ENTRY STV_DEFAULT"
_ZN2at6native55_GLOBAL__N__6c1c77d0_17_DistanceKernel_cu_75b981de_308231pdist_backward_kernel_cuda_implIdNS1_5distsIdE3twoEEEvPT_PKS6_S9_S9_llllS6_dd:
        /* <DEDUP_REMOVED lines=35> */
[----:B------:R-:W-:Y:S05]  /*0230*/  CALL.REL.NOINC `($__internal_20_$__cuda_sm20_dsqrt_rn_f64_mediumpath_v1) ;  /* 0x0000000c00907944 */ /* 0x000fea0003c00000 */
.L_x_226:
[----:B------:R-:W-:Y:S05]  /*0240*/  BSYNC B0 ;  /* 0x0000000000007941 */ /* 0x000fea0003800000 */
.L_x_225:
        /* <DEDUP_REMOVED lines=13> */
[----:B0-----:R-:W-:-:S05]  /*0320*/  IMAD R8, R9, UR4, R8 ;  /* 0x0000000409087c24 */ /* 0x001fca000f8e0208 */
[----:B------:R-:W-:-:S03]  /*0330*/  SHF.R.S32.HI R9, RZ, 0x1f, R8 ;  /* 0x0000001fff097819 */ /* 0x000fc60000011408 */
[----:B------:R-:W-:-:S04]  /*0340*/  IMAD.WIDE.U32 R10, R4, UR10, R8 ;  /* 0x0000000a040a7c25 */ /* 0x000fc8000f8e0008 */
[----:B------:R-:W-:Y:S01]  /*0350*/  IMAD.IADD R0, R7, 0x1, R11 ;  /* 0x0000000107007824 */ /* 0x000fe200078e020b */
[----:B------:R-:W-:Y:S01]  /*0360*/  ISETP.GE.U32.AND P0, PT, R10, R12, PT ;  /* 0x0000000c0a00720c */ /* 0x000fe20003f06070 */
[----:B------:R-:W-:-:S05]  /*0370*/  IMAD.IADD R7, R13, 0x1, R7 ;  /* 0x000000010d077824 */ /* 0x000fca00078e0207 */
[----:B------:R-:W-:-:S13]  /*0380*/  ISETP.GE.AND.EX P0, PT, R0, R7, PT, P0 ;  /* 0x000000070000720c */ /* 0x000fda0003f06300 */
[----:B------:R-:W-:Y:S05]  /*0390*/  @P0 EXIT ;  /* 0x000000000000094d */ /* 0x000fea0003800000 */
[----:B------:R-:W5:Y:S01]  /*03a0*/  LDG.E.64 R22, desc[UR6][R22.64] ;  /* 0x0000000616167981 */ /* 0x000f62000c1e1b00 */
[----:B------:R-:W-:Y:S01]  /*03b0*/  ULDC.64 UR8, c[0x0][0x230] ;  /* 0x00008c0000087ab9 */ /* 0x000fe20000000a00 */
[----:B------:R-:W0:Y:S01]  /*03c0*/  LDC.64 R16, c[0x0][0x238] ;  /* 0x00008e00ff107b82 */ /* 0x000e220000000a00 */
[----:B------:R-:W-:Y:S01]  /*03d0*/  IMAD R11, R3, UR8, RZ ;  /* 0x00000008030b7c24 */ /* 0x000fe2000f8e02ff */
[----:B------:R-:W-:Y:S01]  /*03e0*/  ULDC.64 UR12, c[0x0][0x220] ;  /* 0x00008800000c7ab9 */ /* 0x000fe20000000a00 */
[----:B------:R-:W-:-:S04]  /*03f0*/  IMAD.WIDE.U32 R14, R2, UR8, RZ ;  /* 0x00000008020e7c25 */ /* 0x000fc8000f8e00ff */
[----:B------:R-:W-:Y:S01]  /*0400*/  IMAD.WIDE.U32 R18, R4, R4, R4 ;  /* 0x0000000404127225 */ /* 0x000fe200078e0004 */
[----:B------:R-:W-:Y:S01]  /*0410*/  ULDC UR5, c[0x0][0x10] ;  /* 0x0000040000057ab9 */ /* 0x000fe20000000800 */
[----:B------:R-:W-:Y:S02]  /*0420*/  ULDC.64 UR14, c[0x0][0x210] ;  /* 0x00008400000e7ab9 */ /* 0x000fe40000000a00 */
[----:B------:R-:W-:Y:S01]  /*0430*/  IMAD R11, R2, UR9, R11 ;  /* 0x00000009020b7c24 */ /* 0x000fe2000f8e020b */
[----:B------:R-:W-:Y:S02]  /*0440*/  ULDC.64 UR8, c[0x0][0x218] ;  /* 0x0000860000087ab9 */ /* 0x000fe40000000a00 */
[----:B------:R-:W-:Y:S01]  /*0450*/  LEA R20, P0, R14, UR8, 0x3 ;  /* 0x000000080e147c11 */ /* 0x000fe2000f8018ff */
[----:B------:R-:W-:-:S05]  /*0460*/  IMAD.IADD R11, R15, 0x1, R11 ;  /* 0x000000010f0b7824 */ /* 0x000fca00078e020b */
[----:B------:R-:W-:Y:S01]  /*0470*/  LEA.HI.X R21, R14, UR9, R11, 0x3, P0 ;  /* 0x000000090e157c11 */ /* 0x000fe200080f1c0b */
[----:B------:R-:W-:-:S04]  /*0480*/  IMAD R11, R5, R4, RZ ;  /* 0x00000004050b7224 */ /* 0x000fc800078e02ff */
[----:B------:R-:W-:Y:S01]  /*0490*/  IMAD R11, R4, R5, R11 ;  /* 0x00000005040b7224 */ /* 0x000fe200078e020b */
[----:B------:R1:W5:Y:S03]  /*04a0*/  LDG.E.64 R14, desc[UR6][R20.64] ;  /* 0x00000006140e7981 */ /* 0x000366000c1e1b00 */
[----:B------:R-:W-:Y:S01]  /*04b0*/  IMAD.IADD R13, R19, 0x1, R11 ;  /* 0x00000001130d7824 */ /* 0x000fe200078e020b */
[----:B------:R-:W-:-:S04]  /*04c0*/  IADD3 R19, P1, RZ, -R4, RZ ;  /* 0x80000004ff137210 */ /* 0x000fc80007f3e0ff */
[----:B------:R-:W-:Y:S01]  /*04d0*/  LEA.HI R11, P0, R13, R18, RZ, 0x1 ;  /* 0x000000120d0b7211 */ /* 0x000fe200078108ff */
[----:B------:R-:W-:-:S04]  /*04e0*/  IMAD.X R25, RZ, RZ, ~R5, P1 ;  /* 0x000000ffff197224 */ /* 0x000fc800008e0e05 */
[----:B------:R-:W-:Y:S02]  /*04f0*/  IMAD.X R6, RZ, RZ, R13, P0 ;  /* 0x000000ffff067224 */ /* 0x000fe400000e060d */
[-C--:B0-----:R-:W-:Y:S02]  /*0500*/  IMAD R18, R25, R16.reuse, RZ ;  /* 0x0000001019127224 */ /* 0x081fe400078e02ff */
[----:B------:R-:W-:Y:S01]  /*0510*/  IMAD.WIDE.U32 R2, R19, R16, R2 ;  /* 0x0000001013027225 */ /* 0x000fe200078e0002 */
[--C-:B------:R-:W-:Y:S02]  /*0520*/  SHF.R.S64 R11, R11, 0x1, R6.reuse ;  /* 0x000000010b0b7819 */ /* 0x100fe40000001006 */
[----:B------:R-:W-:Y:S01]  /*0530*/  SHF.R.S32.HI R13, RZ, 0x1, R6 ;  /* 0x00000001ff0d7819 */ /* 0x000fe20000011406 */
[----:B------:R-:W-:Y:S01]  /*0540*/  IMAD R18, R19, R17, R18 ;  /* 0x0000001113127224 */ /* 0x000fe200078e0212 */
[----:B------:R-:W-:Y:S02]  /*0550*/  IADD3 R11, P0, R11, R2, RZ ;  /* 0x000000020b0b7210 */ /* 0x000fe40007f1e0ff */
[----:B------:R-:W-:-:S02]  /*0560*/  IADD3 R25, P1, P2, -R4, -0x2, R16 ;  /* 0xfffffffe04197810 */ /* 0x000fc40007a3e110 */
[----:B------:R-:W-:Y:S02]  /*0570*/  IADD3.X R13, R13, R3, R18, P0, !PT ;  /* 0x000000030d0d7210 */ /* 0x000fe400007fe412 */
[----:B------:R-:W-:Y:S02]  /*0580*/  IADD3.X R3, ~R5, -0x1, R17, P1, P2 ;  /* 0xffffffff05037810 */ /* 0x000fe40000fe4511 */
[--C-:B-1----:R-:W-:Y:S01]  /*0590*/  IADD3 R20, P0, P1, R11, 0x1, R4.reuse ;  /* 0x000000010b147810 */ /* 0x102fe2000791e004 */
[-C--:B------:R-:W-:Y:S02]  /*05a0*/  IMAD R18, R13, R16.reuse, RZ ;  /* 0x000000100d127224 */ /* 0x080fe400078e02ff */
[-C--:B------:R-:W-:Y:S01]  /*05b0*/  IMAD R6, R3, R16.reuse, RZ ;  /* 0x0000001003067224 */ /* 0x080fe200078e02ff */
[--C-:B------:R-:W-:Y:S01]  /*05c0*/  IADD3.X R21, R13, RZ, R5.reuse, P0, P1 ;  /* 0x000000ff0d157210 */ /* 0x100fe200007e2405 */
[----:B------:R-:W-:-:S04]  /*05d0*/  IMAD.WIDE.U32 R2, R11, R16, R4 ;  /* 0x000000100b027225 */ /* 0x000fc800078e0004 */
[-C--:B------:R-:W-:Y:S01]  /*05e0*/  IMAD R11, R11, R17.reuse, R18 ;  /* 0x000000110b0b7224 */ /* 0x080fe200078e0212 */
[C---:B------:R-:W-:Y:S01]  /*05f0*/  LEA R4, P0, R10.reuse, UR12, 0x3 ;  /* 0x0000000c0a047c11 */ /* 0x040fe2000f8018ff */
[----:B------:R-:W-:Y:S02]  /*0600*/  IMAD R17, R25, R17, R6 ;  /* 0x0000001119117224 */ /* 0x000fe400078e0206 */
[----:B------:R-:W-:Y:S02]  /*0610*/  IMAD.IADD R3, R3, 0x1, R11 ;  /* 0x0000000103037824 */ /* 0x000fe400078e020b */
[----:B------:R-:W-:Y:S01]  /*0620*/  IMAD.WIDE.U32 R24, R25, R16, R20 ;  /* 0x0000001019187225 */ /* 0x000fe200078e0014 */
[----:B------:R-:W-:-:S03]  /*0630*/  LEA.HI.X R5, R10, UR13, R0, 0x3, P0 ;  /* 0x0000000d0a057c11 */ /* 0x000fc600080f1c00 */
[----:B------:R-:W-:Y:S02]  /*0640*/  IMAD R3, R3, UR10, RZ ;  /* 0x0000000a03037c24 */ /* 0x000fe4000f8e02ff */
[----:B------:R-:W-:Y:S02]  /*0650*/  IMAD.IADD R0, R25, 0x1, R17 ;  /* 0x0000000119007824 */ /* 0x000fe400078e0211 */
[----:B------:R-:W-:Y:S02]  /*0660*/  IMAD R13, R21, UR10, RZ ;  /* 0x0000000a150d7c24 */ /* 0x000fe4000f8e02ff */
[----:B------:R-:W-:Y:S02]  /*0670*/  IMAD R11, R2, UR11, R3 ;  /* 0x0000000b020b7c24 */ /* 0x000fe4000f8e0203 */
[----:B------:R-:W-:Y:S02]  /*0680*/  IMAD R3, R0, UR10, RZ ;  /* 0x0000000a00037c24 */ /* 0x000fe4000f8e02ff */
[----:B------:R-:W-:-:S04]  /*0690*/  IMAD.WIDE.U32 R16, R2, UR10, R8 ;  /* 0x0000000a02107c25 */ /* 0x000fc8000f8e0008 */
[C---:B------:R-:W-:Y:S02]  /*06a0*/  IMAD R25, R20.reuse, UR11, R13 ;  /* 0x0000000b14197c24 */ /* 0x040fe4000f8e020d */
        /* <DEDUP_REMOVED lines=8> */
[----:B------:R-:W-:Y:S01]  /*0730*/  LEA R8, P2, R20, UR12, 0x3 ;  /* 0x0000000c14087c11 */ /* 0x000fe2000f8418ff */
[----:B------:R-:W-:Y:S01]  /*0740*/  IMAD.IADD R13, R19, 0x1, R13 ;  /* 0x00000001130d7824 */ /* 0x000fe200078e020d */
        /* <DEDUP_REMOVED lines=8> */
.L_x_230:
        /* <DEDUP_REMOVED lines=24> */
[----:B------:R-:W-:Y:S05]  /*0950*/  CALL.REL.NOINC `($__internal_19_$__cuda_sm20_div_rn_f64_full) ;  /* 0x00000000005c7944 */ /* 0x000fea0003c00000 */
[----:B------:R-:W-:Y:S02]  /*0960*/  IMAD.MOV.U32 R16, RZ, RZ, R24 ;  /* 0x000000ffff107224 */ /* 0x000fe400078e0018 */
[----:B------:R-:W-:-:S07]  /*0970*/  IMAD.MOV.U32 R17, RZ, RZ, R25 ;  /* 0x000000ffff117224 */ /* 0x000fce00078e0019 */
.L_x_229:
[----:B------:R-:W-:Y:S05]  /*0980*/  BSYNC B1 ;  /* 0x0000000000017941 */ /* 0x000fea0003800000 */
.L_x_228:
[----:B------:R-:W-:Y:S05]  /*0990*/  BSYNC B0 ;  /* 0x0000000000007941 */ /* 0x000fea0003800000 */
.L_x_227:
[----:B------:R-:W-:Y:S01]  /*09a0*/  DADD R24, -RZ, -R16 ;  /* 0x00000000ff187229 */ /* 0x000fe20000000910 */
[----:B------:R-:W-:Y:S01]  /*09b0*/  IMAD.MOV.U32 R18, RZ, RZ, R6 ;  /* 0x000000ffff127224 */ /* 0x000fe200078e0006 */
[----:B------:R-:W-:Y:S01]  /*09c0*/  IADD3 R4, P0, R4, UR8, RZ ;  /* 0x0000000804047c10 */ /* 0x000fe2000ff1e0ff */
[----:B------:R-:W-:Y:S01]  /*09d0*/  IMAD.MOV.U32 R19, RZ, RZ, R7 ;  /* 0x000000ffff137224 */ /* 0x000fe200078e0007 */
[----:B------:R-:W-:Y:S01]  /*09e0*/  IADD3 R8, P1, R8, UR8, RZ ;  /* 0x0000000808087c10 */ /* 0x000fe2000ff3e0ff */
[----:B------:R-:W-:Y:S01]  /*09f0*/  IMAD.MOV.U32 R20, RZ, RZ, R10 ;  /* 0x000000ffff147224 */ /* 0x000fe200078e000a */
[----:B------:R-:W-:Y:S01]  /*0a00*/  IADD3.X R5, R5, UR5, RZ, P0, !PT ;  /* 0x0000000505057c10 */ /* 0x000fe200087fe4ff */
[----:B------:R-:W-:Y:S01]  /*0a10*/  IMAD.MOV.U32 R21, RZ, RZ, R11 ;  /* 0x000000ffff157224 */ /* 0x000fe200078e000b */
[----:B------:R0:W-:Y:S01]  /*0a20*/  STG.E.64 desc[UR6][R18.64], R16 ;  /* 0x0000001012007986 */ /* 0x0001e2000c101b06 */
[----:B------:R-:W-:Y:S02]  /*0a30*/  ISETP.GE.U32.AND P0, PT, R4, R3, PT ;  /* 0x000000030400720c */ /* 0x000fe40003f06070 */
[----:B------:R-:W-:Y:S01]  /*0a40*/  IADD3 R6, P2, R6, UR8, RZ ;  /* 0x0000000806067c10 */ /* 0x000fe2000ff5e0ff */
[----:B------:R0:W-:Y:S01]  /*0a50*/  STG.E.64 desc[UR6][R20.64], R24 ;  /* 0x0000001814007986 */ /* 0x0001e2000c101b06 */
[----:B------:R-:W-:-:S02]  /*0a60*/  ISETP.GE.U32.AND.EX P0, PT, R5, R12, PT, P0 ;  /* 0x0000000c0500720c */ /* 0x000fc40003f06100 */
[----:B------:R-:W-:Y:S02]  /*0a70*/  IADD3 R10, P3, R10, UR8, RZ ;  /* 0x000000080a0a7c10 */ /* 0x000fe4000ff7e0ff */
[----:B------:R-:W-:Y:S02]  /*0a80*/  IADD3.X R9, R9, UR5, RZ, P1, !PT ;  /* 0x0000000509097c10 */ /* 0x000fe40008ffe4ff */
[----:B------:R-:W-:Y:S02]  /*0a90*/  IADD3.X R7, R7, UR5, RZ, P2, !PT ;  /* 0x0000000507077c10 */ /* 0x000fe400097fe4ff */
[----:B------:R-:W-:-:S05]  /*0aa0*/  IADD3.X R11, R11, UR5, RZ, P3, !PT ;  /* 0x000000050b0b7c10 */ /* 0x000fca0009ffe4ff */
[----:B0-----:R-:W-:Y:S05]  /*0ab0*/  @!P0 BRA `(.L_x_230) ;  /* 0xfffffffc00448947 */ /* 0x001fea000383ffff */
[----:B------:R-:W-:Y:S05]  /*0ac0*/  EXIT ;  /* 0x000000000000794d */ /* 0x000fea0003800000 */
        .weak           $__internal_19_$__cuda_sm20_div_rn_f64_full
        .type           $__internal_19_$__cuda_sm20_div_rn_f64_full,@function
        .size           $__internal_19_$__cuda_sm20_div_rn_f64_full,($__internal_20_$__cuda_sm20_dsqrt_rn_f64_mediumpath_v1 - $__internal_19_$__cuda_sm20_div_rn_f64_full)
$__internal_19_$__cuda_sm20_div_rn_f64_full:
[C---:B------:R-:W-:Y:S01]  /*0ad0*/  FSETP.GEU.AND P0, PT, |R23|.reuse, 1.469367938527859385e-39, PT ;  /* 0x001000001700780b */ /* 0x040fe20003f0e200 */
[----:B------:R-:W-:Y:S01]  /*0ae0*/  IMAD.MOV.U32 R20, RZ, RZ, 0x1 ;  /* 0x00000001ff147424 */ /* 0x000fe200078e00ff */
[----:B------:R-:W-:Y:S01]  /*0af0*/  LOP3.LUT R16, R23, 0x800fffff, RZ, 0xc0, !PT ;  /* 0x800fffff17107812 */ /* 0x000fe200078ec0ff */
[----:B------:R-:W-:Y:S01]  /*0b00*/  BSSY B2, `(.L_x_231) ;  /* 0x0000054000027945 */ /* 0x000fe20003800000 */
[C---:B------:R-:W-:Y:S02]  /*0b10*/  FSETP.GEU.AND P2, PT, |R19|.reuse, 1.469367938527859385e-39, PT ;  /* 0x001000001300780b */ /* 0x040fe40003f4e200 */
[----:B------:R-:W-:Y:S01]  /*0b20*/  LOP3.LUT R17, R16, 0x3ff00000, RZ, 0xfc, !PT ;  /* 0x3ff0000010117812 */ /* 0x000fe200078efcff */
[----:B------:R-:W-:Y:S01]  /*0b30*/  IMAD.MOV.U32 R16, RZ, RZ, R22 ;  /* 0x000000ffff107224 */ /* 0x000fe200078e0016 */
[----:B------:R-:W-:Y:S02]  /*0b40*/  LOP3.LUT R13, R19, 0x7ff00000, RZ, 0xc0, !PT ;  /* 0x7ff00000130d7812 */ /* 0x000fe400078ec0ff */
[----:B------:R-:W-:-:S02]  /*0b50*/  LOP3.LUT R30, R23, 0x7ff00000, RZ, 0xc0, !PT ;  /* 0x7ff00000171e7812 */ /* 0x000fc400078ec0ff */
[----:B------:R-:W-:Y:S01]  /*0b60*/  MOV R31, R13 ;  /* 0x0000000d001f7202 */ /* 0x000fe20000000f00 */
[----:B------:R-:W-:Y:S01]  /*0b70*/  @!P0 DMUL R16, R22, 8.98846567431157953865e+307 ;  /* 0x7fe0000016108828 */ /* 0x000fe20000000000 */
[----:B------:R-:W-:-:S03]  /*0b80*/  ISETP.GE.U32.AND P1, PT, R13, R30, PT ;  /* 0x0000001e0d00720c */ /* 0x000fc60003f26070 */
[----:B------:R-:W-:Y:S01]  /*0b90*/  @!P2 LOP3.LUT R0, R23, 0x7ff00000, RZ, 0xc0, !PT ;  /* 0x7ff000001700a812 */ /* 0x000fe200078ec0ff */
[----:B------:R-:W-:Y:S01]  /*0ba0*/  @!P2 IMAD.MOV.U32 R26, RZ, RZ, RZ ;  /* 0x000000ffff1aa224 */ /* 0x000fe200078e00ff */
[----:B------:R-:W0:Y:S02]  /*0bb0*/  MUFU.RCP64H R21, R17 ;  /* 0x0000001100157308 */ /* 0x000e240000001800 */
[----:B------:R-:W-:Y:S01]  /*0bc0*/  @!P2 ISETP.GE.U32.AND P3, PT, R13, R0, PT ;  /* 0x000000000d00a20c */ /* 0x000fe20003f66070 */
[----:B------:R-:W-:Y:S01]  /*0bd0*/  IMAD.MOV.U32 R0, RZ, RZ, 0x1ca00000 ;  /* 0x1ca00000ff007424 */ /* 0x000fe200078e00ff */
[----:B------:R-:W-:-:S04]  /*0be0*/  @!P0 LOP3.LUT R30, R17, 0x7ff00000, RZ, 0xc0, !PT ;  /* 0x7ff00000111e8812 */ /* 0x000fc800078ec0ff */
[----:B------:R-:W-:Y:S01]  /*0bf0*/  @!P2 SEL R27, R0, 0x63400000, !P3 ;  /* 0x63400000001ba807 */ /* 0x000fe20005800000 */
[----:B------:R-:W-:-:S03]  /*0c00*/  VIADD R32, R30, 0xffffffff ;  /* 0xffffffff1e207836 */ /* 0x000fc60000000000 */
[----:B------:R-:W-:-:S04]  /*0c10*/  @!P2 LOP3.LUT R27, R27, 0x80000000, R19, 0xf8, !PT ;  /* 0x800000001b1ba812 */ /* 0x000fc800078ef813 */
[----:B------:R-:W-:Y:S01]  /*0c20*/  @!P2 LOP3.LUT R27, R27, 0x100000, RZ, 0xfc, !PT ;  /* 0x001000001b1ba812 */ /* 0x000fe200078efcff */
        /* <DEDUP_REMOVED lines=44> */
.L_x_232:
        /* <DEDUP_REMOVED lines=16> */
.L_x_235:
[----:B------:R-:W-:Y:S01]  /*0ff0*/  LOP3.LUT R25, R23, 0x80000, RZ, 0xfc, !PT ;  /* 0x0008000017197812 */ /* 0x000fe200078efcff */
[----:B------:R-:W-:Y:S01]  /*1000*/  IMAD.MOV.U32 R24, RZ, RZ, R22 ;  /* 0x000000ffff187224 */ /* 0x000fe200078e0016 */
[----:B------:R-:W-:Y:S06]  /*1010*/  BRA `(.L_x_233) ;  /* 0x0000000000087947 */ /* 0x000fec0003800000 */
.L_x_234:
[----:B------:R-:W-:Y:S01]  /*1020*/  LOP3.LUT R25, R19, 0x80000, RZ, 0xfc, !PT ;  /* 0x0008000013197812 */ /* 0x000fe200078efcff */
[----:B------:R-:W-:-:S07]  /*1030*/  IMAD.MOV.U32 R24, RZ, RZ, R18 ;  /* 0x000000ffff187224 */ /* 0x000fce00078e0012 */
.L_x_233:
[----:B------:R-:W-:Y:S05]  /*1040*/  BSYNC B2 ;  /* 0x0000000000027941 */ /* 0x000fea0003800000 */
.L_x_231:
[----:B------:R-:W-:Y:S01]  /*1050*/  MOV R16, R2 ;  /* 0x0000000200107202 */ /* 0x000fe20000000f00 */
[----:B------:R-:W-:-:S04]  /*1060*/  IMAD.MOV.U32 R17, RZ, RZ, 0x0 ;  /* 0x00000000ff117424 */ /* 0x000fc800078e00ff */
[----:B------:R-:W-:Y:S05]  /*1070*/  RET.REL.NODEC R16 `(_ZN2at6native55_GLOBAL__N__6c1c77d0_17_DistanceKernel_cu_75b981de_308231pdist_backward_kernel_cuda_implIdNS1_5distsIdE3twoEEEvPT_PKS6_S9_S9_llllS6_dd) ;  /* 0xffffffec10e07950 */ /* 0x000fea0003c3ffff */
        .weak           $__internal_20_$__cuda_sm20_dsqrt_rn_f64_mediumpath_v1
        .type           $__internal_20_$__cuda_sm20_dsqrt_rn_f64_mediumpath_v1,@function
        .size           $__internal_20_$__cuda_sm20_dsqrt_rn_f64_mediumpath_v1,(.L_x_871 - $__internal_20_$__cuda_sm20_dsqrt_rn_f64_mediumpath_v1)
$__internal_20_$__cuda_sm20_dsqrt_rn_f64_mediumpath_v1:
        /* <DEDUP_REMOVED lines=12> */
.L_x_237:
        /* <DEDUP_REMOVED lines=9> */
[----:B------:R-:W-:Y:S02]  /*11d0*/  IMAD.MOV.U32 R6, RZ, RZ, RZ ;  /* 0x000000ffff067224 */ /* 0x000fe400078e00ff */
[----:B------:R-:W-:Y:S02]  /*11e0*/  IMAD.MOV.U32 R10, RZ, RZ, 0x0 ;  /* 0x00000000ff0a7424 */ /* 0x000fe400078e00ff */
[----:B------:R-:W-:Y:S01]  /*11f0*/  IMAD.MOV.U32 R11, RZ, RZ, 0x3fd80000 ;  /* 0x3fd80000ff0b7424 */ /* 0x000fe200078e00ff */
        /* <DEDUP_REMOVED lines=12> */
.L_x_239:
[----:B------:R-:W-:-:S11]  /*12c0*/  DADD R6, R4, R4 ;  /* 0x0000000004067229 */ /* 0x000fd60000000004 */
.L_x_238:
[----:B------:R-:W-:Y:S05]  /*12d0*/  BSYNC B1 ;  /* 0x0000000000017941 */ /* 0x000fea0003800000 */
.L_x_236:
[----:B------:R-:W-:Y:S02]  /*12e0*/  IMAD.MOV.U32 R4, RZ, RZ, R0 ;  /* 0x000000ffff047224 */ /* 0x000fe400078e0000 */
[----:B------:R-:W-:Y:S02]  /*12f0*/  IMAD.MOV.U32 R5, RZ, RZ, 0x0 ;  /* 0x00000000ff057424 */ /* 0x000fe400078e00ff */
[----:B------:R-:W-:Y:S02]  /*1300*/  IMAD.MOV.U32 R14, RZ, RZ, R6 ;  /* 0x000000ffff0e7224 */ /* 0x000fe400078e0006 */
[----:B------:R-:W-:Y:S01]  /*1310*/  IMAD.MOV.U32 R15, RZ, RZ, R7 ;  /* 0x000000ffff0f7224 */ /* 0x000fe200078e0007 */
[----:B------:R-:W-:Y:S06]  /*1320*/  RET.REL.NODEC R4 `(_ZN2at6native55_GLOBAL__N__6c1c77d0_17_DistanceKernel_cu_75b981de_308231pdist_backward_kernel_cuda_implIdNS1_5distsIdE3twoEEEvPT_PKS6_S9_S9_llllS6_dd) ;  /* 0xffffffec04347950 */ /* 0x000fec0003c3ffff */
.L_x_240:
        /* <DEDUP_REMOVED lines=13> */
.L_x_871:


//--------------------- .text._ZN2at6native55_GLOBAL__N__6c1c77d0_17_DistanceKernel_cu_75b981de_308231pdist_backward_kernel_cuda_implIdNS1_5distsIdE6lt_twoEEEvPT_PKS6_S9_S9_llllS6_dd --------------------------
	.section	.text._ZN2at6native55_GLOBAL__N__6c1c77d0_17_DistanceKernel_cu_75b981de_308231pdist_backward_kernel_cuda_implIdNS1_5distsIdE6lt_twoEEEvPT_PKS6_S9_S9_llllS6_dd,"ax",@progbits
	.align	128
.text._ZN2at6native55_GLOBAL__N__6c1c77d0_17_DistanceKernel_cu_75b981de_308231pdist_backward_kernel_cuda_implIdNS1_5distsIdE6lt_twoEEEvPT_PKS6_S9_S9_llllS6_dd:
        .type           _ZN2at6native55_GLOBAL__N__6c1c77d0_17_DistanceKernel_cu_75b981de_308231pdist_backward_kernel_cuda_implIdNS1_5distsIdE6lt_twoEEEvPT_PKS6_S9_S9_llllS6_dd,@function
        .size           _ZN2at6native55_GLOBAL__N__6c1c77d0_17_DistanceKernel_cu_75b981de_308231pdist_backward_kernel_cuda_implIdNS1_5distsIdE6lt_twoEEEvPT_PKS6_S9_S9_llllS6_dd,(.L_x_874 - _ZN2at6native55_GLOBAL__N__6c1c77d0_17_DistanceKernel_cu_75b981de_308231pdist_backward_kernel_cuda_implIdNS1_5distsIdE6lt_twoEEEvPT_PKS6_S9_S9_llllS6_dd)
        .other          _ZN2at6native55_GLOBAL__N__6c1c77d0_17_DistanceKernel_cu_75b981de_308231pdist_backward_kernel_cuda_implIdNS1_5distsIdE6lt_twoEEEvPT_PKS6_S9_S9_llllS6_dd,@"STO_CUDA_ENTRY STV_DEFAULT"
_ZN2at6native55_GLOBAL__N__6c1c77d0_17_DistanceKernel_cu_75b981de_308231pdist_backward_kernel_cuda_implIdNS1_5distsIdE6lt_twoEEEvPT_PKS6_S9_S9_llllS6_dd:
        /* <DEDUP_REMOVED lines=35> */
[----:B------:R-:W-:Y:S05]  /*0230*/  CALL.REL.NOINC `($__internal_22_$__cuda_sm20_dsqrt_rn_f64_mediumpath_v1) ;  /* 0x0000002000dc7944 */ /* 0x000fea0003c00000 */
.L_x_242:
[----:B------:R-:W-:Y:S05]  /*0240*/  BSYNC B0 ;  /* 0x0000000000007941 */ /* 0x000fea0003800000 */
.L_x_241:
        /* <DEDUP_REMOVED lines=9> */
[C---:B------:R-:W-:Y:S01]  /*02e0*/  LEA R16, P1, R2.reuse, UR10, 0x3 ;  /* 0x0000000a02107c11 */ /* 0x040fe2000f8218ff */
[----:B------:R-:W-:-:S03]  /*02f0*/  IMAD.WIDE.U32 R12, R2, UR8, RZ ;  /* 0x00000008020c7c25 */ /* 0x000fc6000f8e00ff */
[----:B------:R-:W2:Y:S01]  /*0300*/  F2I.S64.F64.TRUNC R10, R10 ;  /* 0x0000000a000a7311 */ /* 0x000ea2000030d900 */
[----:B------:R-:W-:Y:S01]  /*0310*/  IMAD R15, R2, UR9, R15 ;  /* 0x00000009020f7c24 */ /* 0x000fe2000f8e020f */
[----:B------:R-:W-:-:S03]  /*0320*/  ULDC.64 UR8, c[0x0][0x218] ;  /* 0x0000860000087ab9 */ /* 0x000fc60000000a00 */
[----:B------:R-:W-:Y:S02]  /*0330*/  IMAD.IADD R13, R13, 0x1, R15 ;  /* 0x000000010d0d7824 */ /* 0x000fe400078e020f */
        /* <DEDUP_REMOVED lines=8> */
[----:B------:R-:W-:Y:S02]  /*03c0*/  ISETP.GE.U32.AND P0, PT, R18, R8, PT ;  /* 0x000000081200720c */ /* 0x000fe40003f06070 */
[----:B------:R-:W-:Y:S02]  /*03d0*/  LEA.HI.X R17, R2, UR11, R3, 0x3, P1 ;  /* 0x0000000b02117c11 */ /* 0x000fe400088f1c03 */
[----:B------:R-:W-:Y:S02]  /*03e0*/  ISETP.GE.AND.EX P0, PT, R5, R0, PT, P0 ;  /* 0x000000000500720c */ /* 0x000fe40003f06300 */
[----:B------:R-:W-:-:S04]  /*03f0*/  LEA R14, P1, R12, UR8, 0x3 ;  /* 0x000000080c0e7c11 */ /* 0x000fc8000f8218ff */
[----:B------:R-:W-:-:S07]  /*0400*/  LEA.HI.X R15, R12, UR9, R13, 0x3, P1 ;  /* 0x000000090c0f7c11 */ /* 0x000fce00088f1c0d */
[----:B------:R-:W-:Y:S05]  /*0410*/  @P0 EXIT ;  /* 0x000000000000094d */ /* 0x000fea0003800000 */
[----:B------:R-:W2:Y:S01]  /*0420*/  LDG.E.64 R16, desc[UR6][R16.64] ;  /* 0x0000000610107981 */ /* 0x000ea2000c1e1b00 */
[----:B------:R-:W0:Y:S03]  /*0430*/  LDC.64 R12, c[0x0][0x238] ;  /* 0x00008e00ff0c7b82 */ /* 0x000e260000000a00 */
[----:B------:R-:W5:Y:S01]  /*0440*/  LDG.E.64 R14, desc[UR6][R14.64] ;  /* 0x000000060e0e7981 */ /* 0x000f62000c1e1b00 */
[-C--:B------:R-:W-:Y:S01]  /*0450*/  IMAD R9, R11, R10.reuse, RZ ;  /* 0x0000000a0b097224 */ /* 0x080fe200078e02ff */
[----:B------:R-:W-:Y:S01]  /*0460*/  ULDC.64 UR8, c[0x0][0x220] ;  /* 0x0000880000087ab9 */ /* 0x000fe20000000a00 */
[C---:B------:R-:W-:Y:S01]  /*0470*/  IMAD.WIDE.U32 R20, R10.reuse, R10, R10 ;  /* 0x0000000a0a147225 */ /* 0x040fe200078e000a */
[----:B------:R-:W-:Y:S01]  /*0480*/  ULDC UR5, c[0x0][0x10] ;  /* 0x0000040000057ab9 */ /* 0x000fe20000000800 */
[----:B------:R-:W1:Y:S01]  /*0490*/  LDC.64 R28, c[0x0][0x250] ;  /* 0x00009400ff1c7b82 */ /* 0x000e620000000a00 */
[----:B------:R-:W-:Y:S01]  /*04a0*/  ULDC.64 UR10, c[0x0][0x210] ;  /* 0x00008400000a7ab9 */ /* 0x000fe20000000a00 */
[----:B------:R-:W-:Y:S01]  /*04b0*/  IMAD R9, R10, R11, R9 ;  /* 0x0000000b0a097224 */ /* 0x000fe200078e0209 */
[----:B------:R-:W-:-:S03]  /*04c0*/  UIMAD UR4, UR4, UR5, URZ ;  /* 0x00000005040472a4 */ /* 0x000fc6000f8e023f */
[----:B------:R-:W-:Y:S01]  /*04d0*/  IMAD.IADD R19, R21, 0x1, R9 ;  /* 0x0000000115137824 */ /* 0x000fe200078e0209 */
[----:B------:R-:W-:Y:S01]  /*04e0*/  IADD3 R21, P1, RZ, -R10, RZ ;  /* 0x8000000aff157210 */ /* 0x000fe20007f3e0ff */
[----:B------:R-:W-:-:S03]  /*04f0*/  USHF.R.S32.HI UR5, URZ, 0x1f, UR4 ;  /* 0x0000001f3f057899 */ /* 0x000fc60008011404 */
[----:B------:R-:W-:Y:S01]  /*0500*/  LEA.HI R9, P0, R19, R20, RZ, 0x1 ;  /* 0x0000001413097211 */ /* 0x000fe200078108ff */
[----:B------:R-:W-:-:S04]  /*0510*/  IMAD.X R23, RZ, RZ, ~R11, P1 ;  /* 0x000000ffff177224 */ /* 0x000fc800008e0e0b */
[----:B------:R-:W-:Y:S01]  /*0520*/  IMAD.X R4, RZ, RZ, R19, P0 ;  /* 0x000000ffff047224 */ /* 0x000fe200000e0613 */
[----:B0-----:R-:W-:Y:S01]  /*0530*/  IADD3 R27, P1, P2, -R10, -0x2, R12 ;  /* 0xfffffffe0a1b7810 */ /* 0x001fe20007a3e10c */
[-C--:B------:R-:W-:Y:S02]  /*0540*/  IMAD R20, R23, R12.reuse, RZ ;  /* 0x0000000c17147224 */ /* 0x080fe400078e02ff */
[----:B------:R-:W-:Y:S01]  /*0550*/  IMAD.WIDE.U32 R2, R21, R12, R2 ;  /* 0x0000000c15027225 */ /* 0x000fe200078e0002 */
[--C-:B------:R-:W-:Y:S02]  /*0560*/  SHF.R.S64 R9, R9, 0x1, R4.reuse ;  /* 0x0000000109097819 */ /* 0x100fe40000001004 */
[----:B------:R-:W-:Y:S01]  /*0570*/  SHF.R.S32.HI R19, RZ, 0x1, R4 ;  /* 0x00000001ff137819 */ /* 0x000fe20000011404 */
[----:B------:R-:W-:Y:S01]  /*0580*/  IMAD R20, R21, R13, R20 ;  /* 0x0000000d15147224 */ /* 0x000fe200078e0214 */
        /* <DEDUP_REMOVED lines=10> */
[C---:B------:R-:W-:Y:S02]  /*0630*/  IMAD R13, R27.reuse, R13, R4 ;  /* 0x0000000d1b0d7224 */ /* 0x040fe400078e0204 */
[----:B------:R-:W-:Y:S01]  /*0640*/  IMAD.WIDE.U32 R26, R27, R12, R22 ;  /* 0x0000000c1b1a7225 */ /* 0x000fe200078e0016 */
[----:B------:R-:W-:-:S03]  /*0650*/  LEA.HI.X R3, R8, UR9, R0, 0x3, P0 ;  /* 0x0000000908037c11 */ /* 0x000fc600080f1c00 */
[----:B------:R-:W-:Y:S01]  /*0660*/  IMAD.IADD R4, R11, 0x1, R9 ;  /* 0x000000010b047824 */ /* 0x000fe200078e0209 */
[C---:B-1----:R-:W-:Y:S01]  /*0670*/  DSETP.GEU.AND P0, PT, R28.reuse, 1, PT ;  /* 0x3ff000001c00742a */ /* 0x042fe20003f0e000 */
[----:B------:R-:W-:Y:S01]  /*0680*/  IMAD.IADD R0, R27, 0x1, R13 ;  /* 0x000000011b007824 */ /* 0x000fe200078e020d */
[----:B------:R-:W-:Y:S01]  /*0690*/  DADD R12, R28, -1 ;  /* 0xbff000001c0c7429 */ /* 0x000fe20000000000 */
[----:B------:R-:W-:Y:S01]  /*06a0*/  IMAD R11, R4, UR12, RZ ;  /* 0x0000000c040b7c24 */ /* 0x000fe2000f8e02ff */
[----:B------:R-:W-:Y:S01]  /*06b0*/  LEA R4, P3, R18, UR8, 0x3 ;  /* 0x0000000812047c11 */ /* 0x000fe2000f8618ff */
[----:B------:R-:W-:Y:S02]  /*06c0*/  IMAD R9, R23, UR12, RZ ;  /* 0x0000000c17097c24 */ /* 0x000fe4000f8e02ff */
[----:B------:R-:W-:Y:S01]  /*06d0*/  IMAD R19, R0, UR12, RZ ;  /* 0x0000000c00137c24 */ /* 0x000fe2000f8e02ff */
[----:B------:R-:W-:Y:S01]  /*06e0*/  LEA.HI.X R5, R18, UR9, R5, 0x3, P3 ;  /* 0x0000000912057c11 */ /* 0x000fe200098f1c05 */
[C---:B------:R-:W-:Y:S01]  /*06f0*/  IMAD R11, R10.reuse, UR13, R11 ;  /* 0x0000000d0a0b7c24 */ /* 0x040fe2000f8e020b */
[----:B------:R-:W-:Y:S01]  /*0700*/  DSETP.NEU.AND P1, PT, R12, RZ, PT ;  /* 0x000000ff0c00722a */ /* 0x000fe20003f2d000 */
[----:B------:R-:W-:-:S04]  /*0710*/  IMAD.WIDE.U32 R20, R10, UR12, R6 ;  /* 0x0000000c0a147c25 */ /* 0x000fc8000f8e0006 */
[C---:B------:R-:W-:Y:S02]  /*0720*/  IMAD R9, R22.reuse, UR13, R9 ;  /* 0x0000000d16097c24 */ /* 0x040fe4000f8e0209 */
[----:B------:R-:W-:-:S04]  /*0730*/  IMAD.WIDE.U32 R24, R22, UR12, R6 ;  /* 0x0000000c16187c25 */ /* 0x000fc8000f8e0006 */
[----:B------:R-:W-:Y:S01]  /*0740*/  IMAD.WIDE.U32 R22, R26, UR12, R6 ;  /* 0x0000000c1a167c25 */ /* 0x000fe2000f8e0006 */
[----:B------:R-:W-:Y:S02]  /*0750*/  LEA R6, P5, R20, UR10, 0x3 ;  /* 0x0000000a14067c11 */ /* 0x000fe4000f8a18ff */
[----:B------:R-:W-:Y:S01]  /*0760*/  LEA R8, P4, R24, UR8, 0x3 ;  /* 0x0000000818087c11 */ /* 0x000fe2000f8818ff */
[----:B------:R-:W-:Y:S01]  /*0770*/  IMAD R19, R26, UR13, R19 ;  /* 0x0000000d1a137c24 */ /* 0x000fe2000f8e0213 */
[----:B------:R-:W-:Y:S01]  /*0780*/  LEA R10, P6, R22, UR10, 0x3 ;  /* 0x0000000a160a7c11 */ /* 0x000fe2000f8c18ff */
[----:B------:R-:W-:Y:S02]  /*0790*/  IMAD.IADD R7, R21, 0x1, R11 ;  /* 0x0000000115077824 */ /* 0x000fe400078e020b */
[----:B------:R-:W-:Y:S02]  /*07a0*/  IMAD.IADD R9, R25, 0x1, R9 ;  /* 0x0000000119097824 */ /* 0x000fe400078e0209 */
[----:B------:R-:W-:Y:S01]  /*07b0*/  IMAD.IADD R11, R23, 0x1, R19 ;  /* 0x00000001170b7824 */ /* 0x000fe200078e0213 */
[----:B------:R-:W-:-:S02]  /*07c0*/  LEA.HI.X R7, R20, UR11, R7, 0x3, P5 ;  /* 0x0000000b14077c11 */ /* 0x000fc4000a8f1c07 */
[----:B------:R-:W-:Y:S02]  /*07d0*/  LEA.HI.X R9, R24, UR9, R9, 0x3, P4 ;  /* 0x0000000918097c11 */ /* 0x000fe4000a0f1c09 */
[----:B------:R-:W-:Y:S01]  /*07e0*/  LEA.HI.X R11, R22, UR11, R11, 0x3, P6 ;  /* 0x0000000b160b7c11 */ /* 0x000fe2000b0f1c0b */
[C---:B--2---:R-:W-:Y:S02]  /*07f0*/  DADD R38, R16.reuse, R12 ;  /* 0x0000000010267229 */ /* 0x044fe4000000000c */
[----:B------:R-:W-:Y:S01]  /*0800*/  DSETP.EQ.OR P2, PT, R16, 1, !P1 ;  /* 0x3ff000001000742a */ /* 0x000fe20004f42400 */
[----:B------:R-:W-:-:S13]  /*0810*/  @!P0 BRA `(.L_x_243) ;  /* 0x0000000800f48947 */ /* 0x000fda0003800000 */
[----:B------:R-:W-:-:S04]  /*0820*/  LOP3.LUT R19, R13, 0x7ff00000, RZ, 0xc0, !PT ;  /* 0x7ff000000d137812 */ /* 0x000fc800078ec0ff */
[----:B------:R-:W-:-:S07]  /*0830*/  LEA.HI R19, R19, 0xfffffc0c, RZ, 0xc ;  /* 0xfffffc0c13137811 */ /* 0x000fce00078f60ff */
.L_x_262:
[----:B------:R-:W-:Y:S01]  /*0840*/  DSETP.NEU.AND P0, PT, R16, RZ, PT ;  /* 0x000000ff1000722a */ /* 0x000fe20003f0d000 */
[----:B------:R-:W-:Y:S01]  /*0850*/  BSSY B0, `(.L_x_244) ;  /* 0x00000a6000007945 */ /* 0x000fe20003800000 */
[----:B0-----:R-:W-:-:S12]  /*0860*/  CS2R R20, SRZ ;  /* 0x0000000000147805 */ /* 0x001fd8000001ff00 */
[----:B------:R-:W-:Y:S05]  /*0870*/  @!P0 BRA `(.L_x_245) ;  /* 0x00000008008c8947 */ /* 0x000fea0003800000 */
        /* <DEDUP_REMOVED lines=12> */
[----:B-----5:R-:W-:Y:S05]  /*0940*/  CALL.REL.NOINC `($_ZN2at6native55_GLOBAL__N__6c1c77d0_17_DistanceKernel_cu_75b981de_308231pdist_backward_kernel_cuda_implIdNS1_5distsIdE6lt_twoEEEvPT_PKS6_S9_S9_llllS6_dd$__internal_accurate_pow) ;  /* 0x0000001c00c47944 */ /* 0x020fea0003c00000 */
[----:B------:R-:W-:Y:S05]  /*0950*/  BSYNC B1 ;  /* 0x0000000000017941 */ /* 0x000fea0003800000 */
.L_x_246:
        /* <DEDUP_REMOVED lines=22> */
.L_x_248:
[----:B------:R-:W-:Y:S01]  /*0ac0*/  DSETP.NEU.AND P0, PT, |R12|, 0.5, PT ;  /* 0x3fe000000c00742a */ /* 0x000fe20003f0d200 */
[----:B------:R-:W-:Y:S01]  /*0ad0*/  ISETP.GE.AND P4, PT, R13, RZ, PT ;  /* 0x000000ff0d00720c */ /* 0x000fe20003f86270 */
[----:B------:R-:W-:Y:S01]  /*0ae0*/  IMAD.MOV.U32 R22, RZ, RZ, RZ ;  /* 0x000000ffff167224 */ /* 0x000fe200078e00ff */
[----:B------:R-:W-:-:S04]  /*0af0*/  ISETP.EQ.U32.AND P3, PT, R20, RZ, PT ;  /* 0x000000ff1400720c */ /* 0x000fc80003f62070 */
[----:B------:R-:W-:-:S04]  /*0b00*/  ISETP.EQ.AND.EX P0, PT, R18, -0x80000000, P0, P3 ;  /* 0x800000001200780c */ /* 0x000fc80000702330 */
[----:B------:R-:W-:-:S04]  /*0b10*/  SEL R23, R47, RZ, P0 ;  /* 0x000000ff2f177207 */ /* 0x000fc80000000000 */
[----:B------:R-:W-:-:S07]  /*0b20*/  @!P4 LOP3.LUT R23, R23, 0x7ff00000, RZ, 0xfc, !PT ;  /* 0x7ff000001717c812 */ /* 0x000fce00078efcff */
.L_x_249:
[----:B------:R-:W-:Y:S05]  /*0b30*/  BSYNC B1 ;  /* 0x0000000000017941 */ /* 0x000fea0003800000 */
.L_x_247:
        /* <DEDUP_REMOVED lines=20> */
.L_x_253:
        /* <DEDUP_REMOVED lines=8> */
.L_x_252:
[----:B------:R-:W-:-:S11]  /*0d00*/  DADD R22, R12, |R40| ;  /* 0x000000000c167229 */ /* 0x000fd60000000428 */
.L_x_251:
[----:B------:R-:W-:Y:S05]  /*0d10*/  BSYNC B1 ;  /* 0x0000000000017941 */ /* 0x000fea0003800000 */
.L_x_250:
        /* <DEDUP_REMOVED lines=17> */
[----:B------:R-:W-:Y:S05]  /*0e30*/  CALL.REL.NOINC `($_ZN2at6native55_GLOBAL__N__6c1c77d0_17_DistanceKernel_cu_75b981de_308231pdist_backward_kernel_cuda_implIdNS1_5distsIdE6lt_twoEEEvPT_PKS6_S9_S9_llllS6_dd$__internal_accurate_pow) ;  /* 0x0000001800887944 */ /* 0x000fea0003c00000 */
[----:B------:R-:W-:Y:S05]  /*0e40*/  BSYNC B1 ;  /* 0x0000000000017941 */ /* 0x000fea0003800000 */
.L_x_254:
        /* <DEDUP_REMOVED lines=17> */
.L_x_256:
[----:B------:R-:W-:Y:S05]  /*0f60*/  BSYNC B1 ;  /* 0x0000000000017941 */ /* 0x000fea0003800000 */
.L_x_255:
        /* <DEDUP_REMOVED lines=16> */
.L_x_260:
        /* <DEDUP_REMOVED lines=8> */
.L_x_259:
[----:B------:R-:W-:-:S11]  /*10f0*/  DADD R20, R16, R12 ;  /* 0x0000000010147229 */ /* 0x000fd6000000000c */
.L_x_258:
[----:B------:R-:W-:Y:S05]  /*1100*/  BSYNC B1 ;  /* 0x0000000000017941 */ /* 0x000fea0003800000 */
.L_x_257:
        /* <DEDUP_REMOVED lines=22> */
[----:B------:R-:W-:Y:S05]  /*1270*/  CALL.REL.NOINC `($__internal_21_$__cuda_sm20_div_rn_f64_full) ;  /* 0x0000000c00587944 */ /* 0x000fea0003c00000 */
[----:B------:R-:W-:Y:S02]  /*1280*/  IMAD.MOV.U32 R20, RZ, RZ, R26 ;  /* 0x000000ffff147224 */ /* 0x000fe400078e001a */
[----:B------:R-:W-:-:S07]  /*1290*/  IMAD.MOV.U32 R21, RZ, RZ, R27 ;  /* 0x000000ffff157224 */ /* 0x000fce00078e001b */
.L_x_261:
[----:B------:R-:W-:Y:S05]  /*12a0*/  BSYNC B1 ;  /* 0x0000000000017941 */ /* 0x000fea0003800000 */
.L_x_245:
[----:B------:R-:W-:Y:S05]  /*12b0*/  BSYNC B0 ;  /* 0x0000000000007941 */ /* 0x000fea0003800000 */
.L_x_244:
[----:B------:R-:W-:Y:S01]  /*12c0*/  USHF.L.U32 UR8, UR4, 0x3, URZ ;  /* 0x0000000304087899 */ /* 0x000fe2000800063f */
[----:B------:R-:W-:Y:S01]  /*12d0*/  DADD R22, -RZ, -R20 ;  /* 0x00000000ff167229 */ /* 0x000fe20000000914 */
[----:B------:R0:W-:Y:S01]  /*12e0*/  STG.E.64 desc[UR6][R6.64], R20 ;  /* 0x0000001406007986 */ /* 0x0001e2000c101b06 */
[----:B------:R-:W-:-:S03]  /*12f0*/  USHF.L.U64.HI UR9, UR4, 0x3, UR5 ;  /* 0x0000000304097899 */ /* 0x000fc60008010205 */
[----:B------:R-:W-:Y:S02]  /*1300*/  IADD3 R4, P0, R4, UR8, RZ ;  /* 0x0000000804047c10 */ /* 0x000fe4000ff1e0ff */
[----:B------:R-:W-:Y:S02]  /*1310*/  IADD3 R8, P3, R8, UR8, RZ ;  /* 0x0000000808087c10 */ /* 0x000fe4000ff7e0ff */
[----:B------:R-:W-:Y:S02]  /*1320*/  IADD3.X R5, R5, UR9, RZ, P0, !PT ;  /* 0x0000000905057c10 */ /* 0x000fe400087fe4ff */
[----:B------:R-:W-:Y:S02]  /*1330*/  ISETP.GE.U32.AND P0, PT, R4, R2, PT ;  /* 0x000000020400720c */ /* 0x000fe40003f06070 */
[----:B------:R-:W-:Y:S01]  /*1340*/  IADD3.X R9, R9, UR9, RZ, P3, !PT ;  /* 0x0000000909097c10 */ /* 0x000fe20009ffe4ff */
[----:B0-----:R-:W-:Y:S01]  /*1350*/  IMAD.MOV.U32 R20, RZ, RZ, R10 ;  /* 0x000000ffff147224 */ /* 0x001fe200078e000a */
[----:B------:R-:W-:Y:S01]  /*1360*/  ISETP.GE.U32.AND.EX P0, PT, R5, R3, PT, P0 ;  /* 0x000000030500720c */ /* 0x000fe20003f06100 */
[----:B------:R-:W-:Y:S01]  /*1370*/  IMAD.MOV.U32 R21, RZ, RZ, R11 ;  /* 0x000000ffff157224 */ /* 0x000fe200078e000b */
[----:B------:R-:W-:-:S02]  /*1380*/  IADD3 R6, P4, R6, UR8, RZ ;  /* 0x0000000806067c10 */ /* 0x000fc4000ff9e0ff */
[----:B------:R-:W-:Y:S02]  /*1390*/  IADD3 R10, P5, R10, UR8, RZ ;  /* 0x000000080a0a7c10 */ /* 0x000fe4000ffbe0ff */
[----:B------:R0:W-:Y:S01]  /*13a0*/  STG.E.64 desc[UR6][R20.64], R22 ;  /* 0x0000001614007986 */ /* 0x0001e2000c101b06 */
[----:B------:R-:W-:Y:S02]  /*13b0*/  IADD3.X R7, R7, UR9, RZ, P4, !PT ;  /* 0x0000000907077c10 */ /* 0x000fe4000a7fe4ff */
[----:B------:R-:W-:-:S04]  /*13c0*/  IADD3.X R11, R11, UR9, RZ, P5, !PT ;  /* 0x000000090b0b7c10 */ /* 0x000fc8000affe4ff */
[----:B------:R-:W-:Y:S05]  /*13d0*/  @!P0 BRA `(.L_x_262) ;  /* 0xfffffff400188947 */ /* 0x000fea000383ffff */
[----:B------:R-:W-:Y:S05]  /*13e0*/  EXIT ;  /* 0x000000000000794d */ /* 0x000fea0003800000 */
.L_x_243:
[----:B------:R-:W-:-:S04]  /*13f0*/  LOP3.LUT R41, R13, 0x7ff00000, RZ, 0xc0, !PT ;  /* 0x7ff000000d297812 */ /* 0x000fc800078ec0ff */
[----:B------:R-:W-:-:S07]  /*1400*/  LEA.HI R41, R41, 0xfffffc0c, RZ, 0xc ;  /* 0xfffffc0c29297811 */ /* 0x000fce00078f60ff */
.L_x_282:
        /* <DEDUP_REMOVED lines=17> */
[----:B-----5:R-:W-:Y:S05]  /*1520*/  CALL.REL.NOINC `($_ZN2at6native55_GLOBAL__N__6c1c77d0_17_DistanceKernel_cu_75b981de_308231pdist_backward_kernel_cuda_implIdNS1_5distsIdE6lt_twoEEEvPT_PKS6_S9_S9_llllS6_dd$__internal_accurate_pow) ;  /* 0x0000001000cc7944 */ /* 0x020fea0003c00000 */
[----:B------:R-:W-:Y:S05]  /*1530*/  BSYNC B1 ;  /* 0x0000000000017941 */ /* 0x000fea0003800000 */
.L_x_265:
        /* <DEDUP_REMOVED lines=22> */
.L_x_267:
[----:B------:R-:W-:Y:S01]  /*16a0*/  DSETP.NEU.AND P0, PT, |R12|, 0.5, PT ;  /* 0x3fe000000c00742a */ /* 0x000fe20003f0d200 */
[----:B------:R-:W-:Y:S01]  /*16b0*/  ISETP.GE.AND P4, PT, R13, RZ, PT ;  /* 0x000000ff0d00720c */ /* 0x000fe20003f86270 */
[----:B------:R-:W-:Y:S01]  /*16c0*/  IMAD.MOV.U32 R22, RZ, RZ, RZ ;  /* 0x000000ffff167224 */ /* 0x000fe200078e00ff */
[----:B------:R-:W-:-:S04]  /*16d0*/  ISETP.EQ.U32.AND P3, PT, R40, RZ, PT ;  /* 0x000000ff2800720c */ /* 0x000fc80003f62070 */
[----:B------:R-:W-:-:S04]  /*16e0*/  ISETP.EQ.AND.EX P0, PT, R38, -0x80000000, P0, P3 ;  /* 0x800000002600780c */ /* 0x000fc80000702330 */
[----:B------:R-:W-:-:S04]  /*16f0*/  SEL R23, R21, RZ, P0 ;  /* 0x000000ff15177207 */ /* 0x000fc80000000000 */
[----:B------:R-:W-:-:S07]  /*1700*/  @!P4 LOP3.LUT R23, R23, 0x7ff00000, RZ, 0xfc, !PT ;  /* 0x7ff000001717c812 */ /* 0x000fce00078efcff */
.L_x_268:
[----:B------:R-:W-:Y:S05]  /*1710*/  BSYNC B1 ;  /* 0x0000000000017941 */ /* 0x000fea0003800000 */
.L_x_266:
        /* <DEDUP_REMOVED lines=20> */
.L_x_272:
        /* <DEDUP_REMOVED lines=8> */
.L_x_271:
[----:B------:R-:W-:-:S11]  /*18e0*/  DADD R22, R12, |R18| ;  /* 0x000000000c167229 */ /* 0x000fd60000000412 */
.L_x_270:
[----:B------:R-:W-:Y:S05]  /*18f0*/  BSYNC B1 ;  /* 0x0000000000017941 */ /* 0x000fea0003800000 */
.L_x_269:
        /* <DEDUP_REMOVED lines=19> */
.L_x_273:
        /* <DEDUP_REMOVED lines=17> */
.L_x_275:
[----:B------:R-:W-:Y:S05]  /*1b40*/  BSYNC B1 ;  /* 0x0000000000017941 */ /* 0x000fea0003800000 */
.L_x_274:
        /* <DEDUP_REMOVED lines=16> */
.L_x_279:
        /* <DEDUP_REMOVED lines=8> */
.L_x_278:
[----:B------:R-:W-:-:S11]  /*1cd0*/  DADD R20, R16, R12 ;  /* 0x0000000010147229 */ /* 0x000fd6000000000c */
.L_x_277:
[----:B------:R-:W-:Y:S05]  /*1ce0*/  BSYNC B1 ;  /* 0x0000000000017941 */ /* 0x000fea0003800000 */
.L_x_276:
        /* <DEDUP_REMOVED lines=21> */
[----:B------:R-:W-:Y:S05]  /*1e40*/  CALL.REL.NOINC `($__internal_21_$__cuda_sm20_div_rn_f64_full) ;  /* 0x0000000000647944 */ /* 0x000fea0003c00000 */
[----:B------:R-:W-:Y:S02]  /*1e50*/  IMAD.MOV.U32 R18, RZ, RZ, R26 ;  /* 0x000000ffff127224 */ /* 0x000fe400078e001a */
[----:B------:R-:W-:-:S07]  /*1e60*/  IMAD.MOV.U32 R19, RZ, RZ, R27 ;  /* 0x000000ffff137224 */ /* 0x000fce00078e001b */
.L_x_281:
[----:B------:R-:W-:Y:S05]  /*1e70*/  BSYNC B1 ;  /* 0x0000000000017941 */ /* 0x000fea0003800000 */
.L_x_280:
[----:B------:R-:W-:Y:S02]  /*1e80*/  IMAD.MOV.U32 R20, RZ, RZ, R18 ;  /* 0x000000ffff147224 */ /* 0x000fe400078e0012 */
[----:B------:R-:W-:-:S07]  /*1e90*/  IMAD.MOV.U32 R21, RZ, RZ, R19 ;  /* 0x000000ffff157224 */ /* 0x000fce00078e0013 */
.L_x_264:
[----:B------:R-:W-:Y:S05]  /*1ea0*/  BSYNC B0 ;  /* 0x0000000000007941 */ /* 0x000fea0003800000 */
.L_x_263:
[----:B------:R-:W-:Y:S01]  /*1eb0*/  USHF.L.U32 UR9, UR4, 0x3, URZ ;  /* 0x0000000304097899 */ /* 0x000fe2000800063f */
[----:B------:R-:W-:Y:S01]  /*1ec0*/  DADD R22, -RZ, -R20 ;  /* 0x00000000ff167229 */ /* 0x000fe20000000914 */
[----:B------:R-:W-:Y:S01]  /*1ed0*/  USHF.L.U64.HI UR8, UR4, 0x3, UR5 ;  /* 0x0000000304087899 */ /* 0x000fe20008010205 */
[----:B------:R-:W-:Y:S01]  /*1ee0*/  IMAD.MOV.U32 R18, RZ, RZ, R10 ;  /* 0x000000ffff127224 */ /* 0x000fe200078e000a */
[----:B------:R0:W-:Y:S01]  /*1ef0*/  STG.E.64 desc[UR6][R6.64], R20 ;  /* 0x0000001406007986 */ /* 0x0001e2000c101b06 */
[----:B------:R-:W-:Y:S01]  /*1f00*/  IMAD.MOV.U32 R19, RZ, RZ, R11 ;  /* 0x000000ffff137224 */ /* 0x000fe200078e000b */
[----:B------:R-:W-:Y:S02]  /*1f10*/  IADD3 R4, P0, R4, UR9, RZ ;  /* 0x0000000904047c10 */ /* 0x000fe4000ff1e0ff */
[----:B------:R-:W-:Y:S02]  /*1f20*/  IADD3 R8, P3, R8, UR9, RZ ;  /* 0x0000000908087c10 */ /* 0x000fe4000ff7e0ff */
[----:B------:R1:W-:Y:S01]  /*1f30*/  STG.E.64 desc[UR6][R18.64], R22 ;  /* 0x0000001612007986 */ /* 0x0003e2000c101b06 */
[----:B------:R-:W-:-:S02]  /*1f40*/  IADD3.X R5, R5, UR8, RZ, P0, !PT ;  /* 0x0000000805057c10 */ /* 0x000fc400087fe4ff */
[----:B------:R-:W-:Y:S02]  /*1f50*/  ISETP.GE.U32.AND P0, PT, R4, R2, PT ;  /* 0x000000020400720c */ /* 0x000fe40003f06070 */
[----:B------:R-:W-:Y:S02]  /*1f60*/  IADD3 R10, P5, R10, UR9, RZ ;  /* 0x000000090a0a7c10 */ /* 0x000fe4000ffbe0ff */
[----:B------:R-:W-:Y:S02]  /*1f70*/  ISETP.GE.U32.AND.EX P0, PT, R5, R3, PT, P0 ;  /* 0x000000030500720c */ /* 0x000fe40003f06100 */
[----:B0-----:R-:W-:Y:S02]  /*1f80*/  IADD3 R6, P4, R6, UR9, RZ ;  /* 0x0000000906067c10 */ /* 0x001fe4000ff9e0ff */
[----:B------:R-:W-:Y:S02]  /*1f90*/  IADD3.X R9, R9, UR8, RZ, P3, !PT ;  /* 0x0000000809097c10 */ /* 0x000fe40009ffe4ff */
[----:B------:R-:W-:-:S02]  /*1fa0*/  IADD3.X R7, R7, UR8, RZ, P4, !PT ;  /* 0x0000000807077c10 */ /* 0x000fc4000a7fe4ff */
[----:B------:R-:W-:-:S05]  /*1fb0*/  IADD3.X R11, R11, UR8, RZ, P5, !PT ;  /* 0x000000080b0b7c10 */ /* 0x000fca000affe4ff */
[----:B-1----:R-:W-:Y:S05]  /*1fc0*/  @!P0 BRA `(.L_x_282) ;  /* 0xfffffff400108947 */ /* 0x002fea000383ffff */
[----:B------:R-:W-:Y:S05]  /*1fd0*/  EXIT ;  /* 0x000000000000794d */ /* 0x000fea0003800000 */
        .weak           $__internal_21_$__cuda_sm20_div_rn_f64_full
        .type           $__internal_21_$__cuda_sm20_div_rn_f64_full,@function
        .size           $__internal_21_$__cuda_sm20_div_rn_f64_full,($__internal_22_$__cuda_sm20_dsqrt_rn_f64_mediumpath_v1 - $__internal_21_$__cuda_sm20_div_rn_f64_full)
$__internal_21_$__cuda_sm20_div_rn_f64_full:
[C---:B------:R-:W-:Y:S01]  /*1fe0*/  FSETP.GEU.AND P0, PT, |R21|.reuse, 1.469367938527859385e-39, PT ;  /* 0x001000001500780b */ /* 0x040fe20003f0e200 */
[----:B------:R-:W-:Y:S01]  /*1ff0*/  IMAD.MOV.U32 R23, RZ, RZ, R27 ;  /* 0x000000ffff177224 */ /* 0x000fe200078e001b */
[C---:B------:R-:W-:Y:S01]  /*2000*/  LOP3.LUT R32, R21.reuse, 0x800fffff, RZ, 0xc0, !PT ;  /* 0x800fffff15207812 */ /* 0x040fe200078ec0ff */
[----:B------:R-:W-:Y:S01]  /*2010*/  IMAD.MOV.U32 R24, RZ, RZ, 0x1 ;  /* 0x00000001ff187424 */ /* 0x000fe200078e00ff */
[----:B------:R-:W-:Y:S01]  /*2020*/  LOP3.LUT R35, R21, 0x7ff00000, RZ, 0xc0, !PT ;  /* 0x7ff0000015237812 */ /* 0x000fe200078ec0ff */
[----:B------:R-:W-:Y:S01]  /*2030*/  IMAD.MOV.U32 R0, RZ, RZ, 0x1ca00000 ;  /* 0x1ca00000ff007424 */ /* 0x000fe200078e00ff */
[----:B------:R-:W-:Y:S01]  /*2040*/  LOP3.LUT R33, R32, 0x3ff00000, RZ, 0xfc, !PT ;  /* 0x3ff0000020217812 */ /* 0x000fe200078efcff */
[----:B------:R-:W-:Y:S01]  /*2050*/  IMAD.MOV.U32 R32, RZ, RZ, R20 ;  /* 0x000000ffff207224 */ /* 0x000fe200078e0014 */
[C---:B------:R-:W-:Y:S01]  /*2060*/  FSETP.GEU.AND P4, PT, |R23|.reuse, 1.469367938527859385e-39, PT ;  /* 0x001000001700780b */ /* 0x040fe20003f8e200 */
[----:B------:R-:W-:Y:S01]  /*2070*/  IMAD.MOV.U32 R22, RZ, RZ, R40 ;  /* 0x000000ffff167224 */ /* 0x000fe200078e0028 */
[----:B------:R-:W-:Y:S01]  /*2080*/  LOP3.LUT R34, R23, 0x7ff00000, RZ, 0xc0, !PT ;  /* 0x7ff0000017227812 */ /* 0x000fe200078ec0ff */
[----:B------:R-:W-:Y:S02]  /*2090*/  BSSY B2, `(.L_x_283) ;  /* 0x000004e000027945 */ /* 0x000fe40003800000 */
[----:B------:R-:W-:Y:S01]  /*20a0*/  @!P0 DMUL R32, R20, 8.98846567431157953865e+307 ;  /* 0x7fe0000014208828 */ /* 0x000fe20000000000 */
[----:B------:R-:W-:Y:S01]  /*20b0*/  ISETP.GE.U32.AND P3, PT, R34, R35, PT ;  /* 0x000000232200720c */ /* 0x000fe20003f66070 */
[----:B------:R-:W-:-:S04]  /*20c0*/  IMAD.MOV.U32 R36, RZ, RZ, R34 ;  /* 0x000000ffff247224 */ /* 0x000fc800078e0022 */
[----:B------:R-:W0:Y:S02]  /*20d0*/  MUFU.RCP64H R25, R33 ;  /* 0x0000002100197308 */ /* 0x000e240000001800 */
[----:B------:R-:W-:Y:S02]  /*20e0*/  @!P4 LOP3.LUT R29, R21, 0x7ff00000, RZ, 0xc0, !PT ;  /* 0x7ff00000151dc812 */ /* 0x000fe400078ec0ff */
[----:B------:R-:W-:Y:S02]  /*20f0*/  @!P0 LOP3.LUT R35, R33, 0x7ff00000, RZ, 0xc0, !PT ;  /* 0x7ff0000021238812 */ /* 0x000fe400078ec0ff */
[----:B------:R-:W-:-:S03]  /*2100*/  @!P4 ISETP.GE.U32.AND P5, PT, R34, R29, PT ;  /* 0x0000001d2200c20c */ /* 0x000fc60003fa6070 */
[----:B------:R-:W-:Y:S01]  /*2110*/  VIADD R38, R35, 0xffffffff ;  /* 0xffffffff23267836 */ /* 0x000fe20000000000 */
        /* <DEDUP_REMOVED lines=48> */
.L_x_284:
        /* <DEDUP_REMOVED lines=16> */
.L_x_287:
[----:B------:R-:W-:Y:S01]  /*2520*/  LOP3.LUT R27, R21, 0x80000, RZ, 0xfc, !PT ;  /* 0x00080000151b7812 */ /* 0x000fe200078efcff */
[----:B------:R-:W-:Y:S01]  /*2530*/  IMAD.MOV.U32 R26, RZ, RZ, R20 ;  /* 0x000000ffff1a7224 */ /* 0x000fe200078e0014 */
[----:B------:R-:W-:Y:S06]  /*2540*/  BRA `(.L_x_285) ;  /* 0x0000000000087947 */ /* 0x000fec0003800000 */
.L_x_286:
[----:B------:R-:W-:Y:S01]  /*2550*/  LOP3.LUT R27, R23, 0x80000, RZ, 0xfc, !PT ;  /* 0x00080000171b7812 */ /* 0x000fe200078efcff */
[----:B------:R-:W-:-:S07]  /*2560*/  IMAD.MOV.U32 R26, RZ, RZ, R22 ;  /* 0x000000ffff1a7224 */ /* 0x000fce00078e0016 */
.L_x_285:
[----:B------:R-:W-:Y:S05]  /*2570*/  BSYNC B2 ;  /* 0x0000000000027941 */ /* 0x000fea0003800000 */
.L_x_283:
[----:B------:R-:W-:Y:S02]  /*2580*/  IMAD.MOV.U32 R20, RZ, RZ, R18 ;  /* 0x000000ffff147224 */ /* 0x000fe400078e0012 */
[----:B------:R-:W-:-:S04]  /*2590*/  IMAD.MOV.U32 R21, RZ, RZ, 0x0 ;  /* 0x00000000ff157424 */ /* 0x000fc800078e00ff */
[----:B------:R-:W-:Y:S05]  /*25a0*/  RET.REL.NODEC R20 `(_ZN2at6native55_GLOBAL__N__6c1c77d0_17_DistanceKernel_cu_75b981de_308231pdist_backward_kernel_cuda_implIdNS1_5distsIdE6lt_twoEEEvPT_PKS6_S9_S9_llllS6_dd) ;  /* 0xffffffd814947950 */ /* 0x000fea0003c3ffff */
        .weak           $__internal_22_$__cuda_sm20_dsqrt_rn_f64_mediumpath_v1
        .type           $__internal_22_$__cuda_sm20_dsqrt_rn_f64_mediumpath_v1,@function
        .size           $__internal_22_$__cuda_sm20_dsqrt_rn_f64_mediumpath_v1,($_ZN2at6native55_GLOBAL__N__6c1c77d0_17_DistanceKernel_cu_75b981de_308231pdist_backward_kernel_cuda_implIdNS1_5distsIdE6lt_twoEEEvPT_PKS6_S9_S9_llllS6_dd$__internal_accurate_pow - $__internal_22_$__cuda_sm20_dsqrt_rn_f64_mediumpath_v1)
$__internal_22_$__cuda_sm20_dsqrt_rn_f64_mediumpath_v1:
        /* <DEDUP_REMOVED lines=12> */
.L_x_289:
        /* <DEDUP_REMOVED lines=24> */
.L_x_291:
[----:B------:R-:W-:-:S11]  /*27f0*/  DADD R6, R4, R4 ;  /* 0x0000000004067229 */ /* 0x000fd60000000004 */
.L_x_290:
[----:B------:R-:W-:Y:S05]  /*2800*/  BSYNC B1 ;  /* 0x0000000000017941 */ /* 0x000fea0003800000 */
.L_x_288:
[----:B------:R-:W-:Y:S02]  /*2810*/  IMAD.MOV.U32 R4, RZ, RZ, R0 ;  /* 0x000000ffff047224 */ /* 0x000fe400078e0000 */
[----:B------:R-:W-:Y:S02]  /*2820*/  IMAD.MOV.U32 R5, RZ, RZ, 0x0 ;  /* 0x00000000ff057424 */ /* 0x000fe400078e00ff */
[----:B------:R-:W-:Y:S02]  /*2830*/  IMAD.MOV.U32 R14, RZ, RZ, R6 ;  /* 0x000000ffff0e7224 */ /* 0x000fe400078e0006 */
[----:B------:R-:W-:Y:S01]  /*2840*/  IMAD.MOV.U32 R15, RZ, RZ, R7 ;  /* 0x000000ffff0f7224 */ /* 0x000fe200078e0007 */
[----:B------:R-:W-:Y:S06]  /*2850*/  RET.REL.NODEC R4 `(_ZN2at6native55_GLOBAL__N__6c1c77d0_17_DistanceKernel_cu_75b981de_308231pdist_backward_kernel_cuda_implIdNS1_5distsIdE6lt_twoEEEvPT_PKS6_S9_S9_llllS6_dd) ;  /* 0xffffffd404e87950 */ /* 0x000fec0003c3ffff */
        .type           $_ZN2at6native55_GLOBAL__N__6c1c77d0_17_DistanceKernel_cu_75b981de_308231pdist_backward_kernel_cuda_implIdNS1_5distsIdE6lt_twoEEEvPT_PKS6_S9_S9_llllS6_dd$__internal_accurate_pow,@function
        .size           $_ZN2at6native55_GLOBAL__N__6c1c77d0_17_DistanceKernel_cu_75b981de_308231pdist_backward_kernel_cuda_implIdNS1_5distsIdE6lt_twoEEEvPT_PKS6_S9_S9_llllS6_dd$__internal_accurate_pow,(.L_x_874 - $_ZN2at6native55_GLOBAL__N__6c1c77d0_17_DistanceKernel_cu_75b981de_308231pdist_backward_kernel_cuda_implIdNS1_5distsIdE6lt_twoEEEvPT_PKS6_S9_S9_llllS6_dd$__internal_accurate_pow)
$_ZN2at6native55_GLOBAL__N__6c1c77d0_17_DistanceKernel_cu_75b981de_308231pdist_backward_kernel_cuda_implIdNS1_5distsIdE6lt_twoEEEvPT_PKS6_S9_S9_llllS6_dd$__internal_accurate_pow:
        /* <DEDUP_REMOVED lines=95> */
[----:B------:R-:W-:-:S04]  /*2e50*/  IMAD.SHL.U32 R26, R43, 0x2, RZ ;  /* 0x000000022b1a7824 */ /* 0x000fc800078e00ff */
[----:B------:R-:W-:Y:S01]  /*2e60*/  DADD R24, -R30, R24 ;  /* 0x000000001e187229 */ /* 0x000fe20000000118 */
[----:B------:R-:W-:Y:S01]  /*2e70*/  ISETP.GT.U32.AND P0, PT, R26, -0x2000001, PT ;  /* 0xfdffffff1a00780c */ /* 0x000fe20003f04070 */
[----:B------:R-:W-:Y:S01]  /*2e80*/  IMAD.MOV.U32 R30, RZ, RZ, R42 ;  /* 0x000000ffff1e7224 */ /* 0x000fe200078e002a */
[----:B------:R-:W-:-:S04]  /*2e90*/  LOP3.LUT R31, R43, 0xff0fffff, RZ, 0xc0, !PT ;  /* 0xff0fffff2b1f7812 */ /* 0x000fc800078ec0ff */
[----:B------:R-:W-:Y:S01]  /*2ea0*/  SEL R31, R31, R43, P0 ;  /* 0x0000002b1f1f7207 */ /* 0x000fe20000000000 */
[----:B------:R-:W-:-:S08]  /*2eb0*/  DADD R24, R32, -R24 ;  /* 0x0000000020187229 */ /* 0x000fd00000000818 */
[----:B------:R-:W-:Y:S01]  /*2ec0*/  DFMA R24, R28, UR8, R24 ;  /* 0x000000081c187c2b */ /* 0x000fe20008000018 */
[----:B------:R-:W-:Y:S01]  /*2ed0*/  UMOV UR8, 0xfefa39ef ;  /* 0xfefa39ef00087882 */ /* 0x000fe20000000000 */
[----:B------:R-:W-:-:S06]  /*2ee0*/  UMOV UR9, 0x3fe62e42 ;  /* 0x3fe62e4200097882 */ /* 0x000fcc0000000000 */
[----:B------:R-:W-:-:S08]  /*2ef0*/  DADD R26, R22, R24 ;  /* 0x00000000161a7229 */ /* 0x000fd00000000018 */
        /* <DEDUP_REMOVED lines=62> */
.L_x_292:
[----:B------:R-:W-:Y:S01]  /*32e0*/  DSETP.NEU.AND P0, PT, |R32|, +INF , PT ;  /* 0x7ff000002000742a */ /* 0x000fe20003f0d200 */
[----:B------:R-:W-:Y:S01]  /*32f0*/  IMAD.MOV.U32 R22, RZ, RZ, R0 ;  /* 0x000000ffff167224 */ /* 0x000fe200078e0000 */
[----:B------:R-:W-:Y:S01]  /*3300*/  DADD R28, R30, R28 ;  /* 0x000000001e1c7229 */ /* 0x000fe2000000001c */
[----:B------:R-:W-:-:S11]  /*3310*/  IMAD.MOV.U32 R23, RZ, RZ, 0x0 ;  /* 0x00000000ff177424 */ /* 0x000fd600078e00ff */
[----:B------:R-:W-:Y:S01]  /*3320*/  @P0 DFMA R32, R28, R32, R32 ;  /* 0x000000201c20022b */ /* 0x000fe20000000020 */
[----:B------:R-:W-:Y:S10]  /*3330*/  RET.REL.NODEC R22 `(_ZN2at6native55_GLOBAL__N__6c1c77d0_17_DistanceKernel_cu_75b981de_308231pdist_backward_kernel_cuda_implIdNS1_5distsIdE6lt_twoEEEvPT_PKS6_S9_S9_llllS6_dd) ;  /* 0xffffffcc16307950 */ /* 0x000ff40003c3ffff */
.L_x_293:
        /* <DEDUP_REMOVED lines=12> */
.L_x_874:


//--------------------- .text._ZN2at6native55_GLOBAL__N__6c1c77d0_17_DistanceKernel_cu_75b981de_308231pdist_backward_kernel_cuda_implIdNS1_5distsIdE3oneEEEvPT_PKS6_S9_S9_llllS6_dd --------------------------
	.section	.text._ZN2at6native55_GLOBAL__N__6c1c77d0_17_DistanceKernel_cu_75b981de_308231pdist_backward_kernel_cuda_implIdNS1_5distsIdE3oneEEEvPT_PKS6_S9_S9_llllS6_dd,"ax",@progbits
	.align	128
.text._ZN2at6native55_GLOBAL__N__6c1c77d0_17_DistanceKernel_cu_75b981de_308231pdist_backward_kernel_cuda_implIdNS1_5distsIdE3oneEEEvPT_PKS6_S9_S9_llllS6_dd:
        .type           _ZN2at6native55_GLOBAL__N__6c1c77d0_17_DistanceKernel_cu_75b981de_308231pdist_backward_kernel_cuda_implIdNS1_5distsIdE3oneEEEvPT_PKS6_S9_S9_llllS6_dd,@function
        .size           _ZN2at6native55_GLOBAL__N__6c1c77d0_17_DistanceKernel_cu_75b981de_308231pdist_backward_kernel_cuda_implIdNS1_5distsIdE3oneEEEvPT_PKS6_S9_S9_llllS6_dd,(.L_x_878 - _ZN2at6native55_GLOBAL__N__6c1c77d0_17_DistanceKernel_cu_75b981de_308231pdist_backward_kernel_cuda_implIdNS1_5distsIdE3oneEEEvPT_PKS6_S9_S9_llllS6_dd)
        .other          _ZN2at6native55_GLOBAL__N__6c1c77d0_17_DistanceKernel_cu_75b981de_308231pdist_backward_kernel_cuda_implIdNS1_5distsIdE3oneEEEvPT_PKS6_S9_S9_llllS6_dd,@"STO_CUDA_ENTRY STV_DEFAULT"
_ZN2at6native55_GLOBAL__N__6c1c77d0_17_DistanceKernel_cu_75b981de_308231pdist_backward_kernel_cuda_implIdNS1_5distsIdE3oneEEEvPT_PKS6_S9_S9_llllS6_dd:
        /* <DEDUP_REMOVED lines=34> */
[----:B------:R-:W-:Y:S05]  /*0220*/  CALL.REL.NOINC `($__internal_23_$__cuda_sm20_dsqrt_rn_f64_mediumpath_v1) ;  /* 0x0000000400cc7944 */ /* 0x000fea0003c00000 */
.L_x_295:
[----:B------:R-:W-:Y:S05]  /*0230*/  BSYNC B0 ;  /* 0x0000000000007941 */ /* 0x000fea0003800000 */
.L_x_294:
        /* <DEDUP_REMOVED lines=19> */
[----:B------:R-:W0:Y:S01]  /*0370*/  LDC.64 R16, c[0x0][0x238] ;  /* 0x00008e00ff107b82 */ /* 0x000e220000000a00 */
[----:B------:R-:W-:Y:S01]  /*0380*/  IMAD R7, R5, UR6, RZ ;  /* 0x0000000605077c24 */ /* 0x000fe2000f8e02ff */
[----:B------:R-:W-:Y:S01]  /*0390*/  ULDC.64 UR10, c[0x0][0x220] ;  /* 0x00008800000a7ab9 */ /* 0x000fe20000000a00 */
[----:B------:R-:W-:-:S04]  /*03a0*/  IMAD.WIDE.U32 R2, R4, UR6, RZ ;  /* 0x0000000604027c25 */ /* 0x000fc8000f8e00ff */
[-C--:B------:R-:W-:Y:S01]  /*03b0*/  IMAD.WIDE.U32 R10, R18, R18.reuse, R18 ;  /* 0x00000012120a7225 */ /* 0x080fe200078e0012 */
[----:B------:R-:W-:Y:S01]  /*03c0*/  ULDC UR5, c[0x0][0x10] ;  /* 0x0000040000057ab9 */ /* 0x000fe20000000800 */
[----:B------:R-:W-:Y:S02]  /*03d0*/  ULDC.64 UR12, c[0x0][0x210] ;  /* 0x00008400000c7ab9 */ /* 0x000fe40000000a00 */
[----:B------:R-:W-:Y:S01]  /*03e0*/  IMAD R7, R4, UR7, R7 ;  /* 0x0000000704077c24 */ /* 0x000fe2000f8e0207 */
[----:B------:R-:W-:Y:S02]  /*03f0*/  ULDC.64 UR6, c[0x0][0x218] ;  /* 0x0000860000067ab9 */ /* 0x000fe40000000a00 */
[----:B------:R-:W-:Y:S01]  /*0400*/  LEA R20, P0, R2, UR6, 0x3 ;  /* 0x0000000602147c11 */ /* 0x000fe2000f8018ff */
[----:B------:R-:W-:Y:S02]  /*0410*/  IMAD.IADD R3, R3, 0x1, R7 ;  /* 0x0000000103037824 */ /* 0x000fe400078e0207 */
[----:B------:R-:W-:-:S03]  /*0420*/  IMAD R7, R19, R18, RZ ;  /* 0x0000001213077224 */ /* 0x000fc600078e02ff */
[----:B------:R-:W-:Y:S01]  /*0430*/  LEA.HI.X R21, R2, UR7, R3, 0x3, P0 ;  /* 0x0000000702157c11 */ /* 0x000fe200080f1c03 */
[----:B------:R-:W-:Y:S01]  /*0440*/  IMAD R7, R18, R19, R7 ;  /* 0x0000001312077224 */ /* 0x000fe200078e0207 */
[----:B------:R-:W-:-:S03]  /*0450*/  ULDC.64 UR6, c[0x0][0x208] ;  /* 0x0000820000067ab9 */ /* 0x000fc60000000a00 */
[----:B------:R-:W-:Y:S01]  /*0460*/  IMAD.IADD R7, R11, 0x1, R7 ;  /* 0x000000010b077824 */ /* 0x000fe200078e0207 */
[----:B------:R-:W-:Y:S01]  /*0470*/  IADD3 R11, P1, RZ, -R18, RZ ;  /* 0x80000012ff0b7210 */ /* 0x000fe20007f3e0ff */
[----:B------:R1:W5:Y:S01]  /*0480*/  LDG.E.64 R2, desc[UR6][R20.64] ;  /* 0x0000000614027981 */ /* 0x000362000c1e1b00 */
[----:B------:R-:W-:Y:S02]  /*0490*/  UIMAD UR4, UR4, UR5, URZ ;  /* 0x00000005040472a4 */ /* 0x000fe4000f8e023f */
[----:B------:R-:W-:Y:S01]  /*04a0*/  LEA.HI R9, P0, R7, R10, RZ, 0x1 ;  /* 0x0000000a07097211 */ /* 0x000fe200078108ff */
[-C--:B0-----:R-:W-:Y:S01]  /*04b0*/  IMAD.WIDE.U32 R4, R11, R16.reuse, R4 ;  /* 0x000000100b047225 */ /* 0x081fe200078e0004 */
[----:B------:R-:W-:Y:S01]  /*04c0*/  IADD3.X R23, RZ, ~R19, RZ, P1, !PT ;  /* 0x80000013ff177210 */ /* 0x000fe20000ffe4ff */
[----:B------:R-:W-:Y:S02]  /*04d0*/  USHF.R.S32.HI UR5, URZ, 0x1f, UR4 ;  /* 0x0000001f3f057899 */ /* 0x000fe40008011404 */
[----:B------:R-:W-:Y:S01]  /*04e0*/  IMAD.X R10, RZ, RZ, R7, P0 ;  /* 0x000000ffff0a7224 */ /* 0x000fe200000e0607 */
[----:B------:R-:W-:Y:S01]  /*04f0*/  IADD3 R7, P1, P2, -R18, -0x2, R16 ;  /* 0xfffffffe12077810 */ /* 0x000fe20007a3e110 */
[----:B------:R-:W-:Y:S01]  /*0500*/  IMAD R14, R23, R16, RZ ;  /* 0x00000010170e7224 */ /* 0x000fe200078e02ff */
[----:B------:R-:W-:-:S02]  /*0510*/  USHF.L.U64.HI UR5, UR4, 0x3, UR5 ;  /* 0x0000000304057899 */ /* 0x000fc40008010205 */
[----:B------:R-:W-:Y:S01]  /*0520*/  SHF.R.S64 R9, R9, 0x1, R10 ;  /* 0x0000000109097819 */ /* 0x000fe2000000100a */
        /* <DEDUP_REMOVED lines=21> */
[----:B------:R-:W-:-:S04]  /*0680*/  IMAD.WIDE.U32 R8, R18, UR8, R12 ;  /* 0x0000000812087c25 */ /* 0x000fc8000f8e000c */
[----:B------:R-:W-:-:S04]  /*0690*/  IMAD.WIDE.U32 R10, R10, UR8, R12 ;  /* 0x000000080a0a7c25 */ /* 0x000fc8000f8e000c */
[----:B------:R-:W-:Y:S01]  /*06a0*/  IMAD R7, R18, UR9, R7 ;  /* 0x0000000912077c24 */ /* 0x000fe2000f8e0207 */
[----:B------:R-:W-:Y:S01]  /*06b0*/  LEA R14, P2, R10, UR10, 0x3 ;  /* 0x0000000a0a0e7c11 */ /* 0x000fe2000f8418ff */
        /* <DEDUP_REMOVED lines=8> */
[----:B------:R-:W-:-:S02]  /*0740*/  LEA R0, P0, R12, UR12, 0x3 ;  /* 0x0000000c0c007c11 */ /* 0x000fc4000f8018ff */
[----:B------:R-:W-:Y:S02]  /*0750*/  LEA.HI.X R18, R6, UR11, R15, 0x3, P3 ;  /* 0x0000000b06127c11 */ /* 0x000fe400098f1c0f */
[----:B------:R-:W-:Y:S02]  /*0760*/  LEA.HI.X R15, R10, UR11, R11, 0x3, P2 ;  /* 0x0000000b0a0f7c11 */ /* 0x000fe400090f1c0b */
[----:B------:R-:W-:Y:S02]  /*0770*/  LEA.HI.X R19, R8, UR13, R7, 0x3, P1 ;  /* 0x0000000d08137c11 */ /* 0x000fe400088f1c07 */
[----:B------:R-:W-:-:S07]  /*0780*/  LEA.HI.X R21, R12, UR13, R21, 0x3, P0 ;  /* 0x0000000d0c157c11 */ /* 0x000fce00080f1c15 */
.L_x_296:
[----:B0-----:R-:W2:Y:S04]  /*0790*/  LDG.E.64 R6, desc[UR6][R14.64] ;  /* 0x000000060e067981 */ /* 0x001ea8000c1e1b00 */
[----:B------:R-:W2:Y:S01]  /*07a0*/  LDG.E.64 R8, desc[UR6][R4.64] ;  /* 0x0000000604087981 */ /* 0x000ea2000c1e1b00 */
[----:B------:R-:W-:Y:S01]  /*07b0*/  IMAD.MOV.U32 R11, RZ, RZ, R19 ;  /* 0x000000ffff0b7224 */ /* 0x000fe200078e0013 */
[----:B------:R-:W-:Y:S01]  /*07c0*/  MOV R13, R21 ;  /* 0x00000015000d7202 */ /* 0x000fe20000000f00 */
[----:B------:R-:W-:Y:S01]  /*07d0*/  IMAD.MOV.U32 R12, RZ, RZ, R0 ;  /* 0x000000ffff0c7224 */ /* 0x000fe200078e0000 */
[----:B------:R-:W-:-:S04]  /*07e0*/  IADD3 R0, P3, R0, UR8, RZ ;  /* 0x0000000800007c10 */ /* 0x000fc8000ff7e0ff */
        /* <DEDUP_REMOVED lines=19> */
[----:B------:R-:W-:-:S07]  /*0920*/  DADD R8, -RZ, -R6 ;  /* 0x00000000ff087229 */ /* 0x000fce0000000906 */
[----:B------:R0:W-:Y:S01]  /*0930*/  STG.E.64 desc[UR6][R12.64], R8 ;  /* 0x000000080c007986 */ /* 0x0001e2000c101b06 */
[----:B------:R-:W-:Y:S05]  /*0940*/  @!P0 BRA `(.L_x_296) ;  /* 0xfffffffc00908947 */ /* 0x000fea000383ffff */
[----:B------:R-:W-:Y:S05]  /*0950*/  EXIT ;  /* 0x000000000000794d */ /* 0x000fea0003800000 */
        .weak           $__internal_23_$__cuda_sm20_dsqrt_rn_f64_mediumpath_v1
        .type           $__internal_23_$__cuda_sm20_dsqrt_rn_f64_mediumpath_v1,@function
        .size           $__internal_23_$__cuda_sm20_dsqrt_rn_f64_mediumpath_v1,(.L_x_878 - $__internal_23_$__cuda_sm20_dsqrt_rn_f64_mediumpath_v1)
$__internal_23_$__cuda_sm20_dsqrt_rn_f64_mediumpath_v1:
        /* <DEDUP_REMOVED lines=12> */
.L_x_298:
        /* <DEDUP_REMOVED lines=24> */
.L_x_300:
[----:B------:R-:W-:-:S11]  /*0ba0*/  DADD R6, R2, R2 ;  /* 0x0000000002067229 */ /* 0x000fd60000000002 */
.L_x_299:
[----:B------:R-:W-:Y:S05]  /*0bb0*/  BSYNC B1 ;  /* 0x0000000000017941 */ /* 0x000fea0003800000 */
.L_x_297:
[----:B------:R-:W-:Y:S01]  /*0bc0*/  MOV R2, R0 ;  /* 0x0000000000027202 */ /* 0x000fe20000000f00 */
[----:B------:R-:W-:Y:S02]  /*0bd0*/  IMAD.MOV.U32 R3, RZ, RZ, 0x0 ;  /* 0x00000000ff037424 */ /* 0x000fe400078e00ff */
[----:B------:R-:W-:Y:S02]  /*0be0*/  IMAD.MOV.U32 R14, RZ, RZ, R6 ;  /* 0x000000ffff0e7224 */ /* 0x000fe400078e0006 */
[----:B------:R-:W-:Y:S01]  /*0bf0*/  IMAD.MOV.U32 R15, RZ, RZ, R7 ;  /* 0x000000ffff0f7224 */ /* 0x000fe200078e0007 */
[----:B------:R-:W-:Y:S06]  /*0c00*/  RET.REL.NODEC R2 `(_ZN2at6native55_GLOBAL__N__6c1c77d0_17_DistanceKernel_cu_75b981de_308231pdist_backward_kernel_cuda_implIdNS1_5distsIdE3oneEEEvPT_PKS6_S9_S9_llllS6_dd) ;  /* 0xfffffff002fc7950 */ /* 0x000fec0003c3ffff */
.L_x_301:
        /* <DEDUP_REMOVED lines=15> */
.L_x_878:


//--------------------- .text._ZN2at6native55_GLOBAL__N__6c1c77d0_17_DistanceKernel_cu_75b981de_308231pdist_backward_kernel_cuda_implIdNS1_5distsIdE1pEEEvPT_PKS6_S9_S9_llllS6_dd --------------------------
	.section	.text._ZN2at6native55_GLOBAL__N__6c1c77d0_17_DistanceKernel_cu_75b981de_308231pdist_backward_kernel_cuda_implIdNS1_5distsIdE1pEEEvPT_PKS6_S9_S9_llllS6_dd,"ax",@progbits
	.align	128
.text._ZN2at6native55_GLOBAL__N__6c1c77d0_17_DistanceKernel_cu_75b981de_308231pdist_backward_kernel_cuda_implIdNS1_5distsIdE1pEEEvPT_PKS6_S9_S9_llllS6_dd:
        .type           _ZN2at6native55_GLOBAL__N__6c1c77d0_17_DistanceKernel_cu_75b981de_308231pdist_backward_kernel_cuda_implIdNS1_5distsIdE1pEEEvPT_PKS6_S9_S9_llllS6_dd,@function
        .size           _ZN2at6native55_GLOBAL__N__6c1c77d0_17_DistanceKernel_cu_75b981de_308231pdist_backward_kernel_cuda_implIdNS1_5distsIdE1pEEEvPT_PKS6_S9_S9_llllS6_dd,(.L_x_880 - _ZN2at6native55_GLOBAL__N__6c1c77d0_17_DistanceKernel_cu_75b981de_308231pdist_backward_kernel_cuda_implIdNS1_5distsIdE1pEEEvPT_PKS6_S9_S9_llllS6_dd)
        .other          _ZN2at6native55_GLOBAL__N__6c1c77d0_17_DistanceKernel_cu_75b981de_308231pdist_backward_kernel_cuda_implIdNS1_5distsIdE1pEEEvPT_PKS6_S9_S9_llllS6_dd,@"STO_CUDA_ENTRY STV_DEFAULT"
_ZN2at6native55_GLOBAL__N__6c1c77d0_17_DistanceKernel_cu_75b981de_308231pdist_backward_kernel_cuda_implIdNS1_5distsIdE1pEEEvPT_PKS6_S9_S9_llllS6_dd:
        /* <DEDUP_REMOVED lines=35> */
[----:B------:R-:W-:Y:S05]  /*0230*/  CALL.REL.NOINC `($__internal_25_$__cuda_sm20_dsqrt_rn_f64_mediumpath_v1) ;  /* 0x00000020000c7944 */ /* 0x000fea0003c00000 */
.L_x_303:
[----:B------:R-:W-:Y:S05]  /*0240*/  BSYNC B0 ;  /* 0x0000000000007941 */ /* 0x000fea0003800000 */
.L_x_302:
        /* <DEDUP_REMOVED lines=20> */
[----:B------:R-:W-:Y:S01]  /*0390*/  ISETP.GE.U32.AND P0, PT, R16, R10, PT ;  /* 0x0000000a1000720c */ /* 0x000fe20003f06070 */
[C---:B------:R-:W-:Y:S01]  /*03a0*/  IMAD R19, R2.reuse, UR7, R15 ;  /* 0x0000000702137c24 */ /* 0x040fe2000f8e020f */
[----:B------:R-:W-:Y:S01]  /*03b0*/  ULDC.64 UR6, c[0x0][0x218] ;  /* 0x0000860000067ab9 */ /* 0x000fe20000000a00 */
[----:B------:R-:W-:Y:S02]  /*03c0*/  LEA.HI.X R15, R2, UR11, R3, 0x3, P1 ;  /* 0x0000000b020f7c11 */ /* 0x000fe400088f1c03 */
[----:B------:R-:W-:Y:S01]  /*03d0*/  ISETP.GE.AND.EX P0, PT, R5, R0, PT, P0 ;  /* 0x000000000500720c */ /* 0x000fe20003f06300 */
[----:B------:R-:W-:Y:S01]  /*03e0*/  IMAD.IADD R13, R13, 0x1, R19 ;  /* 0x000000010d0d7824 */ /* 0x000fe200078e0213 */
[----:B------:R-:W-:-:S04]  /*03f0*/  LEA R20, P1, R12, UR6, 0x3 ;  /* 0x000000060c147c11 */ /* 0x000fc8000f8218ff */
[----:B------:R-:W-:-:S07]  /*0400*/  LEA.HI.X R21, R12, UR7, R13, 0x3, P1 ;  /* 0x000000070c157c11 */ /* 0x000fce00088f1c0d */
[----:B------:R-:W-:Y:S05]  /*0410*/  @P0 EXIT ;  /* 0x000000000000094d */ /* 0x000fea0003800000 */
[----:B------:R-:W2:Y:S01]  /*0420*/  LDG.E.64 R14, desc[UR8][R14.64] ;  /* 0x000000080e0e7981 */ /* 0x000ea2000c1e1b00 */
[----:B------:R-:W0:Y:S01]  /*0430*/  LDC.64 R18, c[0x0][0x238] ;  /* 0x00008e00ff127b82 */ /* 0x000e220000000a00 */
[-C--:B------:R-:W-:Y:S01]  /*0440*/  IMAD R11, R9, R8.reuse, RZ ;  /* 0x00000008090b7224 */ /* 0x080fe200078e02ff */
[----:B------:R-:W-:Y:S01]  /*0450*/  ULDC.64 UR16, c[0x0][0x220] ;  /* 0x0000880000107ab9 */ /* 0x000fe20000000a00 */
[C---:B------:R-:W-:Y:S01]  /*0460*/  IMAD.WIDE.U32 R24, R8.reuse, R8, R8 ;  /* 0x0000000808187225 */ /* 0x040fe200078e0008 */
[----:B------:R0:W5:Y:S01]  /*0470*/  LDG.E.64 R12, desc[UR8][R20.64] ;  /* 0x00000008140c7981 */ /* 0x000162000c1e1b00 */
[----:B------:R-:W-:Y:S01]  /*0480*/  ULDC UR5, c[0x0][0x10] ;  /* 0x0000040000057ab9 */ /* 0x000fe20000000800 */
[----:B------:R-:W-:Y:S01]  /*0490*/  ULDC.64 UR18, c[0x0][0x210] ;  /* 0x0000840000127ab9 */ /* 0x000fe20000000a00 */
[----:B------:R-:W-:Y:S01]  /*04a0*/  IMAD R11, R8, R9, R11 ;  /* 0x00000009080b7224 */ /* 0x000fe200078e020b */
[----:B------:R-:W1:Y:S01]  /*04b0*/  LDC.64 R22, c[0x0][0x250] ;  /* 0x00009400ff167b82 */ /* 0x000e620000000a00 */
[----:B------:R-:W-:-:S02]  /*04c0*/  UIMAD UR4, UR4, UR5, URZ ;  /* 0x00000005040472a4 */ /* 0x000fc4000f8e023f */
[----:B------:R-:W-:Y:S01]  /*04d0*/  IMAD.IADD R11, R25, 0x1, R11 ;  /* 0x00000001190b7824 */ /* 0x000fe200078e020b */
[----:B------:R-:W-:Y:S01]  /*04e0*/  IADD3 R25, P1, RZ, -R8, RZ ;  /* 0x80000008ff197210 */ /* 0x000fe20007f3e0ff */
[----:B------:R-:W-:-:S03]  /*04f0*/  USHF.R.S32.HI UR7, URZ, 0x1f, UR4 ;  /* 0x0000001f3f077899 */ /* 0x000fc60008011404 */
[----:B------:R-:W-:Y:S01]  /*0500*/  LEA.HI R17, P0, R11, R24, RZ, 0x1 ;  /* 0x000000180b117211 */ /* 0x000fe200078108ff */
[----:B------:R-:W-:-:S04]  /*0510*/  IMAD.X R27, RZ, RZ, ~R9, P1 ;  /* 0x000000ffff1b7224 */ /* 0x000fc800008e0e09 */
[----:B------:R-:W-:Y:S02]  /*0520*/  IMAD.X R4, RZ, RZ, R11, P0 ;  /* 0x000000ffff047224 */ /* 0x000fe400000e060b */
[-C--:B0-----:R-:W-:Y:S01]  /*0530*/  IMAD R20, R27, R18.reuse, RZ ;  /* 0x000000121b147224 */ /* 0x081fe200078e02ff */
[----:B------:R-:W-:Y:S01]  /*0540*/  IADD3 R11, P1, P3, -R8, -0x2, R18 ;  /* 0xfffffffe080b7810 */ /* 0x000fe20007b3e112 */
[----:B------:R-:W-:Y:S01]  /*0550*/  IMAD.WIDE.U32 R2, R25, R18, R2 ;  /* 0x0000001219027225 */ /* 0x000fe200078e0002 */
[--C-:B------:R-:W-:Y:S02]  /*0560*/  SHF.R.S64 R17, R17, 0x1, R4.reuse ;  /* 0x0000000111117819 */ /* 0x100fe40000001004 */
[----:B------:R-:W-:Y:S01]  /*0570*/  SHF.R.S32.HI R21, RZ, 0x1, R4 ;  /* 0x00000001ff157819 */ /* 0x000fe20000011404 */
[----:B------:R-:W-:Y:S01]  /*0580*/  IMAD R20, R25, R19, R20 ;  /* 0x0000001319147224 */ /* 0x000fe200078e0214 */
[----:B------:R-:W-:Y:S01]  /*0590*/  IADD3 R17, P0, R17, R2, RZ ;  /* 0x0000000211117210 */ /* 0x000fe20007f1e0ff */
[C---:B-1----:R-:W-:Y:S01]  /*05a0*/  DADD R24, R22.reuse, -2 ;  /* 0xc000000016187429 */ /* 0x042fe20000000000 */
[----:B------:R-:W-:Y:S01]  /*05b0*/  LEA R2, P2, R10, UR16, 0x3 ;  /* 0x000000100a027c11 */ /* 0x000fe2000f8418ff */
[----:B------:R-:W-:Y:S01]  /*05c0*/  DADD R22, R22, -1 ;  /* 0xbff0000016167429 */ /* 0x000fe20000000000 */
[----:B------:R-:W-:-:S02]  /*05d0*/  IADD3.X R21, R21, R3, R20, P0, !PT ;  /* 0x0000000315157210 */ /* 0x000fc400007fe414 */
[----:B------:R-:W-:Y:S02]  /*05e0*/  IADD3.X R3, ~R9, -0x1, R19, P1, P3 ;  /* 0xffffffff09037810 */ /* 0x000fe40000fe6513 */
[--C-:B------:R-:W-:Y:S01]  /*05f0*/  IADD3 R20, P0, P1, R17, 0x1, R8.reuse ;  /* 0x0000000111147810 */ /* 0x100fe2000791e008 */
[-C--:B------:R-:W-:Y:S02]  /*0600*/  IMAD R4, R21, R18.reuse, RZ ;  /* 0x0000001215047224 */ /* 0x080fe400078e02ff */
[-C--:B------:R-:W-:Y:S01]  /*0610*/  IMAD R26, R3, R18.reuse, RZ ;  /* 0x00000012031a7224 */ /* 0x080fe200078e02ff */
[--C-:B------:R-:W-:Y:S01]  /*0620*/  IADD3.X R21, R21, RZ, R9.reuse, P0, P1 ;  /* 0x000000ff15157210 */ /* 0x100fe200007e2409 */
[-C--:B------:R-:W-:Y:S01]  /*0630*/  IMAD.WIDE.U32 R8, R17, R18.reuse, R8 ;  /* 0x0000001211087225 */ /* 0x080fe200078e0008 */
[----:B------:R-:W-:Y:S02]  /*0640*/  R2UR UR12, R24 ;  /* 0x00000000180c72ca */ /* 0x000fe400000e0000 */
[----:B------:R-:W-:Y:S01]  /*0650*/  R2UR UR13, R25 ;  /* 0x00000000190d72ca */ /* 0x000fe200000e0000 */
[-C--:B------:R-:W-:Y:S01]  /*0660*/  IMAD R17, R17, R19.reuse, R4 ;  /* 0x0000001311117224 */ /* 0x080fe200078e0204 */
[----:B------:R-:W-:Y:S01]  /*0670*/  LEA.HI.X R3, R10, UR17, R0, 0x3, P2 ;  /* 0x000000110a037c11 */ /* 0x000fe200090f1c00 */
[----:B------:R-:W-:Y:S01]  /*0680*/  IMAD R19, R11, R19, R26 ;  /* 0x000000130b137224 */ /* 0x000fe200078e021a */
[----:B------:R-:W-:Y:S01]  /*0690*/  R2UR UR10, R22 ;  /* 0x00000000160a72ca */ /* 0x000fe200000e0000 */
[----:B------:R-:W-:Y:S01]  /*06a0*/  IMAD.IADD R0, R9, 0x1, R17 ;  /* 0x0000000109007824 */ /* 0x000fe200078e0211 */
[----:B------:R-:W-:Y:S01]  /*06b0*/  R2UR UR11, R23 ;  /* 0x00000000170b72ca */ /* 0x000fe200000e0000 */
[----:B------:R-:W-:Y:S01]  /*06c0*/  IMAD.WIDE.U32 R10, R11, R18, R20 ;  /* 0x000000120b0a7225 */ /* 0x000fe200078e0014 */
[----:B------:R-:W-:-:S03]  /*06d0*/  LEA R4, P2, R16, UR16, 0x3 ;  /* 0x0000001010047c11 */ /* 0x000fc6000f8418ff */
[----:B------:R-:W-:Y:S01]  /*06e0*/  IMAD R17, R0, UR14, RZ ;  /* 0x0000000e00117c24 */ /* 0x000fe2000f8e02ff */
[----:B------:R-:W-:Y:S01]  /*06f0*/  LEA.HI.X R5, R16, UR17, R5, 0x3, P2 ;  /* 0x0000001110057c11 */ /* 0x000fe200090f1c05 */
[----:B------:R-:W-:Y:S01]  /*0700*/  IMAD.IADD R0, R11, 0x1, R19 ;  /* 0x000000010b007824 */ /* 0x000fe200078e0213 */
[----:B------:R-:W-:Y:S01]  /*0710*/  DSETP.NEU.AND P1, PT, RZ, UR12, PT ;  /* 0x0000000cff007e2a */ /* 0x000fe2000bf2d000 */
[----:B------:R-:W-:Y:S02]  /*0720*/  IMAD R9, R21, UR14, RZ ;  /* 0x0000000e15097c24 */ /* 0x000fe4000f8e02ff */
[----:B------:R-:W-:Y:S02]  /*0730*/  IMAD R11, R0, UR14, RZ ;  /* 0x0000000e000b7c24 */ /* 0x000fe4000f8e02ff */
[C---:B------:R-:W-:Y:S02]  /*0740*/  IMAD R9, R20.reuse, UR15, R9 ;  /* 0x0000000f14097c24 */ /* 0x040fe4000f8e0209 */
[----:B------:R-:W-:-:S04]  /*0750*/  IMAD.WIDE.U32 R22, R20, UR14, R6 ;  /* 0x0000000e14167c25 */ /* 0x000fc8000f8e0006 */
[C---:B------:R-:W-:Y:S02]  /*0760*/  IMAD R17, R8.reuse, UR15, R17 ;  /* 0x0000000f08117c24 */ /* 0x040fe4000f8e0211 */
[----:B------:R-:W-:Y:S01]  /*0770*/  IMAD.WIDE.U32 R18, R8, UR14, R6 ;  /* 0x0000000e08127c25 */ /* 0x000fe2000f8e0006 */
[----:B------:R-:W-:-:S03]  /*0780*/  LEA R8, P3, R22, UR16, 0x3 ;  /* 0x0000001016087c11 */ /* 0x000fc6000f8618ff */
[----:B------:R-:W-:Y:S01]  /*0790*/  IMAD.WIDE.U32 R20, R10, UR14, R6 ;  /* 0x0000000e0a147c25 */ /* 0x000fe2000f8e0006 */
[----:B------:R-:W-:-:S03]  /*07a0*/  LEA R6, P4, R18, UR18, 0x3 ;  /* 0x0000001212067c11 */ /* 0x000fc6000f8818ff */
[----:B------:R-:W-:Y:S01]  /*07b0*/  IMAD R11, R10, UR15, R11 ;  /* 0x0000000f0a0b7c24 */ /* 0x000fe2000f8e020b */
[----:B------:R-:W-:Y:S01]  /*07c0*/  LEA R10, P5, R20, UR18, 0x3 ;  /* 0x00000012140a7c11 */ /* 0x000fe2000f8a18ff */
[----:B------:R-:W-:Y:S02]  /*07d0*/  IMAD.IADD R9, R23, 0x1, R9 ;  /* 0x0000000117097824 */ /* 0x000fe400078e0209 */
[----:B------:R-:W-:Y:S02]  /*07e0*/  IMAD.IADD R7, R19, 0x1, R17 ;  /* 0x0000000113077824 */ /* 0x000fe400078e0211 */
[----:B------:R-:W-:Y:S01]  /*07f0*/  IMAD.IADD R11, R21, 0x1, R11 ;  /* 0x00000001150b7824 */ /* 0x000fe200078e020b */
[----:B------:R-:W-:Y:S02]  /*0800*/  LEA.HI.X R9, R22, UR17, R9, 0x3, P3 ;  /* 0x0000001116097c11 */ /* 0x000fe400098f1c09 */
[----:B------:R-:W-:Y:S02]  /*0810*/  LEA.HI.X R7, R18, UR19, R7, 0x3, P4 ;  /* 0x0000001312077c11 */ /* 0x000fe4000a0f1c07 */
[----:B------:R-:W-:Y:S01]  /*0820*/  LEA.HI.X R11, R20, UR19, R11, 0x3, P5 ;  /* 0x00000013140b7c11 */ /* 0x000fe2000a8f1c0b */
[----:B--2---:R-:W-:-:S02]  /*0830*/  DSETP.NEU.AND P0, PT, R14, 1, PT ;  /* 0x3ff000000e00742a */ /* 0x004fc40003f0d000 */
[----:B------:R-:W-:-:S04]  /*0840*/  DADD R40, R14, UR10 ;  /* 0x0000000a0e287e29 */ /* 0x000fc80008000000 */
[----:B------:R-:W-:Y:S01]  /*0850*/  DSETP.EQ.OR P0, PT, RZ, UR10, !P0 ;  /* 0x0000000aff007e2a */ /* 0x000fe2000c702400 */
[----:B------:R-:W-:-:S13]  /*0860*/  @!P1 BRA `(.L_x_304) ;  /* 0x0000000c00489947 */ /* 0x000fda0003800000 */
[----:B------:R-:W-:-:S04]  /*0870*/  ULOP3.LUT UR5, UR13, 0x7ff00000, URZ, 0xc0, !UPT ;  /* 0x7ff000000d057892 */ /* 0x000fc8000f8ec03f */
[----:B------:R-:W-:-:S04]  /*0880*/  ULEA.HI UR5, UR5, 0xfffffc0c, URZ, 0xc ;  /* 0xfffffc0c05057891 */ /* 0x000fc8000f8f603f */
[----:B------:R-:W-:Y:S02]  /*0890*/  USHF.L.U64.HI UR14, UR12, UR5, UR13 ;  /* 0x000000050c0e7299 */ /* 0x000fe4000801020d */
[----:B------:R-:W-:-:S12]  /*08a0*/  USHF.L.U32 UR5, UR12, UR5, URZ ;  /* 0x000000050c057299 */ /* 0x000fd8000800063f */
.L_x_324:
        /* <DEDUP_REMOVED lines=13> */
[----:B------:R-:W-:Y:S02]  /*0980*/  IMAD.U32 R20, RZ, RZ, UR12 ;  /* 0x0000000cff147e24 */ /* 0x000fe4000f8e00ff */
[----:B------:R-:W-:Y:S02]  /*0990*/  IMAD.MOV.U32 R43, RZ, RZ, R21 ;  /* 0x000000ffff2b7224 */ /* 0x000fe400078e0015 */
[----:B------:R-:W-:-:S02]  /*09a0*/  IMAD.MOV.U32 R22, RZ, RZ, R18 ;  /* 0x000000ffff167224 */ /* 0x000fc400078e0012 */
[----:B------:R-:W-:-:S07]  /*09b0*/  IMAD.MOV.U32 R23, RZ, RZ, R19 ;  /* 0x000000ffff177224 */ /* 0x000fce00078e0013 */
[----:B-----5:R-:W-:Y:S05]  /*09c0*/  CALL.REL.NOINC `($_ZN2at6native55_GLOBAL__N__6c1c77d0_17_DistanceKernel_cu_75b981de_308231pdist_backward_kernel_cuda_implIdNS1_5distsIdE1pEEEvPT_PKS6_S9_S9_llllS6_dd$__internal_accurate_pow) ;  /* 0x0000001800d47944 */ /* 0x020fea0003c00000 */
[----:B------:R-:W-:Y:S05]  /*09d0*/  BSYNC B1 ;  /* 0x0000000000017941 */ /* 0x000fea0003800000 */
.L_x_307:
        /* <DEDUP_REMOVED lines=21> */
[----:B------:R-:W-:Y:S02]  /*0b30*/  IMAD.MOV.U32 R20, RZ, RZ, 0x0 ;  /* 0x00000000ff147424 */ /* 0x000fe400078e00ff */
[----:B------:R-:W-:Y:S01]  /*0b40*/  IMAD.MOV.U32 R21, RZ, RZ, -0x80000 ;  /* 0xfff80000ff157424 */ /* 0x000fe200078e00ff */
[----:B------:R-:W-:Y:S06]  /*0b50*/  BRA `(.L_x_310) ;  /* 0x0000000000307947 */ /* 0x000fec0003800000 */
.L_x_309:
        /* <DEDUP_REMOVED lines=12> */
.L_x_310:
[----:B------:R-:W-:Y:S05]  /*0c20*/  BSYNC B1 ;  /* 0x0000000000017941 */ /* 0x000fea0003800000 */
.L_x_308:
        /* <DEDUP_REMOVED lines=18> */
[----:B------:R-:W-:Y:S01]  /*0d50*/  UISETP.GT.AND UP0, UPT, UR13, -0x1, UPT ;  /* 0xffffffff0d00788c */ /* 0x000fe2000bf04270 */
[----:B------:R-:W-:-:S03]  /*0d60*/  IMAD.MOV.U32 R20, RZ, RZ, RZ ;  /* 0x000000ffff147224 */ /* 0x000fc600078e00ff */
[----:B------:R-:W-:Y:S02]  /*0d70*/  IMAD.U32 R0, RZ, RZ, UR6 ;  /* 0x00000006ff007e24 */ /* 0x000fe4000f8e00ff */
[----:B------:R-:W-:-:S03]  /*0d80*/  PLOP3.LUT P2, PT, PT, PT, UP0, 0x80, 0x0 ;  /* 0x000000000000781c */ /* 0x000fc60003f4f008 */
[----:B------:R-:W-:Y:S02]  /*0d90*/  ISETP.NE.AND P1, PT, R0, 0x3fe00000, P1 ;  /* 0x3fe000000000780c */ /* 0x000fe40000f25270 */
[----:B------:R-:W-:-:S11]  /*0da0*/  SEL R21, RZ, 0x7ff00000, !P2 ;  /* 0x7ff00000ff157807 */ /* 0x000fd60005000000 */
[----:B------:R-:W-:Y:S01]  /*0db0*/  @P1 VIADD R21, R21, 0x80000000 ;  /* 0x8000000015151836 */ /* 0x000fe20000000000 */
[----:B------:R-:W-:Y:S06]  /*0dc0*/  BRA `(.L_x_312) ;  /* 0x0000000000247947 */ /* 0x000fec0003800000 */
.L_x_314:
[----:B------:R-:W-:Y:S01]  /*0dd0*/  ISETP.LE.AND P2, PT, RZ, UR13, PT ;  /* 0x0000000dff007c0c */ /* 0x000fe2000bf43270 */
[----:B------:R-:W-:Y:S01]  /*0de0*/  DSETP.GT.AND P1, PT, |R16|, 1, PT ;  /* 0x3ff000001000742a */ /* 0x000fe20003f24200 */
[----:B------:R-:W-:-:S05]  /*0df0*/  IMAD.MOV.U32 R20, RZ, RZ, RZ ;  /* 0x000000ffff147224 */ /* 0x000fca00078e00ff */
[----:B------:R-:W-:Y:S01]  /*0e00*/  SEL R0, RZ, 0x7ff00000, !P1 ;  /* 0x7ff00000ff007807 */ /* 0x000fe20004800000 */
[----:B------:R-:W-:-:S05]  /*0e10*/  DSETP.NEU.AND P1, PT, |R16|, -1, PT ;  /* 0xbff000001000742a */ /* 0x000fca0003f2d200 */
[----:B------:R-:W-:-:S04]  /*0e20*/  @!P2 LOP3.LUT R0, R0, 0x7ff00000, RZ, 0x3c, !PT ;  /* 0x7ff000000000a812 */ /* 0x000fc800078e3cff */
[----:B------:R-:W-:Y:S01]  /*0e30*/  SEL R21, R0, 0x3ff00000, P1 ;  /* 0x3ff0000000157807 */ /* 0x000fe20000800000 */
[----:B------:R-:W-:Y:S06]  /*0e40*/  BRA `(.L_x_312) ;  /* 0x0000000000047947 */ /* 0x000fec0003800000 */
.L_x_313:
[----:B------:R-:W-:-:S11]  /*0e50*/  DADD R20, |R16|, UR12 ;  /* 0x0000000c10147e29 */ /* 0x000fd60008000200 */
.L_x_312:
[----:B------:R-:W-:Y:S05]  /*0e60*/  BSYNC B1 ;  /* 0x0000000000017941 */ /* 0x000fea0003800000 */
.L_x_311:
[----:B------:R-:W-:Y:S01]  /*0e70*/  ULOP3.LUT UR6, UR11, 0x7ff00000, URZ, 0xc0, !UPT ;  /* 0x7ff000000b067892 */ /* 0x000fe2000f8ec03f */
[----:B------:R-:W-:Y:S01]  /*0e80*/  DSETP.NEU.AND P1, PT, |R16|, 1, PT ;  /* 0x3ff000001000742a */ /* 0x000fe20003f2d200 */
[----:B------:R-:W-:Y:S01]  /*0e90*/  BSSY B1, `(.L_x_315) ;  /* 0x0000012000017945 */ /* 0x000fe20003800000 */
[----:B------:R-:W-:Y:S01]  /*0ea0*/  DADD R22, -RZ, |R14| ;  /* 0x00000000ff167229 */ /* 0x000fe2000000050e */
[----:B------:R-:W-:Y:S01]  /*0eb0*/  ULEA.HI UR6, UR6, 0xfffffc0c, URZ, 0xc ;  /* 0xfffffc0c06067891 */ /* 0x000fe2000f8f603f */
[----:B------:R-:W-:Y:S02]  /*0ec0*/  IMAD.U32 R43, RZ, RZ, UR11 ;  /* 0x0000000bff2b7e24 */ /* 0x000fe4000f8e00ff */
[----:B------:R-:W-:Y:S01]  /*0ed0*/  FSEL R18, R20, RZ, P1 ;  /* 0x000000ff14127208 */ /* 0x000fe20000800000 */
[----:B------:R-:W-:Y:S01]  /*0ee0*/  USHF.L.U32 UR15, UR10, UR6, URZ ;  /* 0x000000060a0f7299 */ /* 0x000fe2000800063f */
[----:B------:R-:W-:Y:S01]  /*0ef0*/  FSEL R19, R21, 1.875, P1 ;  /* 0x3ff0000015137808 */ /* 0x000fe20000800000 */
[----:B------:R-:W-:-:S02]  /*0f00*/  USHF.L.U64.HI UR6, UR10, UR6, UR11 ;  /* 0x000000060a067299 */ /* 0x000fc4000801020b */
[----:B------:R-:W-:Y:S02]  /*0f10*/  IMAD.U32 R42, RZ, RZ, UR10 ;  /* 0x0000000aff2a7e24 */ /* 0x000fe4000f8e00ff */
[----:B------:R-:W-:Y:S01]  /*0f20*/  ISETP.NE.U32.AND P1, PT, RZ, UR15, PT ;  /* 0x0000000fff007c0c */ /* 0x000fe2000bf25070 */
[----:B------:R-:W-:Y:S01]  /*0f30*/  DMUL R16, R16, R18 ;  /* 0x0000001210107228 */ /* 0x000fe20000000000 */
[----:B------:R-:W-:Y:S02]  /*0f40*/  IMAD.U32 R0, RZ, RZ, UR6 ;  /* 0x00000006ff007e24 */ /* 0x000fe4000f8e00ff */
[----:B------:R-:W-:Y:S02]  /*0f50*/  IMAD.U32 R19, RZ, RZ, UR11 ;  /* 0x0000000bff137e24 */ /* 0x000fe4000f8e00ff */
[----:B------:R-:W-:Y:S01]  /*0f60*/  IMAD.U32 R18, RZ, RZ, UR10 ;  /* 0x0000000aff127e24 */ /* 0x000fe2000f8e00ff */
[----:B------:R-:W-:Y:S01]  /*0f70*/  ISETP.NE.AND.EX P1, PT, R0, -0x80000000, PT, P1 ;  /* 0x800000000000780c */ /* 0x000fe20003f25310 */
[----:B------:R-:W-:Y:S01]  /*0f80*/  IMAD.MOV.U32 R43, RZ, RZ, R19 ;  /* 0x000000ffff2b7224 */ /* 0x000fe200078e0013 */
[----:B------:R-:W-:-:S11]  /*0f90*/  MOV R0, 0xfb0 ;  /* 0x00000fb000007802 */ /* 0x000fd60000000f00 */
[----:B------:R-:W-:Y:S05]  /*0fa0*/  CALL.REL.NOINC `($_ZN2at6native55_GLOBAL__N__6c1c77d0_17_DistanceKernel_cu_75b981de_308231pdist_backward_kernel_cuda_implIdNS1_5distsIdE1pEEEvPT_PKS6_S9_S9_llllS6_dd$__internal_accurate_pow) ;  /* 0x00000014005c7944 */ /* 0x000fea0003c00000 */
[----:B------:R-:W-:Y:S05]  /*0fb0*/  BSYNC B1 ;  /* 0x0000000000017941 */ /* 0x000fea0003800000 */
.L_x_315:
[----:B------:R-:W-:Y:S01]  /*0fc0*/  ISETP.GT.AND P2, PT, R15, -0x1, PT ;  /* 0xffffffff0f00780c */ /* 0x000fe20003f44270 */
[----:B------:R-:W-:Y:S01]  /*0fd0*/  BSSY B1, `(.L_x_316) ;  /* 0x000000e000017945 */ /* 0x000fe20003800000 */
[----:B------:R-:W-:Y:S01]  /*0fe0*/  LOP3.LUT R0, R41, 0x7ff00000, RZ, 0xc0, !PT ;  /* 0x7ff0000029007812 */ /* 0x000fe200078ec0ff */
[----:B------:R-:W-:Y:S01]  /*0ff0*/  IMAD.MOV.U32 R18, RZ, RZ, R26 ;  /* 0x000000ffff127224 */ /* 0x000fe200078e001a */
[----:B------:R-:W-:Y:S01]  /*1000*/  ISETP.LT.AND P1, PT, R15, RZ, !P1 ;  /* 0x000000ff0f00720c */ /* 0x000fe20004f21270 */
[----:B------:R-:W-:Y:S01]  /*1010*/  IMAD.MOV.U32 R19, RZ, RZ, R27 ;  /* 0x000000ffff137224 */ /* 0x000fe200078e001b */
[----:B------:R-:W-:-:S07]  /*1020*/  ISETP.NE.AND P3, PT, R0, 0x7ff00000, PT ;  /* 0x7ff000000000780c */ /* 0x000fce0003f65270 */
        /* <DEDUP_REMOVED lines=8> */
.L_x_317:
[----:B------:R-:W-:Y:S05]  /*10b0*/  BSYNC B1 ;  /* 0x0000000000017941 */ /* 0x000fea0003800000 */
.L_x_316:
        /* <DEDUP_REMOVED lines=14> */
[----:B------:R-:W-:Y:S01]  /*11a0*/  IMAD.MOV.U32 R18, RZ, RZ, RZ ;  /* 0x000000ffff127224 */ /* 0x000fe200078e00ff */
[----:B------:R-:W-:-:S04]  /*11b0*/  UISETP.GT.AND UP0, UPT, UR11, -0x1, UPT ;  /* 0xffffffff0b00788c */ /* 0x000fc8000bf04270 */
[----:B------:R-:W-:Y:S02]  /*11c0*/  IMAD.U32 R0, RZ, RZ, UR6 ;  /* 0x00000006ff007e24 */ /* 0x000fe4000f8e00ff */
[----:B------:R-:W-:-:S03]  /*11d0*/  PLOP3.LUT P2, PT, PT, PT, UP0, 0x80, 0x0 ;  /* 0x000000000000781c */ /* 0x000fc60003f4f008 */
[----:B------:R-:W-:Y:S02]  /*11e0*/  ISETP.NE.AND P1, PT, R0, 0x3fe00000, P1 ;  /* 0x3fe000000000780c */ /* 0x000fe40000f25270 */
[----:B------:R-:W-:-:S11]  /*11f0*/  SEL R19, RZ, 0x7ff00000, !P2 ;  /* 0x7ff00000ff137807 */ /* 0x000fd60005000000 */
[----:B------:R-:W-:Y:S01]  /*1200*/  @P1 VIADD R19, R19, 0x80000000 ;  /* 0x8000000013131836 */ /* 0x000fe20000000000 */
[----:B------:R-:W-:Y:S06]  /*1210*/  BRA `(.L_x_319) ;  /* 0x0000000000247947 */ /* 0x000fec0003800000 */
.L_x_321:
[----:B------:R-:W-:Y:S01]  /*1220*/  ISETP.LE.AND P2, PT, RZ, UR11, PT ;  /* 0x0000000bff007c0c */ /* 0x000fe2000bf43270 */
[----:B------:R-:W-:Y:S01]  /*1230*/  DSETP.GT.AND P1, PT, |R14|, 1, PT ;  /* 0x3ff000000e00742a */ /* 0x000fe20003f24200 */
[----:B------:R-:W-:-:S05]  /*1240*/  IMAD.MOV.U32 R18, RZ, RZ, RZ ;  /* 0x000000ffff127224 */ /* 0x000fca00078e00ff */
[----:B------:R-:W-:Y:S01]  /*1250*/  SEL R0, RZ, 0x7ff00000, !P1 ;  /* 0x7ff00000ff007807 */ /* 0x000fe20004800000 */
[----:B------:R-:W-:-:S05]  /*1260*/  DSETP.NEU.AND P1, PT, R14, -1, PT ;  /* 0xbff000000e00742a */ /* 0x000fca0003f2d000 */
[----:B------:R-:W-:-:S04]  /*1270*/  @!P2 LOP3.LUT R0, R0, 0x7ff00000, RZ, 0x3c, !PT ;  /* 0x7ff000000000a812 */ /* 0x000fc800078e3cff */
[----:B------:R-:W-:Y:S01]  /*1280*/  SEL R19, R0, 0x3ff00000, P1 ;  /* 0x3ff0000000137807 */ /* 0x000fe20000800000 */
[----:B------:R-:W-:Y:S06]  /*1290*/  BRA `(.L_x_319) ;  /* 0x0000000000047947 */ /* 0x000fec0003800000 */
.L_x_320:
[----:B------:R-:W-:-:S11]  /*12a0*/  DADD R18, R14, UR10 ;  /* 0x0000000a0e127e29 */ /* 0x000fd60008000000 */
.L_x_319:
[----:B------:R-:W-:Y:S05]  /*12b0*/  BSYNC B1 ;  /* 0x0000000000017941 */ /* 0x000fea0003800000 */
.L_x_318:
        /* <DEDUP_REMOVED lines=18> */
[----:B------:R-:W-:-:S07]  /*13e0*/  MOV R0, 0x1400 ;  /* 0x0000140000007802 */ /* 0x000fce0000000f00 */
[----:B------:R-:W-:Y:S05]  /*13f0*/  CALL.REL.NOINC `($__internal_24_$__cuda_sm20_div_rn_f64_full) ;  /* 0x0000000800307944 */ /* 0x000fea0003c00000 */
[----:B------:R-:W-:Y:S02]  /*1400*/  IMAD.MOV.U32 R16, RZ, RZ, R24 ;  /* 0x000000ffff107224 */ /* 0x000fe400078e0018 */
[----:B------:R-:W-:-:S07]  /*1410*/  IMAD.MOV.U32 R17, RZ, RZ, R25 ;  /* 0x000000ffff117224 */ /* 0x000fce00078e0019 */
.L_x_323:
[----:B------:R-:W-:Y:S05]  /*1420*/  BSYNC B1 ;  /* 0x0000000000017941 */ /* 0x000fea0003800000 */
.L_x_322:
[----:B------:R-:W-:Y:S02]  /*1430*/  IMAD.MOV.U32 R18, RZ, RZ, R16 ;  /* 0x000000ffff127224 */ /* 0x000fe400078e0010 */
[----:B------:R-:W-:-:S07]  /*1440*/  IMAD.MOV.U32 R19, RZ, RZ, R17 ;  /* 0x000000ffff137224 */ /* 0x000fce00078e0011 */
.L_x_306:
[----:B------:R-:W-:Y:S05]  /*1450*/  BSYNC B0 ;  /* 0x0000000000007941 */ /* 0x000fea0003800000 */
.L_x_305:
        /* <DEDUP_REMOVED lines=19> */
.L_x_304:
[----:B------:R-:W-:-:S04]  /*1590*/  ULOP3.LUT UR5, UR11, 0x7ff00000, URZ, 0xc0, !UPT ;  /* 0x7ff000000b057892 */ /* 0x000fc8000f8ec03f */
[----:B------:R-:W-:-:S12]  /*15a0*/  ULEA.HI UR5, UR5, 0xfffffc0c, URZ, 0xc ;  /* 0xfffffc0c05057891 */ /* 0x000fd8000f8f603f */
.L_x_335:
[----:B------:R-:W-:Y:S01]  /*15b0*/  DSETP.NEU.AND P1, PT, R14, RZ, PT ;  /* 0x000000ff0e00722a */ /* 0x000fe20003f2d000 */
[----:B------:R-:W-:Y:S01]  /*15c0*/  BSSY B0, `(.L_x_325) ;  /* 0x000005c000007945 */ /* 0x000fe20003800000 */
[----:B0-----:R-:W-:-:S12]  /*15d0*/  CS2R R16, SRZ ;  /* 0x0000000000107805 */ /* 0x001fd8000001ff00 */
[----:B------:R-:W-:Y:S05]  /*15e0*/  @!P1 BRA `(.L_x_326) ;  /* 0x0000000400649947 */ /* 0x000fea0003800000 */
[----:B------:R-:W2:Y:S04]  /*15f0*/  LDG.E.64 R16, desc[UR8][R8.64] ;  /* 0x0000000808107981 */ /* 0x000ea8000c1e1b00 */
[----:B------:R-:W2:Y:S01]  /*1600*/  LDG.E.64 R18, desc[UR8][R4.64] ;  /* 0x0000000804127981 */ /* 0x000ea2000c1e1b00 */
[----:B------:R-:W-:Y:S01]  /*1610*/  USHF.L.U64.HI UR6, UR10, UR5, UR11 ;  /* 0x000000050a067299 */ /* 0x000fe2000801020b */
[----:B------:R-:W-:Y:S01]  /*1620*/  DADD R22, -RZ, |R14| ;  /* 0x00000000ff167229 */ /* 0x000fe2000000050e */
[----:B------:R-:W-:Y:S01]  /*1630*/  USHF.L.U32 UR12, UR10, UR5, URZ ;  /* 0x000000050a0c7299 */ /* 0x000fe2000800063f */
[----:B------:R-:W-:Y:S01]  /*1640*/  BSSY B1, `(.L_x_327) ;  /* 0x000000c000017945 */ /* 0x000fe20003800000 */
[----:B------:R-:W-:Y:S02]  /*1650*/  IMAD.U32 R43, RZ, RZ, UR11 ;  /* 0x0000000bff2b7e24 */ /* 0x000fe4000f8e00ff */
[----:B------:R-:W-:-:S02]  /*1660*/  IMAD.U32 R0, RZ, RZ, UR6 ;  /* 0x00000006ff007e24 */ /* 0x000fc4000f8e00ff */
[----:B------:R-:W-:Y:S01]  /*1670*/  ISETP.NE.U32.AND P1, PT, RZ, UR12, PT ;  /* 0x0000000cff007c0c */ /* 0x000fe2000bf25070 */
[----:B------:R-:W-:-:S03]  /*1680*/  IMAD.U32 R42, RZ, RZ, UR10 ;  /* 0x0000000aff2a7e24 */ /* 0x000fc6000f8e00ff */
[----:B------:R-:W-:Y:S02]  /*1690*/  ISETP.NE.AND.EX P1, PT, R0, -0x80000000, PT, P1 ;  /* 0x800000000000780c */ /* 0x000fe40003f25310 */
[----:B------:R-:W-:Y:S01]  /*16a0*/  MOV R0, 0x1700 ;  /* 0x0000170000007802 */ /* 0x000fe20000000f00 */
[----:B--2---:R-:W-:Y:S01]  /*16b0*/  DADD R16, -R16, R18 ;  /* 0x0000000010107229 */ /* 0x004fe20000000112 */
[----:B------:R-:W-:Y:S02]  /*16c0*/  IMAD.U32 R19, RZ, RZ, UR11 ;  /* 0x0000000bff137e24 */ /* 0x000fe4000f8e00ff */
[----:B------:R-:W-:Y:S02]  /*16d0*/  IMAD.U32 R18, RZ, RZ, UR10 ;  /* 0x0000000aff127e24 */ /* 0x000fe4000f8e00ff */
[----:B------:R-:W-:-:S07]  /*16e0*/  IMAD.MOV.U32 R43, RZ, RZ, R19 ;  /* 0x000000ffff2b7224 */ /* 0x000fce00078e0013 */
[----:B-----5:R-:W-:Y:S05]  /*16f0*/  CALL.REL.NOINC `($_ZN2at6native55_GLOBAL__N__6c1c77d0_17_DistanceKernel_cu_75b981de_308231pdist_backward_kernel_cuda_implIdNS1_5distsIdE1pEEEvPT_PKS6_S9_S9_llllS6_dd$__internal_accurate_pow) ;  /* 0x0000000c00887944 */ /* 0x020fea0003c00000 */
[----:B------:R-:W-:Y:S05]  /*1700*/  BSYNC B1 ;  /* 0x0000000000017941 */ /* 0x000fea0003800000 */
.L_x_327:
        /* <DEDUP_REMOVED lines=15> */
.L_x_329:
[----:B------:R-:W-:Y:S05]  /*1800*/  BSYNC B1 ;  /* 0x0000000000017941 */ /* 0x000fea0003800000 */
.L_x_328:
        /* <DEDUP_REMOVED lines=22> */
.L_x_333:
        /* <DEDUP_REMOVED lines=8> */
.L_x_332:
[----:B------:R-:W-:-:S11]  /*19f0*/  DADD R18, R14, UR10 ;  /* 0x0000000a0e127e29 */ /* 0x000fd60008000000 */
.L_x_331:
[----:B------:R-:W-:Y:S05]  /*1a00*/  BSYNC B1 ;  /* 0x0000000000017941 */ /* 0x000fea0003800000 */
.L_x_330:
        /* <DEDUP_REMOVED lines=22> */
.L_x_334:
[----:B------:R-:W-:Y:S05]  /*1b70*/  BSYNC B1 ;  /* 0x0000000000017941 */ /* 0x000fea0003800000 */
.L_x_326:
[----:B------:R-:W-:Y:S05]  /*1b80*/  BSYNC B0 ;  /* 0x0000000000007941 */ /* 0x000fea0003800000 */
.L_x_325:
        /* <DEDUP_REMOVED lines=19> */
        .weak           $__internal_24_$__cuda_sm20_div_rn_f64_full
        .type           $__internal_24_$__cuda_sm20_div_rn_f64_full,@function
        .size           $__internal_24_$__cuda_sm20_div_rn_f64_full,($__internal_25_$__cuda_sm20_dsqrt_rn_f64_mediumpath_v1 - $__internal_24_$__cuda_sm20_div_rn_f64_full)
$__internal_24_$__cuda_sm20_div_rn_f64_full:
        /* <DEDUP_REMOVED lines=66> */
.L_x_337:
        /* <DEDUP_REMOVED lines=16> */
.L_x_340:
[----:B------:R-:W-:Y:S01]  /*21e0*/  LOP3.LUT R25, R19, 0x80000, RZ, 0xfc, !PT ;  /* 0x0008000013197812 */ /* 0x000fe200078efcff */
[----:B------:R-:W-:Y:S01]  /*21f0*/  IMAD.MOV.U32 R24, RZ, RZ, R18 ;  /* 0x000000ffff187224 */ /* 0x000fe200078e0012 */
[----:B------:R-:W-:Y:S06]  /*2200*/  BRA `(.L_x_338) ;  /* 0x0000000000087947 */ /* 0x000fec0003800000 */
.L_x_339:
[----:B------:R-:W-:Y:S01]  /*2210*/  LOP3.LUT R25, R21, 0x80000, RZ, 0xfc, !PT ;  /* 0x0008000015197812 */ /* 0x000fe200078efcff */
[----:B------:R-:W-:-:S07]  /*2220*/  IMAD.MOV.U32 R24, RZ, RZ, R20 ;  /* 0x000000ffff187224 */ /* 0x000fce00078e0014 */
.L_x_338:
[----:B------:R-:W-:Y:S05]  /*2230*/  BSYNC B2 ;  /* 0x0000000000027941 */ /* 0x000fea0003800000 */
.L_x_336:
[----:B------:R-:W-:Y:S02]  /*2240*/  IMAD.MOV.U32 R16, RZ, RZ, R0 ;  /* 0x000000ffff107224 */ /* 0x000fe400078e0000 */
[----:B------:R-:W-:-:S04]  /*2250*/  IMAD.MOV.U32 R17, RZ, RZ, 0x0 ;  /* 0x00000000ff117424 */ /* 0x000fc800078e00ff */
[----:B------:R-:W-:Y:S05]  /*2260*/  RET.REL.NODEC R16 `(_ZN2at6native55_GLOBAL__N__6c1c77d0_17_DistanceKernel_cu_75b981de_308231pdist_backward_kernel_cuda_implIdNS1_5distsIdE1pEEEvPT_PKS6_S9_S9_llllS6_dd) ;  /* 0xffffffdc10647950 */ /* 0x000fea0003c3ffff */
        .weak           $__internal_25_$__cuda_sm20_dsqrt_rn_f64_mediumpath_v1
        .type           $__internal_25_$__cuda_sm20_dsqrt_rn_f64_mediumpath_v1,@function
        .size           $__internal_25_$__cuda_sm20_dsqrt_rn_f64_mediumpath_v1,($_ZN2at6native55_GLOBAL__N__6c1c77d0_17_DistanceKernel_cu_75b981de_308231pdist_backward_kernel_cuda_implIdNS1_5distsIdE1pEEEvPT_PKS6_S9_S9_llllS6_dd$__internal_accurate_pow - $__internal_25_$__cuda_sm20_dsqrt_rn_f64_mediumpath_v1)
$__internal_25_$__cuda_sm20_dsqrt_rn_f64_mediumpath_v1:
        /* <DEDUP_REMOVED lines=12> */
.L_x_342:
        /* <DEDUP_REMOVED lines=24> */
.L_x_344:
[----:B------:R-:W-:-:S11]  /*24b0*/  DADD R6, R4, R4 ;  /* 0x0000000004067229 */ /* 0x000fd60000000004 */
.L_x_343:
[----:B------:R-:W-:Y:S05]  /*24c0*/  BSYNC B1 ;  /* 0x0000000000017941 */ /* 0x000fea0003800000 */
.L_x_341:
[----:B------:R-:W-:Y:S02]  /*24d0*/  IMAD.MOV.U32 R4, RZ, RZ, R0 ;  /* 0x000000ffff047224 */ /* 0x000fe400078e0000 */
[----:B------:R-:W-:Y:S02]  /*24e0*/  IMAD.MOV.U32 R5, RZ, RZ, 0x0 ;  /* 0x00000000ff057424 */ /* 0x000fe400078e00ff */
[----:B------:R-:W-:Y:S02]  /*24f0*/  IMAD.MOV.U32 R14, RZ, RZ, R6 ;  /* 0x000000ffff0e7224 */ /* 0x000fe400078e0006 */
[----:B------:R-:W-:Y:S01]  /*2500*/  IMAD.MOV.U32 R15, RZ, RZ, R7 ;  /* 0x000000ffff0f7224 */ /* 0x000fe200078e0007 */
[----:B------:R-:W-:Y:S06]  /*2510*/  RET.REL.NODEC R4 `(_ZN2at6native55_GLOBAL__N__6c1c77d0_17_DistanceKernel_cu_75b981de_308231pdist_backward_kernel_cuda_implIdNS1_5distsIdE1pEEEvPT_PKS6_S9_S9_llllS6_dd) ;  /* 0xffffffd804b87950 */ /* 0x000fec0003c3ffff */
        .type           $_ZN2at6native55_GLOBAL__N__6c1c77d0_17_DistanceKernel_cu_75b981de_308231pdist_backward_kernel_cuda_implIdNS1_5distsIdE1pEEEvPT_PKS6_S9_S9_llllS6_dd$__internal_accurate_pow,@function
        .size           $_ZN2at6native55_GLOBAL__N__6c1c77d0_17_DistanceKernel_cu_75b981de_308231pdist_backward_kernel_cuda_implIdNS1_5distsIdE1pEEEvPT_PKS6_S9_S9_llllS6_dd$__internal_accurate_pow,(.L_x_880 - $_ZN2at6native55_GLOBAL__N__6c1c77d0_17_DistanceKernel_cu_75b981de_308231pdist_backward_kernel_cuda_implIdNS1_5distsIdE1pEEEvPT_PKS6_S9_S9_llllS6_dd$__internal_accurate_pow)
$_ZN2at6native55_GLOBAL__N__6c1c77d0_17_DistanceKernel_cu_75b981de_308231pdist_backward_kernel_cuda_implIdNS1_5distsIdE1pEEEvPT_PKS6_S9_S9_llllS6_dd$__internal_accurate_pow:
[--C-:B------:R-:W-:Y:S01]  /*2520*/  SHF.R.U32.HI R40, RZ, 0x14, R23.reuse ;  /* 0x00000014ff287819 */ /* 0x100fe20000011617 */
[--C-:B------:R-:W-:Y:S01]  /*2530*/  IMAD.MOV.U32 R20, RZ, RZ, R22.reuse ;  /* 0x000000ffff147224 */ /* 0x100fe200078e0016 */
[----:B------:R-:W-:Y:S01]  /*2540*/  UMOV UR16, 0x7d2cafe2 ;  /* 0x7d2cafe200107882 */ /* 0x000fe20000000000 */
[----:B------:R-:W-:Y:S01]  /*2550*/  IMAD.MOV.U32 R21, RZ, RZ, R23 ;  /* 0x000000ffff157224 */ /* 0x000fe200078e0017 */
[----:B------:R-:W-:Y:S01]  /*2560*/  ISETP.NE.AND P2, PT, R40, RZ, PT ;  /* 0x000000ff2800720c */ /* 0x000fe20003f45270 */
[----:B------:R-:W-:Y:S01]  /*2570*/  IMAD.MOV.U32 R36, RZ, RZ, R22 ;  /* 0x000000ffff247224 */ /* 0x000fe200078e0016 */
[----:B------:R-:W-:Y:S01]  /*2580*/  UMOV UR17, 0x3eb0f5ff ;  /* 0x3eb0f5ff00117882 */ /* 0x000fe20000000000 */
[----:B------:R-:W-:Y:S02]  /*2590*/  IMAD.MOV.U32 R22, RZ, RZ, RZ ;  /* 0x000000ffff167224 */ /* 0x000fe400078e00ff */
[----:B------:R-:W-:Y:S02]  /*25a0*/  IMAD.MOV.U32 R24, RZ, RZ, 0x41ad3b5a ;  /* 0x41ad3b5aff187424 */ /* 0x000fe400078e00ff */
[----:B------:R-:W-:-:S06]  /*25b0*/  IMAD.MOV.U32 R25, RZ, RZ, 0x3ed0f5d2 ;  /* 0x3ed0f5d2ff197424 */ /* 0x000fcc00078e00ff */
[----:B------:R-:W-:-:S10]  /*25c0*/  @!P2 DMUL R20, R20, 1.80143985094819840000e+16 ;  /* 0x435000001414a828 */ /* 0x000fd40000000000 */
[----:B------:R-:W-:Y:S01]  /*25d0*/  @!P2 IMAD.MOV.U32 R23, RZ, RZ, R21 ;  /* 0x000000ffff17a224 */ /* 0x000fe200078e0015 */
[----:B------:R-:W-:Y:S01]  /*25e0*/  @!P2 LEA.HI R40, R21, 0xffffffca, RZ, 0xc ;  /* 0xffffffca1528a811 */ /* 0x000fe200078f60ff */
[----:B------:R-:W-:-:S03]  /*25f0*/  @!P2 IMAD.MOV.U32 R36, RZ, RZ, R20 ;  /* 0x000000ffff24a224 */ /* 0x000fc600078e0014 */
[----:B------:R-:W-:Y:S01]  /*2600*/  LOP3.LUT R23, R23, 0x800fffff, RZ, 0xc0, !PT ;  /* 0x800fffff17177812 */ /* 0x000fe200078ec0ff */
[----:B------:R-:W-:-:S03]  /*2610*/  VIADD R20, R40, 0xfffffc01 ;  /* 0xfffffc0128147836 */ /* 0x000fc60000000000 */
[----:B------:R-:W-:-:S04]  /*2620*/  LOP3.LUT R37, R23, 0x3ff00000, RZ, 0xfc, !PT ;  /* 0x3ff0000017257812 */ /* 0x000fc800078efcff */
[----:B------:R-:W-:-:S13]  /*2630*/  ISETP.GE.U32.AND P3, PT, R37, 0x3ff6a09f, PT ;  /* 0x3ff6a09f2500780c */ /* 0x000fda0003f66070 */
[----:B------:R-:W-:Y:S02]  /*2640*/  @P3 VIADD R23, R37, 0xfff00000 ;  /* 0xfff0000025173836 */ /* 0x000fe40000000000 */
[----:B------:R-:W-:Y:S02]  /*2650*/  @P3 VIADD R20, R40, 0xfffffc02 ;  /* 0xfffffc0228143836 */ /* 0x000fe40000000000 */
        /* <DEDUP_REMOVED lines=41> */
[C---:B------:R-:W-:Y:S02]  /*28f0*/  DMUL R30, R22.reuse, R26 ;  /* 0x0000001a161e7228 */ /* 0x040fe40000000000 */
[----:B------:R-:W-:-:S04]  /*2900*/  DFMA R32, R22, R22, -R26 ;  /* 0x000000161620722b */ /* 0x000fc8000000081a */
[----:B------:R-:W-:Y:S01]  /*2910*/  DADD R34, R34, -UR16 ;  /* 0x8000001022227e29 */ /* 0x000fe20008000000 */
[----:B------:R-:W-:Y:S01]  /*2920*/  UMOV UR16, 0x80000000 ;  /* 0x8000000000107882 */ /* 0x000fe20000000000 */
[C---:B------:R-:W-:Y:S01]  /*2930*/  DFMA R36, R22.reuse, R26, -R30 ;  /* 0x0000001a1624722b */ /* 0x040fe2000000081e */
[----:B------:R-:W-:Y:S01]  /*2940*/  UMOV UR17, 0x43300000 ;  /* 0x4330000000117882 */ /* 0x000fe20000000000 */
[----:B------:R-:W-:-:S06]  /*2950*/  DFMA R32, R22, R38, R32 ;  /* 0x000000261620722b */ /* 0x000fcc0000000020 */
[----:B------:R-:W-:Y:S02]  /*2960*/  DFMA R36, R28, R26, R36 ;  /* 0x0000001a1c24722b */ /* 0x000fe40000000024 */
[----:B------:R-:W-:-:S06]  /*2970*/  DADD R26, R24, R34 ;  /* 0x00000000181a7229 */ /* 0x000fcc0000000022 */
[----:B------:R-:W-:Y:S02]  /*2980*/  DFMA R36, R22, R32, R36 ;  /* 0x000000201624722b */ /* 0x000fe40000000024 */
[----:B------:R-:W-:Y:S02]  /*2990*/  DMUL R32, R26, R30 ;  /* 0x0000001e1a207228 */ /* 0x000fe40000000000 */
[----:B------:R-:W-:-:S06]  /*29a0*/  DADD R38, R24, -R26 ;  /* 0x0000000018267229 */ /* 0x000fcc000000081a */
[----:B------:R-:W-:Y:S02]  /*29b0*/  DFMA R24, R26, R30, -R32 ;  /* 0x0000001e1a18722b */ /* 0x000fe40000000820 */
[----:B------:R-:W-:-:S06]  /*29c0*/  DADD R38, R34, R38 ;  /* 0x0000000022267229 */ /* 0x000fcc0000000026 */
        /* <DEDUP_REMOVED lines=20> */
[----:B------:R-:W-:Y:S01]  /*2b10*/  UMOV UR16, 0x3b39803f ;  /* 0x3b39803f00107882 */ /* 0x000fe20000000000 */
[----:B------:R-:W-:-:S06]  /*2b20*/  UMOV UR17, 0x3c7abc9e ;  /* 0x3c7abc9e00117882 */ /* 0x000fcc0000000000 */
[----:B------:R-:W-:-:S08]  /*2b30*/  DADD R24, -R26, R24 ;  /* 0x000000001a187229 */ /* 0x000fd00000000118 */
[----:B------:R-:W-:Y:S01]  /*2b40*/  DADD R24, R30, -R24 ;  /* 0x000000001e187229 */ /* 0x000fe20000000818 */
[----:B------:R-:W-:Y:S01]  /*2b50*/  LOP3.LUT R31, R43, 0xff0fffff, RZ, 0xc0, !PT ;  /* 0xff0fffff2b1f7812 */ /* 0x000fe200078ec0ff */
[----:B------:R-:W-:-:S06]  /*2b60*/  IMAD.MOV.U32 R30, RZ, RZ, R42 ;  /* 0x000000ffff1e7224 */ /* 0x000fcc00078e002a */
        /* <DEDUP_REMOVED lines=10> */
[----:B------:R-:W-:Y:S01]  /*2c10*/  DFMA R24, R24, R30, -R28 ;  /* 0x0000001e1818722b */ /* 0x000fe2000000081c */
[----:B------:R-:W-:Y:S02]  /*2c20*/  IMAD.MOV.U32 R22, RZ, RZ, 0x652b82fe ;  /* 0x652b82feff167424 */ /* 0x000fe400078e00ff */
[----:B------:R-:W-:-:S05]  /*2c30*/  IMAD.MOV.U32 R23, RZ, RZ, 0x3ff71547 ;  /* 0x3ff71547ff177424 */ /* 0x000fca00078e00ff */
        /* <DEDUP_REMOVED lines=48> */
[----:B------:R-:W-:Y:S02]  /*2f40*/  @!P2 LEA.HI R23, R22, R22, RZ, 0x1 ;  /* 0x000000161617a211 */ /* 0x000fe400078f08ff */
[----:B------:R-:W-:Y:S02]  /*2f50*/  FSEL R27, R27, RZ, P3 ;  /* 0x000000ff1b1b7208 */ /* 0x000fe40001800000 */
[----:B------:R-:W-:-:S05]  /*2f60*/  @!P2 SHF.R.S32.HI R23, RZ, 0x1, R23 ;  /* 0x00000001ff17a819 */ /* 0x000fca0000011417 */
[----:B------:R-:W-:Y:S02]  /*2f70*/  @!P2 IMAD.IADD R22, R22, 0x1, -R23 ;  /* 0x000000011616a824 */ /* 0x000fe400078e0a17 */
[----:B------:R-:W-:-:S03]  /*2f80*/  @!P2 IMAD R23, R23, 0x100000, R21 ;  /* 0x001000001717a824 */ /* 0x000fc600078e0215 */
[----:B------:R-:W-:Y:S01]  /*2f90*/  @!P2 LEA R21, R22, 0x3ff00000, 0x14 ;  /* 0x3ff000001615a811 */ /* 0x000fe200078ea0ff */
[----:B------:R-:W-:Y:S02]  /*2fa0*/  @!P2 IMAD.MOV.U32 R22, RZ, RZ, R20 ;  /* 0x000000ffff16a224 */ /* 0x000fe400078e0014 */
[----:B------:R-:W-:-:S06]  /*2fb0*/  @!P2 IMAD.MOV.U32 R20, RZ, RZ, RZ ;  /* 0x000000ffff14a224 */ /* 0x000fcc00078e00ff */
[----:B------:R-:W-:-:S11]  /*2fc0*/  @!P2 DMUL R26, R22, R20 ;  /* 0x00000014161aa228 */ /* 0x000fd60000000000 */
.L_x_345:
[----:B------:R-:W-:Y:S01]  /*2fd0*/  DSETP.NEU.AND P2, PT, |R26|, +INF , PT ;  /* 0x7ff000001a00742a */ /* 0x000fe20003f4d200 */
[----:B------:R-:W-:Y:S01]  /*2fe0*/  IMAD.MOV.U32 R20, RZ, RZ, R0 ;  /* 0x000000ffff147224 */ /* 0x000fe200078e0000 */
[----:B------:R-:W-:Y:S01]  /*2ff0*/  DADD R28, R30, R28 ;  /* 0x000000001e1c7229 */ /* 0x000fe2000000001c */
[----:B------:R-:W-:-:S11]  /*3000*/  IMAD.MOV.U32 R21, RZ, RZ, 0x0 ;  /* 0x00000000ff157424 */ /* 0x000fd600078e00ff */
[----:B------:R-:W-:Y:S01]  /*3010*/  @P2 DFMA R26, R28, R26, R26 ;  /* 0x0000001a1c1a222b */ /* 0x000fe2000000001a */
[----:B------:R-:W-:Y:S10]  /*3020*/  RET.REL.NODEC R20 `(_ZN2at6native55_GLOBAL__N__6c1c77d0_17_DistanceKernel_cu_75b981de_308231pdist_backward_kernel_cuda_implIdNS1_5distsIdE1pEEEvPT_PKS6_S9_S9_llllS6_dd) ;  /* 0xffffffcc14f47950 */ /* 0x000ff40003c3ffff */
.L_x_346:
        /* <DEDUP_REMOVED lines=13> */
.L_x_880:


//--------------------- .text._ZN2at6native55_GLOBAL__N__6c1c77d0_17_DistanceKernel_cu_75b981de_308222pdist_kernel_cuda_implIfNS1_5distsIfE3infEEEvPT_PKS6_llS6_dd --------------------------
	.section	.text._ZN2at6native55_GLOBAL__N__6c1c77d0_17_DistanceKernel_cu_75b981de_308222pdist_kernel_cuda_implIfNS1_5distsIfE3infEEEvPT_PKS6_llS6_dd,"ax",@progbits
	.align	128
.text._ZN2at6native55_GLOBAL__N__6c1c77d0_17_DistanceKernel_cu_75b981de_308222pdist_kernel_cuda_implIfNS1_5distsIfE3infEEEvPT_PKS6_llS6_dd:
        .type           _ZN2at6native55_GLOBAL__N__6c1c77d0_17_DistanceKernel_cu_75b981de_308222pdist_kernel_cuda_implIfNS1_5distsIfE3infEEEvPT_PKS6_llS6_dd,@function
        .size           _ZN2at6native55_GLOBAL__N__6c1c77d0_17_DistanceKernel_cu_75b981de_308222pdist_kernel_cuda_implIfNS1_5distsIfE3infEEEvPT_PKS6_llS6_dd,(.L_x_884 - _ZN2at6native55_GLOBAL__N__6c1c77d0_17_DistanceKernel_cu_75b981de_308222pdist_kernel_cuda_implIfNS1_5distsIfE3infEEEvPT_PKS6_llS6_dd)
        .other          _ZN2at6native55_GLOBAL__N__6c1c77d0_17_DistanceKernel_cu_75b981de_308222pdist_kernel_cuda_implIfNS1_5distsIfE3infEEEvPT_PKS6_llS6_dd,@"STO_CUDA_ENTRY STV_DEFAULT"
_ZN2at6native55_GLOBAL__N__6c1c77d0_17_DistanceKernel_cu_75b981de_308222pdist_kernel_cuda_implIfNS1_5distsIfE3infEEEvPT_PKS6_llS6_dd:
[----:B------:R-:W-:Y:S01]  /*0000*/  LDC R1, c[0x0][0x28] ;  /* 0x00000a00ff017b82 */ /* 0x000fe20000000800 */
[----:B------:R-:W0:Y:S01]  /*0010*/  S2R R0, SR_CTAID.X ;  /* 0x0000000000007919 */ /* 0x000e220000002500 */
[----:B------:R-:W-:Y:S01]  /*0020*/  ULDC.64 UR4, c[0x0][0x240] ;  /* 0x0000900000047ab9 */ /* 0x000fe20000000a00 */
[----:B------:R-:W-:Y:S02]  /*0030*/  IMAD.MOV.U32 R10, RZ, RZ, 0x0 ;  /* 0x00000000ff0a7424 */ /* 0x000fe400078e00ff */
[----:B------:R-:W-:Y:S02]  /*0040*/  IMAD.MOV.U32 R11, RZ, RZ, 0x3fd80000 ;  /* 0x3fd80000ff0b7424 */ /* 0x000fe400078e00ff */
[----:B0-----:R-:W-:-:S06]  /*0050*/  IMAD.WIDE.U32 R2, R0, 0x2, RZ ;  /* 0x0000000200027825 */ /* 0x001fcc00078e00ff */
[----:B------:R-:W0:Y:S02]  /*0060*/  I2F.F64.S64 R2, R2 ;  /* 0x0000000200027312 */ /* 0x000e240000301c00 */
[----:B0-----:R-:W-:-:S06]  /*0070*/  DADD R4, -R2, UR4 ;  /* 0x0000000402047e29 */ /* 0x001fcc0008000100 */
        /* <DEDUP_REMOVED lines=15> */
[----:B------:R-:W-:Y:S05]  /*0170*/  CALL.REL.NOINC `($__internal_26_$__cuda_sm20_dsqrt_rn_f64_mediumpath_v1) ;  /* 0x0000000800c47944 */ /* 0x000fea0003c00000 */
[----:B------:R-:W-:Y:S02]  /*0180*/  IMAD.MOV.U32 R2, RZ, RZ, R6 ;  /* 0x000000ffff027224 */ /* 0x000fe400078e0006 */
[----:B------:R-:W-:-:S07]  /*0190*/  IMAD.MOV.U32 R3, RZ, RZ, R7 ;  /* 0x000000ffff037224 */ /* 0x000fce00078e0007 */
.L_x_347:
[----:B------:R-:W0:Y:S01]  /*01a0*/  S2R R6, SR_TID.X ;  /* 0x0000000000067919 */ /* 0x000e220000002100 */
[----:B------:R-:W-:Y:S01]  /*01b0*/  ULDC.64 UR4, c[0x0][0x238] ;  /* 0x00008e0000047ab9 */ /* 0x000fe20000000a00 */
[----:B------:R-:W1:Y:S01]  /*01c0*/  LDC.64 R10, c[0x0][0x228] ;  /* 0x00008a00ff0a7b82 */ /* 0x000e620000000a00 */
[----:B------:R-:W-:Y:S01]  /*01d0*/  DADD R8, -R2, UR4 ;  /* 0x0000000402087e29 */ /* 0x000fe20008000100 */
[----:B------:R-:W-:Y:S01]  /*01e0*/  ULDC.64 UR4, c[0x0][0x228] ;  /* 0x00008a0000047ab9 */ /* 0x000fe20000000a00 */
[----:B------:R-:W-:Y:S01]  /*01f0*/  IMAD.MOV.U32 R7, RZ, RZ, RZ ;  /* 0x000000ffff077224 */ /* 0x000fe200078e00ff */
[----:B------:R-:W-:Y:S01]  /*0200*/  ULDC.64 UR6, c[0x0][0x208] ;  /* 0x0000820000067ab9 */ /* 0x000fe20000000a00 */
[----:B------:R-:W-:Y:S06]  /*0210*/  BSSY B0, `(.L_x_348) ;  /* 0x000003e000007945 */ /* 0x000fec0003800000 */
[----:B------:R-:W2:Y:S02]  /*0220*/  F2I.S64.F64.TRUNC R8, R8 ;  /* 0x0000000800087311 */ /* 0x000ea4000030d900 */
[----:B--2---:R-:W-:-:S02]  /*0230*/  IMAD R13, R9, UR4, RZ ;  /* 0x00000004090d7c24 */ /* 0x004fc4000f8e02ff */
[----:B-1----:R-:W-:-:S04]  /*0240*/  IMAD.WIDE.U32 R2, R8, UR4, R10 ;  /* 0x0000000408027c25 */ /* 0x002fc8000f8e000a */
[----:B0-----:R-:W-:-:S04]  /*0250*/  IMAD.WIDE.U32 R4, R8, UR4, R6 ;  /* 0x0000000408047c25 */ /* 0x001fc8000f8e0006 */
[----:B------:R-:W-:Y:S01]  /*0260*/  IMAD R13, R8, UR5, R13 ;  /* 0x00000005080d7c24 */ /* 0x000fe2000f8e020d */
[----:B------:R-:W-:-:S03]  /*0270*/  ISETP.GE.U32.AND P0, PT, R4, R2, PT ;  /* 0x000000020400720c */ /* 0x000fc60003f06070 */
[----:B------:R-:W-:Y:S02]  /*0280*/  IMAD.IADD R10, R13, 0x1, R5 ;  /* 0x000000010d0a7824 */ /* 0x000fe400078e0205 */
[----:B------:R-:W-:Y:S02]  /*0290*/  IMAD.IADD R11, R3, 0x1, R13 ;  /* 0x00000001030b7824 */ /* 0x000fe400078e020d */
[----:B------:R-:W-:-:S03]  /*02a0*/  IMAD.MOV.U32 R13, RZ, RZ, RZ ;  /* 0x000000ffff0d7224 */ /* 0x000fc600078e00ff */
[----:B------:R-:W-:-:S13]  /*02b0*/  ISETP.GE.AND.EX P0, PT, R10, R11, PT, P0 ;  /* 0x0000000b0a00720c */ /* 0x000fda0003f06300 */
[----:B------:R-:W-:Y:S05]  /*02c0*/  @P0 BRA `(.L_x_349) ;  /* 0x0000000000c80947 */ /* 0x000fea0003800000 */
[-C--:B------:R-:W-:Y:S01]  /*02d0*/  IMAD R3, R9, R8.reuse, RZ ;  /* 0x0000000809037224 */ /* 0x080fe200078e02ff */
[--C-:B------:R-:W-:Y:S01]  /*02e0*/  IADD3 R12, P1, P2, R0, 0x1, R8.reuse ;  /* 0x00000001000c7810 */ /* 0x100fe20007a3e008 */
[CC--:B------:R-:W-:Y:S01]  /*02f0*/  IMAD.WIDE.U32 R14, R8.reuse, R8.reuse, R8 ;  /* 0x00000008080e7225 */ /* 0x0c0fe200078e0008 */
[----:B------:R-:W-:Y:S01]  /*0300*/  IADD3 R16, P0, RZ, -R8, RZ ;  /* 0x80000008ff107210 */ /* 0x000fe20007f1e0ff */
[----:B------:R-:W-:Y:S01]  /*0310*/  ULDC.64 UR8, c[0x0][0x220] ;  /* 0x0000880000087ab9 */ /* 0x000fe20000000a00 */
[----:B------:R-:W-:Y:S01]  /*0320*/  IADD3.X R13, RZ, RZ, R9, P1, P2 ;  /* 0x000000ffff0d7210 */ /* 0x000fe20000fe4409 */
[----:B------:R-:W-:-:S04]  /*0330*/  IMAD R3, R8, R9, R3 ;  /* 0x0000000908037224 */ /* 0x000fc800078e0203 */
[----:B------:R-:W-:Y:S02]  /*0340*/  IMAD.IADD R3, R15, 0x1, R3 ;  /* 0x000000010f037824 */ /* 0x000fe400078e0203 */
[----:B------:R-:W-:Y:S02]  /*0350*/  IMAD.X R15, RZ, RZ, ~R9, P0 ;  /* 0x000000ffff0f7224 */ /* 0x000fe400000e0e09 */
[----:B------:R-:W-:Y:S01]  /*0360*/  IMAD.WIDE.U32 R8, R16, UR8, R12 ;  /* 0x0000000810087c25 */ /* 0x000fe2000f8e000c */
[----:B------:R-:W-:-:S03]  /*0370*/  LEA.HI R5, P1, R3, R14, RZ, 0x1 ;  /* 0x0000000e03057211 */ /* 0x000fc600078308ff */
[----:B------:R-:W-:Y:S02]  /*0380*/  IMAD R15, R15, UR8, RZ ;  /* 0x000000080f0f7c24 */ /* 0x000fe4000f8e02ff */
[----:B------:R-:W-:Y:S02]  /*0390*/  IMAD.X R14, RZ, RZ, R3, P1 ;  /* 0x000000ffff0e7224 */ /* 0x000fe400008e0603 */
[----:B------:R-:W0:Y:S01]  /*03a0*/  LDC R3, c[0x0][RZ] ;  /* 0x00000000ff037b82 */ /* 0x000e220000000800 */
[----:B------:R-:W-:Y:S01]  /*03b0*/  IMAD R15, R16, UR9, R15 ;  /* 0x00000009100f7c24 */ /* 0x000fe2000f8e020f */
[----:B------:R-:W-:Y:S01]  /*03c0*/  ULDC.64 UR8, c[0x0][0x218] ;  /* 0x0000860000087ab9 */ /* 0x000fe20000000a00 */
[--C-:B------:R-:W-:Y:S02]  /*03d0*/  SHF.R.U64 R5, R5, 0x1, R14.reuse ;  /* 0x0000000105057819 */ /* 0x100fe4000000120e */
[----:B------:R-:W-:Y:S02]  /*03e0*/  SHF.R.U32.HI R13, RZ, 0x1, R14 ;  /* 0x00000001ff0d7819 */ /* 0x000fe4000001160e */
[----:B------:R-:W-:-:S04]  /*03f0*/  IADD3 R5, P0, R5, R8, RZ ;  /* 0x0000000805057210 */ /* 0x000fc80007f1e0ff */
[----:B------:R-:W-:Y:S02]  /*0400*/  IADD3.X R8, R13, R9, R15, P0, !PT ;  /* 0x000000090d087210 */ /* 0x000fe400007fe40f */
[----:B------:R-:W-:-:S03]  /*0410*/  LEA R14, P0, R4, UR8, 0x2 ;  /* 0x00000008040e7c11 */ /* 0x000fc6000f8010ff */
[----:B------:R-:W-:Y:S01]  /*0420*/  IMAD R12, R8, UR4, RZ ;  /* 0x00000004080c7c24 */ /* 0x000fe2000f8e02ff */
[----:B------:R-:W-:Y:S01]  /*0430*/  LEA.HI.X R15, R4, UR9, R10, 0x2, P0 ;  /* 0x00000009040f7c11 */ /* 0x000fe200080f140a */
[----:B------:R-:W-:-:S04]  /*0440*/  IMAD.WIDE.U32 R8, R5, UR4, R6 ;  /* 0x0000000405087c25 */ /* 0x000fc8000f8e0006 */
[----:B------:R-:W-:Y:S01]  /*0450*/  IMAD R13, R5, UR5, R12 ;  /* 0x00000005050d7c24 */ /* 0x000fe2000f8e020c */
[----:B------:R-:W-:Y:S01]  /*0460*/  LEA R5, P2, R2, UR8, 0x2 ;  /* 0x0000000802057c11 */ /* 0x000fe2000f8410ff */
[----:B0-----:R-:W-:Y:S01]  /*0470*/  IMAD.SHL.U32 R17, R3, 0x4, RZ ;  /* 0x0000000403117824 */ /* 0x001fe200078e00ff */
[----:B------:R-:W-:Y:S01]  /*0480*/  LEA R12, P1, R8, UR8, 0x2 ;  /* 0x00000008080c7c11 */ /* 0x000fe2000f8210ff */
[----:B------:R-:W-:Y:S01]  /*0490*/  IMAD.IADD R9, R9, 0x1, R13 ;  /* 0x0000000109097824 */ /* 0x000fe200078e020d */
[----:B------:R-:W-:Y:S01]  /*04a0*/  SHF.R.S32.HI R4, RZ, 0x1f, R3 ;  /* 0x0000001fff047819 */ /* 0x000fe20000011403 */
[----:B------:R-:W-:Y:S01]  /*04b0*/  IMAD.MOV.U32 R13, RZ, RZ, RZ ;  /* 0x000000ffff0d7224 */ /* 0x000fe200078e00ff */
[----:B------:R-:W-:Y:S02]  /*04c0*/  LEA.HI.X R16, R2, UR9, R11, 0x2, P2 ;  /* 0x0000000902107c11 */ /* 0x000fe400090f140b */
[----:B------:R-:W-:Y:S02]  /*04d0*/  LEA.HI.X R11, R8, UR9, R9, 0x2, P1 ;  /* 0x00000009080b7c11 */ /* 0x000fe400088f1409 */
[----:B------:R-:W-:-:S07]  /*04e0*/  SHF.L.U64.HI R10, R3, 0x2, R4 ;  /* 0x00000002030a7819 */ /* 0x000fce0000010204 */
.L_x_350:
[----:B------:R-:W-:Y:S02]  /*04f0*/  IMAD.MOV.U32 R2, RZ, RZ, R12 ;  /* 0x000000ffff027224 */ /* 0x000fe400078e000c */
[----:B------:R-:W-:Y:S02]  /*0500*/  IMAD.MOV.U32 R9, RZ, RZ, R15 ;  /* 0x000000ffff097224 */ /* 0x000fe400078e000f */
[----:B------:R-:W-:Y:S02]  /*0510*/  IMAD.MOV.U32 R3, RZ, RZ, R11 ;  /* 0x000000ffff037224 */ /* 0x000fe400078e000b */
[----:B------:R-:W-:-:S03]  /*0520*/  IMAD.MOV.U32 R8, RZ, RZ, R14 ;  /* 0x000000ffff087224 */ /* 0x000fc600078e000e */
[----:B------:R-:W2:Y:S04]  /*0530*/  LDG.E R2, desc[UR6][R2.64] ;  /* 0x0000000602027981 */ /* 0x000ea8000c1e1900 */
[----:B------:R-:W2:Y:S01]  /*0540*/  LDG.E R9, desc[UR6][R8.64] ;  /* 0x0000000608097981 */ /* 0x000ea2000c1e1900 */
[-C--:B------:R-:W-:Y:S02]  /*0550*/  IADD3 R14, P0, R14, R17.reuse, RZ ;  /* 0x000000110e0e7210 */ /* 0x080fe40007f1e0ff */
[----:B------:R-:W-:-:S03]  /*0560*/  IADD3 R12, P2, R12, R17, RZ ;  /* 0x000000110c0c7210 */ /* 0x000fc60007f5e0ff */
[--C-:B------:R-:W-:Y:S01]  /*0570*/  IMAD.X R15, R15, 0x1, R10.reuse, P0 ;  /* 0x000000010f0f7824 */ /* 0x100fe200000e060a */
[----:B------:R-:W-:Y:S01]  /*0580*/  ISETP.GE.U32.AND P0, PT, R14, R5, PT ;  /* 0x000000050e00720c */ /* 0x000fe20003f06070 */
[----:B------:R-:W-:-:S03]  /*0590*/  IMAD.X R11, R11, 0x1, R10, P2 ;  /* 0x000000010b0b7824 */ /* 0x000fc600010e060a */
[----:B------:R-:W-:Y:S01]  /*05a0*/  ISETP.GE.U32.AND.EX P0, PT, R15, R16, PT, P0 ;  /* 0x000000100f00720c */ /* 0x000fe20003f06100 */
[----:B--2---:R-:W-:-:S05]  /*05b0*/  FADD.FTZ R4, -R2, R9 ;  /* 0x0000000902047221 */ /* 0x004fca0000010100 */
[----:B------:R-:W-:-:S13]  /*05c0*/  FSETP.GEU.FTZ.AND P1, PT, R13, |R4|, PT ;  /* 0x400000040d00720b */ /* 0x000fda0003f3e000 */
[----:B------:R-:W-:Y:S01]  /*05d0*/  @!P1 FADD.FTZ R13, |R4|, -RZ ;  /* 0x800000ff040d9221 */ /* 0x000fe20000010200 */
[----:B------:R-:W-:Y:S06]  /*05e0*/  @!P0 BRA `(.L_x_350) ;  /* 0xfffffffc00c08947 */ /* 0x000fec000383ffff */
.L_x_349:
[----:B------:R-:W-:Y:S05]  /*05f0*/  BSYNC B0 ;  /* 0x0000000000007941 */ /* 0x000fea0003800000 */
.L_x_348:
[----:B------:R-:W0:Y:S01]  /*0600*/  SHFL.DOWN PT, R2, R13, 0x10, 0x1f ;  /* 0x0a001f000d027f89 */ /* 0x000e2200000e0000 */
[----:B------:R-:W-:Y:S01]  /*0610*/  SHF.R.S32.HI R5, RZ, 0x1f, R6 ;  /* 0x0000001fff057819 */ /* 0x000fe20000011406 */
[----:B------:R-:W-:Y:S01]  /*0620*/  ULDC UR4, c[0x0][0x0] ;  /* 0x0000000000047ab9 */ /* 0x000fe20000000800 */
[----:B------:R-:W-:Y:S01]  /*0630*/  BSSY B0, `(.L_x_351) ;  /* 0x0000037000007945 */ /* 0x000fe20003800000 */
[----:B------:R-:W-:Y:S01]  /*0640*/  USHF.R.U32.HI UR4, URZ, 0x5, UR4 ;  /* 0x000000053f047899 */ /* 0x000fe20008011604 */
[----:B------:R-:W-:Y:S01]  /*0650*/  LEA.HI R8, R5, R6, RZ, 0x5 ;  /* 0x0000000605087211 */ /* 0x000fe200078f28ff */
[----:B------:R-:W-:Y:S03]  /*0660*/  BAR.SYNC.DEFER_BLOCKING 0x0 ;  /* 0x0000000000007b1d */ /* 0x000fe60000010000 */
[----:B------:R-:W-:-:S05]  /*0670*/  LOP3.LUT R9, R8, 0xffffffe0, RZ, 0xc0, !PT ;  /* 0xffffffe008097812 */ /* 0x000fca00078ec0ff */
[----:B------:R-:W-:-:S05]  /*0680*/  IMAD.IADD R9, R6, 0x1, -R9 ;  /* 0x0000000106097824 */ /* 0x000fca00078e0a09 */
[----:B------:R-:W-:Y:S02]  /*0690*/  ISETP.NE.AND P1, PT, R9, RZ, PT ;  /* 0x000000ff0900720c */ /* 0x000fe40003f25270 */
[----:B0-----:R-:W-:-:S04]  /*06a0*/  FSETP.GEU.FTZ.AND P0, PT, R13, R2, PT ;  /* 0x000000020d00720b */ /* 0x001fc80003f1e000 */
[----:B------:R-:W-:-:S07]  /*06b0*/  FSEL R2, R2, R13, !P0 ;  /* 0x0000000d02027208 */ /* 0x000fce0004000000 */
[----:B------:R-:W0:Y:S01]  /*06c0*/  @!P1 S2R R10, SR_CgaCtaId ;  /* 0x00000000000a9919 */ /* 0x000e220000008800 */
[----:B------:R-:W-:Y:S01]  /*06d0*/  @!P1 SHF.R.S32.HI R8, RZ, 0x5, R8 ;  /* 0x00000005ff089819 */ /* 0x000fe20000011408 */
[----:B------:R-:W1:Y:S02]  /*06e0*/  SHFL.DOWN PT, R3, R2, 0x8, 0x1f ;  /* 0x09001f0002037f89 */ /* 0x000e6400000e0000 */
[----:B-1----:R-:W-:-:S04]  /*06f0*/  FSETP.GEU.FTZ.AND P0, PT, R2, R3, PT ;  /* 0x000000030200720b */ /* 0x002fc80003f1e000 */
[----:B------:R-:W-:-:S05]  /*0700*/  FSEL R3, R3, R2, !P0 ;  /* 0x0000000203037208 */ /* 0x000fca0004000000 */
[----:B------:R-:W1:Y:S02]  /*0710*/  SHFL.DOWN PT, R4, R3, 0x4, 0x1f ;  /* 0x08801f0003047f89 */ /* 0x000e6400000e0000 */
[----:B-1----:R-:W-:-:S04]  /*0720*/  FSETP.GEU.FTZ.AND P0, PT, R3, R4, PT ;  /* 0x000000040300720b */ /* 0x002fc80003f1e000 */
[----:B------:R-:W-:Y:S02]  /*0730*/  FSEL R4, R4, R3, !P0 ;  /* 0x0000000304047208 */ /* 0x000fe40004000000 */
[----:B------:R-:W-:Y:S02]  /*0740*/  ISETP.GE.AND P0, PT, R6, UR4, PT ;  /* 0x0000000406007c0c */ /* 0x000fe4000bf06270 */
[----:B------:R-:W-:Y:S01]  /*0750*/  @!P1 MOV R3, 0x400 ;  /* 0x0000040000039802 */ /* 0x000fe20000000f00 */
[----:B------:R-:W1:Y:S03]  /*0760*/  SHFL.DOWN PT, R5, R4, 0x2, 0x1f ;  /* 0x08401f0004057f89 */ /* 0x000e6600000e0000 */
[----:B0-----:R-:W-:-:S05]  /*0770*/  @!P1 LEA R3, R10, R3, 0x18 ;  /* 0x000000030a039211 */ /* 0x001fca00078ec0ff */
[----:B------:R-:W-:Y:S02]  /*0780*/  @!P1 IMAD R3, R8, 0x4, R3 ;  /* 0x0000000408039824 */ /* 0x000fe400078e0203 */
[----:B------:R-:W0:Y:S01]  /*0790*/  @!P0 S2R R11, SR_CgaCtaId ;  /* 0x00000000000b8919 */ /* 0x000e220000008800 */
[----:B-1----:R-:W-:-:S04]  /*07a0*/  FSETP.GEU.FTZ.AND P2, PT, R4, R5, PT ;  /* 0x000000050400720b */ /* 0x002fc80003f5e000 */
[----:B------:R-:W-:Y:S02]  /*07b0*/  FSEL R5, R5, R4, !P2 ;  /* 0x0000000405057208 */ /* 0x000fe40005000000 */
[----:B------:R-:W-:-:S03]  /*07c0*/  @!P0 MOV R4, 0x400 ;  /* 0x0000040000048802 */ /* 0x000fc60000000f00 */
[----:B------:R-:W1:Y:S01]  /*07d0*/  SHFL.DOWN PT, R2, R5, 0x1, 0x1f ;  /* 0x08201f0005027f89 */ /* 0x000e6200000e0000 */
[----:B0-----:R-:W-:Y:S02]  /*07e0*/  @!P0 LEA R4, R11, R4, 0x18 ;  /* 0x000000040b048211 */ /* 0x001fe400078ec0ff */
[----:B-1----:R-:W-:-:S04]  /*07f0*/  FSETP.GEU.FTZ.AND P2, PT, R5, R2, PT ;  /* 0x000000020500720b */ /* 0x002fc80003f5e000 */
[----:B------:R-:W-:Y:S01]  /*0800*/  FSEL R8, R2, R5, !P2 ;  /* 0x0000000502087208 */ /* 0x000fe20005000000 */
[----:B------:R-:W-:Y:S02]  /*0810*/  @!P0 IMAD R2, R9, 0x4, R4 ;  /* 0x0000000409028824 */ /* 0x000fe400078e0204 */
[----:B------:R-:W-:Y:S02]  /*0820*/  IMAD.MOV.U32 R9, RZ, RZ, RZ ;  /* 0x000000ffff097224 */ /* 0x000fe400078e00ff */
[----:B------:R0:W-:Y:S01]  /*0830*/  @!P1 STS [R3], R8 ;  /* 0x0000000803009388 */ /* 0x0001e20000000800 */
[----:B------:R-:W-:Y:S01]  /*0840*/  VIADD R4, R6, 0x1f ;  /* 0x0000001f06047836 */ /* 0x000fe20000000000 */
[----:B------:R-:W-:Y:S06]  /*0850*/  BAR.SYNC.DEFER_BLOCKING 0x0 ;  /* 0x0000000000007b1d */ /* 0x000fec0000010000 */
[----:B------:R0:W1:Y:S01]  /*0860*/  @!P0 LDS R9, [R2] ;  /* 0x0000000002098984 */ /* 0x0000620000000800 */
[----:B------:R-:W-:-:S13]  /*0870*/  ISETP.GT.U32.AND P0, PT, R4, 0x3e, PT ;  /* 0x0000003e0400780c */ /* 0x000fda0003f04070 */
[----:B0-----:R-:W-:Y:S05]  /*0880*/  @P0 BRA `(.L_x_352) ;  /* 0x0000000000440947 */ /* 0x001fea0003800000 */
[----:B------:R-:W-:-:S03]  /*0890*/  UMOV UR4, 0xffffffff ;  /* 0xffffffff00047882 */ /* 0x000fc60000000000 */
[----:B------:R-:W-:Y:S05]  /*08a0*/  BRA.DIV UR4, `(.L_x_353) ;  /* 0x00000002045c7947 */ /* 0x000fea000b800000 */
[----:B-1----:R-:W0:Y:S02]  /*08b0*/  SHFL.DOWN PT, R2, R9, 0x10, 0x1f ;  /* 0x0a001f0009027f89 */ /* 0x002e2400000e0000 */
[----:B0-----:R-:W-:-:S04]  /*08c0*/  FSETP.GEU.FTZ.AND P0, PT, R9, R2, PT ;  /* 0x000000020900720b */ /* 0x001fc80003f1e000 */
[----:B------:R-:W-:-:S05]  /*08d0*/  FSEL R2, R2, R9, !P0 ;  /* 0x0000000902027208 */ /* 0x000fca0004000000 */
[----:B------:R-:W0:Y:S02]  /*08e0*/  SHFL.DOWN PT, R3, R2, 0x8, 0x1f ;  /* 0x09001f0002037f89 */ /* 0x000e2400000e0000 */
        /* <DEDUP_REMOVED lines=8> */
[----:B------:R0:W1:Y:S04]  /*0970*/  SHFL.DOWN PT, R8, R5, 0x1, 0x1f ;  /* 0x08201f0005087f89 */ /* 0x00006800000e0000 */
.L_x_359:
[----:B-1----:R-:W-:-:S04]  /*0980*/  FSETP.GEU.FTZ.AND P0, PT, R5, R8, PT ;  /* 0x000000080500720b */ /* 0x002fc80003f1e000 */
[----:B------:R-:W-:-:S09]  /*0990*/  FSEL R9, R8, R5, !P0 ;  /* 0x0000000508097208 */ /* 0x000fd20004000000 */
.L_x_352:
[----:B------:R-:W-:Y:S05]  /*09a0*/  BSYNC B0 ;  /* 0x0000000000007941 */ /* 0x000fea0003800000 */
.L_x_351:
[----:B------:R-:W-:-:S13]  /*09b0*/  ISETP.NE.AND P0, PT, R6, RZ, PT ;  /* 0x000000ff0600720c */ /* 0x000fda0003f05270 */
[----:B------:R-:W-:Y:S05]  /*09c0*/  @P0 EXIT ;  /* 0x000000000000094d */ /* 0x000fea0003800000 */
[----:B------:R-:W2:Y:S02]  /*09d0*/  LDC.64 R2, c[0x0][0x210] ;  /* 0x00008400ff027b82 */ /* 0x000ea40000000a00 */
[----:B--2---:R-:W-:-:S04]  /*09e0*/  LEA R2, P0, R0, R2, 0x2 ;  /* 0x0000000200027211 */ /* 0x004fc800078010ff */
[----:B------:R-:W-:-:S05]  /*09f0*/  LEA.HI.X R3, R0, R3, RZ, 0x2, P0 ;  /* 0x0000000300037211 */ /* 0x000fca00000f14ff */
[----:B-1----:R-:W-:Y:S01]  /*0a00*/  STG.E desc[UR6][R2.64], R9 ;  /* 0x0000000902007986 */ /* 0x002fe2000c101906 */
[----:B------:R-:W-:Y:S05]  /*0a10*/  EXIT ;  /* 0x000000000000794d */ /* 0x000fea0003800000 */
.L_x_353:
[----:B------:R-:W-:Y:S02]  /*0a20*/  IMAD.MOV.U32 R11, RZ, RZ, 0x10 ;  /* 0x00000010ff0b7424 */ /* 0x000fe400078e00ff */
[----:B------:R-:W-:Y:S02]  /*0a30*/  IMAD.MOV.U32 R12, RZ, RZ, 0x1f ;  /* 0x0000001fff0c7424 */ /* 0x000fe400078e00ff */
[----:B------:R-:W-:-:S07]  /*0a40*/  IMAD.MOV.U32 R10, RZ, RZ, -0x1 ;  /* 0xffffffffff0a7424 */ /* 0x000fce00078e00ff */
[----:B-1----:R-:W-:Y:S05]  /*0a50*/  WARPSYNC.COLLECTIVE R10, `(.L_x_354) ;  /* 0x000000000a087348 */ /* 0x002fea0003c00000 */
[----:B-1----:R0:W1:Y:S02]  /*0a60*/  SHFL.DOWN P0, R8, R9, R11, R12 ;  /* 0x0800000b09087389 */ /* 0x002064000000000c */
[----:B01----:R-:W-:Y:S01]  /*0a70*/  ENDCOLLECTIVE ;  /* 0x000000000000791b */ /* 0x003fe20003800000 */
.L_x_354:
[----:B------:R-:W-:Y:S02]  /*0a80*/  IMAD.MOV.U32 R11, RZ, RZ, 0x8 ;  /* 0x00000008ff0b7424 */ /* 0x000fe400078e00ff */
[----:B------:R-:W-:-:S05]  /*0a90*/  IMAD.MOV.U32 R2, RZ, RZ, R8 ;  /* 0x000000ffff027224 */ /* 0x000fca00078e0008 */
[----:B------:R-:W-:-:S04]  /*0aa0*/  FSETP.GEU.FTZ.AND P0, PT, R9, R2, PT ;  /* 0x000000020900720b */ /* 0x000fc80003f1e000 */
[----:B------:R-:W-:-:S05]  /*0ab0*/  FSEL R2, R2, R9, !P0 ;  /* 0x0000000902027208 */ /* 0x000fca0004000000 */
[----:B------:R-:W-:-:S07]  /*0ac0*/  IMAD.MOV.U32 R9, RZ, RZ, R2 ;  /* 0x000000ffff097224 */ /* 0x000fce00078e0002 */
[----:B------:R-:W-:Y:S05]  /*0ad0*/  WARPSYNC.COLLECTIVE R10, `(.L_x_355) ;  /* 0x000000000a087348 */ /* 0x000fea0003c00000 */
[----:B------:R0:W1:Y:S02]  /*0ae0*/  SHFL.DOWN P0, R8, R9, R11, R12 ;  /* 0x0800000b09087389 */ /* 0x000064000000000c */
[----:B01----:R-:W-:Y:S01]  /*0af0*/  ENDCOLLECTIVE ;  /* 0x000000000000791b */ /* 0x003fe20003800000 */
.L_x_355:
        /* <DEDUP_REMOVED lines=8> */
.L_x_356:
        /* <DEDUP_REMOVED lines=8> */
.L_x_357:
        /* <DEDUP_REMOVED lines=8> */
.L_x_358:
[----:B------:R-:W-:Y:S05]  /*0c80*/  BRA `(.L_x_359) ;  /* 0xfffffffc003c7947 */ /* 0x000fea000383ffff */
        .weak           $__internal_26_$__cuda_sm20_dsqrt_rn_f64_mediumpath_v1
        .type           $__internal_26_$__cuda_sm20_dsqrt_rn_f64_mediumpath_v1,@function
        .size           $__internal_26_$__cuda_sm20_dsqrt_rn_f64_mediumpath_v1,(.L_x_884 - $__internal_26_$__cuda_sm20_dsqrt_rn_f64_mediumpath_v1)
$__internal_26_$__cuda_sm20_dsqrt_rn_f64_mediumpath_v1:
[----:B------:R-:W-:Y:S01]  /*0c90*/  ISETP.GE.U32.AND P0, PT, R6, -0x3400000, PT ;  /* 0xfcc000000600780c */ /* 0x000fe20003f06070 */
[----:B------:R-:W-:-:S12]  /*0ca0*/  IMAD.MOV.U32 R9, RZ, RZ, R15 ;  /* 0x000000ffff097224 */ /* 0x000fd800078e000f */
        /* <DEDUP_REMOVED lines=9> */
.L_x_360:
        /* <DEDUP_REMOVED lines=24> */
.L_x_362:
[----:B------:R-:W-:-:S11]  /*0ec0*/  DADD R6, R4, R4 ;  /* 0x0000000004067229 */ /* 0x000fd60000000004 */
.L_x_361:
[----:B------:R-:W-:-:S04]  /*0ed0*/  IMAD.MOV.U32 R3, RZ, RZ, 0x0 ;  /* 0x00000000ff037424 */ /* 0x000fc800078e00ff */
[----:B------:R-:W-:Y:S05]  /*0ee0*/  RET.REL.NODEC R2 `(_ZN2at6native55_GLOBAL__N__6c1c77d0_17_DistanceKernel_cu_75b981de_308222pdist_kernel_cuda_implIfNS1_5distsIfE3infEEEvPT_PKS6_llS6_dd) ;  /* 0xfffffff002447950 */ /* 0x000fea0003c3ffff */
.L_x_363:
        /* <DEDUP_REMOVED lines=9> */
.L_x_884:


//--------------------- .text._ZN2at6native55_GLOBAL__N__6c1c77d0_17_DistanceKernel_cu_75b981de_308222pdist_kernel_cuda_implIfNS1_5distsIfE3twoEEEvPT_PKS6_llS6_dd --------------------------
	.section	.text._ZN2at6native55_GLOBAL__N__6c1c77d0_17_DistanceKernel_cu_75b981de_308222pdist_kernel_cuda_implIfNS1_5distsIfE3twoEEEvPT_PKS6_llS6_dd,"ax",@progbits
	.align	128
.text._ZN2at6native55_GLOBAL__N__6c1c77d0_17_DistanceKernel_cu_75b981de_308222pdist_kernel_cuda_implIfNS1_5distsIfE3twoEEEvPT_PKS6_llS6_dd:
        .type           _ZN2at6native55_GLOBAL__N__6c1c77d0_17_DistanceKernel_cu_75b981de_308222pdist_kernel_cuda_implIfNS1_5distsIfE3twoEEEvPT_PKS6_llS6_dd,@function
        .size           _ZN2at6native55_GLOBAL__N__6c1c77d0_17_DistanceKernel_cu_75b981de_308222pdist_kernel_cuda_implIfNS1_5distsIfE3twoEEEvPT_PKS6_llS6_dd,(.L_x_886 - _ZN2at6native55_GLOBAL__N__6c1c77d0_17_DistanceKernel_cu_75b981de_308222pdist_kernel_cuda_implIfNS1_5distsIfE3twoEEEvPT_PKS6_llS6_dd)
        .other          _ZN2at6native55_GLOBAL__N__6c1c77d0_17_DistanceKernel_cu_75b981de_308222pdist_kernel_cuda_implIfNS1_5distsIfE3twoEEEvPT_PKS6_llS6_dd,@"STO_CUDA_ENTRY STV_DEFAULT"
_ZN2at6native55_GLOBAL__N__6c1c77d0_17_DistanceKernel_cu_75b981de_308222pdist_kernel_cuda_implIfNS1_5distsIfE3twoEEEvPT_PKS6_llS6_dd:
[----:B------:R-:W-:Y:S01]  /*0000*/  LDC R1, c[0x0][0x28] ;  /* 0x00000a00ff017b82 */ /* 0x000fe20000000800 */
[----:B------:R-:W0:Y:S01]  /*0010*/  S2R R0, SR_CTAID.X ;  /* 0x0000000000007919 */ /* 0x000e220000002500 */
[----:B------:R-:W-:Y:S01]  /*0020*/  ULDC.64 UR4, c[0x0][0x240] ;  /* 0x0000900000047ab9 */ /* 0x000fe20000000a00 */
[----:B------:R-:W-:Y:S01]  /*0030*/  IMAD.MOV.U32 R10, RZ, RZ, 0x0 ;  /* 0x00000000ff0a7424 */ /* 0x000fe200078e00ff */
[----:B------:R-:W-:Y:S01]  /*0040*/  MOV R11, 0x3fd80000 ;  /* 0x3fd80000000b7802 */ /* 0x000fe20000000f00 */
        /* <DEDUP_REMOVED lines=18> */
[----:B------:R-:W-:Y:S05]  /*0170*/  CALL.REL.NOINC `($__internal_27_$__cuda_sm20_dsqrt_rn_f64_mediumpath_v1) ;  /* 0x00000008008c7944 */ /* 0x000fea0003c00000 */
[----:B------:R-:W-:Y:S01]  /*0180*/  MOV R2, R6 ;  /* 0x0000000600027202 */ /* 0x000fe20000000f00 */
[----:B------:R-:W-:-:S07]  /*0190*/  IMAD.MOV.U32 R3, RZ, RZ, R7 ;  /* 0x000000ffff037224 */ /* 0x000fce00078e0007 */
.L_x_364:
        /* <DEDUP_REMOVED lines=14> */
[----:B------:R-:W-:Y:S01]  /*0280*/  IMAD.IADD R11, R3, 0x1, R13 ;  /* 0x00000001030b7824 */ /* 0x000fe200078e020d */
[----:B------:R-:W-:Y:S01]  /*0290*/  IADD3 R10, R13, R5, RZ ;  /* 0x000000050d0a7210 */ /* 0x000fe20007ffe0ff */
        /* <DEDUP_REMOVED lines=9> */
[----:B------:R-:W-:-:S05]  /*0330*/  IMAD R3, R8, R9, R3 ;  /* 0x0000000908037224 */ /* 0x000fca00078e0203 */
[----:B------:R-:W-:Y:S01]  /*0340*/  IADD3 R3, R15, R3, RZ ;  /* 0x000000030f037210 */ /* 0x000fe20007ffe0ff */
        /* <DEDUP_REMOVED lines=19> */
[----:B------:R-:W-:Y:S02]  /*0480*/  LEA R12, P1, R8, UR8, 0x2 ;  /* 0x00000008080c7c11 */ /* 0x000fe4000f8210ff */
[----:B------:R-:W-:Y:S01]  /*0490*/  IADD3 R9, R9, R13, RZ ;  /* 0x0000000d09097210 */ /* 0x000fe20007ffe0ff */
[----:B------:R-:W-:Y:S01]  /*04a0*/  IMAD.MOV.U32 R13, RZ, RZ, RZ ;  /* 0x000000ffff0d7224 */ /* 0x000fe200078e00ff */
[----:B------:R-:W-:Y:S02]  /*04b0*/  SHF.R.S32.HI R4, RZ, 0x1f, R3 ;  /* 0x0000001fff047819 */ /* 0x000fe40000011403 */
[----:B------:R-:W-:Y:S02]  /*04c0*/  LEA.HI.X R16, R2, UR9, R11, 0x2, P2 ;  /* 0x0000000902107c11 */ /* 0x000fe400090f140b */
[----:B------:R-:W-:-:S02]  /*04d0*/  LEA.HI.X R11, R8, UR9, R9, 0x2, P1 ;  /* 0x00000009080b7c11 */ /* 0x000fc400088f1409 */
[----:B------:R-:W-:-:S07]  /*04e0*/  SHF.L.U64.HI R10, R3, 0x2, R4 ;  /* 0x00000002030a7819 */ /* 0x000fce0000010204 */
.L_x_367:
[----:B------:R-:W-:Y:S01]  /*04f0*/  MOV R2, R12 ;  /* 0x0000000c00027202 */ /* 0x000fe20000000f00 */
[----:B------:R-:W-:Y:S01]  /*0500*/  IMAD.MOV.U32 R3, RZ, RZ, R11 ;  /* 0x000000ffff037224 */ /* 0x000fe200078e000b */
[----:B------:R-:W-:Y:S01]  /*0510*/  MOV R9, R15 ;  /* 0x0000000f00097202 */ /* 0x000fe20000000f00 */
        /* <DEDUP_REMOVED lines=9> */
[----:B--2---:R-:W-:-:S04]  /*05b0*/  FADD.FTZ R4, -R2, R9 ;  /* 0x0000000902047221 */ /* 0x004fc80000010100 */
[----:B------:R-:W-:-:S08]  /*05c0*/  FFMA.FTZ R13, |R4|, |R4|, R13 ;  /* 0x40000004040d7223 */ /* 0x000fd0000001020d */
[----:B------:R-:W-:Y:S05]  /*05d0*/  @!P0 BRA `(.L_x_367) ;  /* 0xfffffffc00c48947 */ /* 0x000fea000383ffff */
.L_x_366:
[----:B------:R-:W-:Y:S05]  /*05e0*/  BSYNC B0 ;  /* 0x0000000000007941 */ /* 0x000fea0003800000 */
.L_x_365:
[----:B------:R-:W0:Y:S01]  /*05f0*/  SHFL.DOWN PT, R2, R13, 0x10, 0x1f ;  /* 0x0a001f000d027f89 */ /* 0x000e2200000e0000 */
[----:B------:R-:W-:Y:S01]  /*0600*/  SHF.R.S32.HI R5, RZ, 0x1f, R6 ;  /* 0x0000001fff057819 */ /* 0x000fe20000011406 */
[----:B------:R-:W-:Y:S01]  /*0610*/  ULDC UR4, c[0x0][0x0] ;  /* 0x0000000000047ab9 */ /* 0x000fe20000000800 */
[----:B------:R-:W-:Y:S01]  /*0620*/  BSSY B0, `(.L_x_368) ;  /* 0x000002d000007945 */ /* 0x000fe20003800000 */
[----:B------:R-:W-:Y:S01]  /*0630*/  USHF.R.U32.HI UR4, URZ, 0x5, UR4 ;  /* 0x000000053f047899 */ /* 0x000fe20008011604 */
[----:B------:R-:W-:Y:S01]  /*0640*/  LEA.HI R8, R5, R6, RZ, 0x5 ;  /* 0x0000000605087211 */ /* 0x000fe200078f28ff */
[----:B------:R-:W-:Y:S03]  /*0650*/  BAR.SYNC.DEFER_BLOCKING 0x0 ;  /* 0x0000000000007b1d */ /* 0x000fe60000010000 */
[----:B------:R-:W-:Y:S02]  /*0660*/  LOP3.LUT R5, R8, 0xffffffe0, RZ, 0xc0, !PT ;  /* 0xffffffe008057812 */ /* 0x000fe400078ec0ff */
[----:B------:R-:W-:-:S02]  /*0670*/  ISETP.GE.AND P1, PT, R6, UR4, PT ;  /* 0x0000000406007c0c */ /* 0x000fc4000bf26270 */
[----:B------:R-:W-:-:S04]  /*0680*/  IADD3 R9, -R5, R6, RZ ;  /* 0x0000000605097210 */ /* 0x000fc80007ffe1ff */
[----:B------:R-:W-:Y:S01]  /*0690*/  ISETP.NE.AND P0, PT, R9, RZ, PT ;  /* 0x000000ff0900720c */ /* 0x000fe20003f05270 */
[----:B0-----:R-:W-:-:S06]  /*06a0*/  FADD.FTZ R2, R2, R13 ;  /* 0x0000000d02027221 */ /* 0x001fcc0000010000 */
[----:B------:R-:W0:Y:S01]  /*06b0*/  @!P1 S2R R12, SR_CgaCtaId ;  /* 0x00000000000c9919 */ /* 0x000e220000008800 */
[----:B------:R-:W-:Y:S01]  /*06c0*/  @!P1 MOV R11, 0x400 ;  /* 0x00000400000b9802 */ /* 0x000fe20000000f00 */
[----:B------:R-:W1:Y:S04]  /*06d0*/  SHFL.DOWN PT, R3, R2, 0x8, 0x1f ;  /* 0x09001f0002037f89 */ /* 0x000e6800000e0000 */
[----:B------:R-:W-:Y:S01]  /*06e0*/  @!P0 SHF.R.S32.HI R8, RZ, 0x5, R8 ;  /* 0x00000005ff088819 */ /* 0x000fe20000011408 */
[----:B------:R-:W2:Y:S01]  /*06f0*/  @!P0 S2R R10, SR_CgaCtaId ;  /* 0x00000000000a8919 */ /* 0x000ea20000008800 */
[----:B-1----:R-:W-:Y:S01]  /*0700*/  FADD.FTZ R3, R2, R3 ;  /* 0x0000000302037221 */ /* 0x002fe20000010000 */
[----:B0-----:R-:W-:-:S04]  /*0710*/  @!P1 LEA R12, R12, R11, 0x18 ;  /* 0x0000000b0c0c9211 */ /* 0x001fc800078ec0ff */
[----:B------:R-:W0:Y:S01]  /*0720*/  SHFL.DOWN PT, R4, R3, 0x4, 0x1f ;  /* 0x08801f0003047f89 */ /* 0x000e2200000e0000 */
[----:B------:R-:W-:Y:S02]  /*0730*/  @!P1 IMAD R9, R9, 0x4, R12 ;  /* 0x0000000409099824 */ /* 0x000fe400078e020c */
[----:B0-----:R-:W-:Y:S01]  /*0740*/  FADD.FTZ R4, R3, R4 ;  /* 0x0000000403047221 */ /* 0x001fe20000010000 */
[----:B------:R-:W-:-:S04]  /*0750*/  @!P0 MOV R3, 0x400 ;  /* 0x0000040000038802 */ /* 0x000fc80000000f00 */
[----:B------:R-:W0:Y:S01]  /*0760*/  SHFL.DOWN PT, R5, R4, 0x2, 0x1f ;  /* 0x08401f0004057f89 */ /* 0x000e2200000e0000 */
[----:B--2---:R-:W-:-:S05]  /*0770*/  @!P0 LEA R3, R10, R3, 0x18 ;  /* 0x000000030a038211 */ /* 0x004fca00078ec0ff */
[----:B------:R-:W-:Y:S02]  /*0780*/  @!P0 IMAD R3, R8, 0x4, R3 ;  /* 0x0000000408038824 */ /* 0x000fe400078e0203 */
[----:B0-----:R-:W-:Y:S01]  /*0790*/  FADD.FTZ R5, R4, R5 ;  /* 0x0000000504057221 */ /* 0x001fe20000010000 */
[----:B------:R-:W-:-:S04]  /*07a0*/  HFMA2.MMA R4, -RZ, RZ, 0, 0 ;  /* 0x00000000ff047435 */ /* 0x000fc800000001ff */
[----:B------:R-:W0:Y:S02]  /*07b0*/  SHFL.DOWN PT, R2, R5, 0x1, 0x1f ;  /* 0x08201f0005027f89 */ /* 0x000e2400000e0000 */
[----:B0-----:R-:W-:Y:S01]  /*07c0*/  FADD.FTZ R8, R5, R2 ;  /* 0x0000000205087221 */ /* 0x001fe20000010000 */
[----:B------:R-:W-:-:S04]  /*07d0*/  VIADD R2, R6, 0x1f ;  /* 0x0000001f06027836 */ /* 0x000fc80000000000 */
[----:B------:R0:W-:Y:S01]  /*07e0*/  @!P0 STS [R3], R8 ;  /* 0x0000000803008388 */ /* 0x0001e20000000800 */
[----:B------:R-:W-:Y:S01]  /*07f0*/  BAR.SYNC.DEFER_BLOCKING 0x0 ;  /* 0x0000000000007b1d */ /* 0x000fe20000010000 */
[----:B------:R-:W-:-:S05]  /*0800*/  ISETP.GT.U32.AND P0, PT, R2, 0x3e, PT ;  /* 0x0000003e0200780c */ /* 0x000fca0003f04070 */
[----:B------:R0:W1:Y:S08]  /*0810*/  @!P1 LDS R4, [R9] ;  /* 0x0000000009049984 */ /* 0x0000700000000800 */
[----:B0-----:R-:W-:Y:S05]  /*0820*/  @P0 BRA `(.L_x_369) ;  /* 0x0000000000300947 */ /* 0x001fea0003800000 */
[----:B------:R-:W-:-:S03]  /*0830*/  UMOV UR4, 0xffffffff ;  /* 0xffffffff00047882 */ /* 0x000fc60000000000 */
[----:B------:R-:W-:Y:S05]  /*0840*/  BRA.DIV UR4, `(.L_x_370) ;  /* 0x00000002044c7947 */ /* 0x000fea000b800000 */
[----:B-1----:R-:W0:Y:S02]  /*0850*/  SHFL.DOWN PT, R3, R4, 0x10, 0x1f ;  /* 0x0a001f0004037f89 */ /* 0x002e2400000e0000 */
[----:B0-----:R-:W-:-:S05]  /*0860*/  FADD.FTZ R3, R4, R3 ;  /* 0x0000000304037221 */ /* 0x001fca0000010000 */
[----:B------:R-:W0:Y:S02]  /*0870*/  SHFL.DOWN PT, R2, R3, 0x8, 0x1f ;  /* 0x09001f0003027f89 */ /* 0x000e2400000e0000 */
[----:B0-----:R-:W-:-:S05]  /*0880*/  FADD.FTZ R2, R3, R2 ;  /* 0x0000000203027221 */ /* 0x001fca0000010000 */
[----:B------:R-:W0:Y:S02]  /*0890*/  SHFL.DOWN PT, R5, R2, 0x4, 0x1f ;  /* 0x08801f0002057f89 */ /* 0x000e2400000e0000 */
[----:B0-----:R-:W-:-:S05]  /*08a0*/  FADD.FTZ R5, R2, R5 ;  /* 0x0000000502057221 */ /* 0x001fca0000010000 */
[----:B------:R-:W0:Y:S02]  /*08b0*/  SHFL.DOWN PT, R8, R5, 0x2, 0x1f ;  /* 0x08401f0005087f89 */ /* 0x000e2400000e0000 */
[----:B0-----:R-:W-:-:S05]  /*08c0*/  FADD.FTZ R8, R5, R8 ;  /* 0x0000000805087221 */ /* 0x001fca0000010000 */
[----:B------:R0:W1:Y:S02]  /*08d0*/  SHFL.DOWN PT, R9, R8, 0x1, 0x1f ;  /* 0x08201f0008097f89 */ /* 0x00006400000e0000 */
.L_x_376:
[----:B-1----:R-:W-:-:S07]  /*08e0*/  FADD.FTZ R4, R8, R9 ;  /* 0x0000000908047221 */ /* 0x002fce0000010000 */
.L_x_369:
[----:B------:R-:W-:Y:S05]  /*08f0*/  BSYNC B0 ;  /* 0x0000000000007941 */ /* 0x000fea0003800000 */
.L_x_368:
[----:B------:R-:W-:-:S13]  /*0900*/  ISETP.NE.AND P0, PT, R6, RZ, PT ;  /* 0x000000ff0600720c */ /* 0x000fda0003f05270 */
[----:B------:R-:W-:Y:S05]  /*0910*/  @P0 EXIT ;  /* 0x000000000000094d */ /* 0x000fea0003800000 */
[----:B------:R-:W2:Y:S01]  /*0920*/  LDC.64 R2, c[0x0][0x210] ;  /* 0x00008400ff027b82 */ /* 0x000ea20000000a00 */
[----:B-1----:R-:W1:Y:S01]  /*0930*/  MUFU.SQRT R5, R4 ;  /* 0x0000000400057308 */ /* 0x002e620000002000 */
[----:B--2---:R-:W-:-:S04]  /*0940*/  LEA R2, P0, R0, R2, 0x2 ;  /* 0x0000000200027211 */ /* 0x004fc800078010ff */
[----:B------:R-:W-:-:S05]  /*0950*/  LEA.HI.X R3, R0, R3, RZ, 0x2, P0 ;  /* 0x0000000300037211 */ /* 0x000fca00000f14ff */
[----:B-1----:R-:W-:Y:S01]  /*0960*/  STG.E desc[UR6][R2.64], R5 ;  /* 0x0000000502007986 */ /* 0x002fe2000c101906 */
[----:B------:R-:W-:Y:S05]  /*0970*/  EXIT ;  /* 0x000000000000794d */ /* 0x000fea0003800000 */
.L_x_370:
[----:B------:R-:W-:Y:S01]  /*0980*/  IMAD.MOV.U32 R11, RZ, RZ, 0x10 ;  /* 0x00000010ff0b7424 */ /* 0x000fe200078e00ff */
[----:B------:R-:W-:Y:S01]  /*0990*/  MOV R13, 0x1f ;  /* 0x0000001f000d7802 */ /* 0x000fe20000000f00 */
[----:B------:R-:W-:-:S07]  /*09a0*/  IMAD.MOV.U32 R10, RZ, RZ, -0x1 ;  /* 0xffffffffff0a7424 */ /* 0x000fce00078e00ff */
[----:B-1----:R-:W-:Y:S05]  /*09b0*/  WARPSYNC.COLLECTIVE R10, `(.L_x_371) ;  /* 0x000000000a087348 */ /* 0x002fea0003c00000 */
[----:B-1----:R0:W1:Y:S02]  /*09c0*/  SHFL.DOWN P0, R9, R4, R11, R13 ;  /* 0x0800000b04097389 */ /* 0x002064000000000d */
[----:B01----:R-:W-:Y:S01]  /*09d0*/  ENDCOLLECTIVE ;  /* 0x000000000000791b */ /* 0x003fe20003800000 */
.L_x_371:
[----:B------:R-:W-:Y:S02]  /*09e0*/  IMAD.MOV.U32 R11, RZ, RZ, 0x8 ;  /* 0x00000008ff0b7424 */ /* 0x000fe400078e00ff */
[----:B------:R-:W-:-:S04]  /*09f0*/  IMAD.MOV.U32 R3, RZ, RZ, R9 ;  /* 0x000000ffff037224 */ /* 0x000fc800078e0009 */
[----:B------:R-:W-:-:S05]  /*0a00*/  FADD.FTZ R3, R4, R3 ;  /* 0x0000000304037221 */ /* 0x000fca0000010000 */
[----:B------:R-:W-:-:S07]  /*0a10*/  MOV R4, R3 ;  /* 0x0000000300047202 */ /* 0x000fce0000000f00 */
[----:B------:R-:W-:Y:S05]  /*0a20*/  WARPSYNC.COLLECTIVE R10, `(.L_x_372) ;  /* 0x000000000a087348 */ /* 0x000fea0003c00000 */
[----:B------:R0:W1:Y:S02]  /*0a30*/  SHFL.DOWN P0, R9, R4, R11, R13 ;  /* 0x0800000b04097389 */ /* 0x000064000000000d */
[----:B01----:R-:W-:Y:S01]  /*0a40*/  ENDCOLLECTIVE ;  /* 0x000000000000791b */ /* 0x003fe20003800000 */
.L_x_372:
[----:B------:R-:W-:Y:S01]  /*0a50*/  HFMA2.MMA R11, -RZ, RZ, 0, 2.384185791015625e-07 ;  /* 0x00000004ff0b7435 */ /* 0x000fe200000001ff */
[----:B------:R-:W-:-:S05]  /*0a60*/  MOV R2, R9 ;  /* 0x0000000900027202 */ /* 0x000fca0000000f00 */
[----:B------:R-:W-:-:S04]  /*0a70*/  FADD.FTZ R2, R3, R2 ;  /* 0x0000000203027221 */ /* 0x000fc80000010000 */
[----:B------:R-:W-:-:S07]  /*0a80*/  IMAD.MOV.U32 R4, RZ, RZ, R2 ;  /* 0x000000ffff047224 */ /* 0x000fce00078e0002 */
[----:B------:R-:W-:Y:S05]  /*0a90*/  WARPSYNC.COLLECTIVE R10, `(.L_x_373) ;  /* 0x000000000a087348 */ /* 0x000fea0003c00000 */
[----:B------:R0:W1:Y:S02]  /*0aa0*/  SHFL.DOWN P0, R9, R4, R11, R13 ;  /* 0x0800000b04097389 */ /* 0x000064000000000d */
[----:B01----:R-:W-:Y:S01]  /*0ab0*/  ENDCOLLECTIVE ;  /* 0x000000000000791b */ /* 0x003fe20003800000 */
.L_x_373:
[----:B------:R-:W-:Y:S02]  /*0ac0*/  IMAD.MOV.U32 R11, RZ, RZ, 0x2 ;  /* 0x00000002ff0b7424 */ /* 0x000fe400078e00ff */
[----:B------:R-:W-:-:S04]  /*0ad0*/  IMAD.MOV.U32 R5, RZ, RZ, R9 ;  /* 0x000000ffff057224 */ /* 0x000fc800078e0009 */
[----:B------:R-:W-:-:S05]  /*0ae0*/  FADD.FTZ R5, R2, R5 ;  /* 0x0000000502057221 */ /* 0x000fca0000010000 */
[----:B------:R-:W-:-:S07]  /*0af0*/  MOV R4, R5 ;  /* 0x0000000500047202 */ /* 0x000fce0000000f00 */
[----:B------:R-:W-:Y:S05]  /*0b00*/  WARPSYNC.COLLECTIVE R10, `(.L_x_374) ;  /* 0x000000000a087348 */ /* 0x000fea0003c00000 */
[----:B------:R0:W1:Y:S02]  /*0b10*/  SHFL.DOWN P0, R9, R4, R11, R13 ;  /* 0x0800000b04097389 */ /* 0x000064000000000d */
[----:B01----:R-:W-:Y:S01]  /*0b20*/  ENDCOLLECTIVE ;  /* 0x000000000000791b */ /* 0x003fe20003800000 */
.L_x_374:
[----:B------:R-:W-:Y:S01]  /*0b30*/  HFMA2.MMA R11, -RZ, RZ, 0, 5.9604644775390625e-08 ;  /* 0x00000001ff0b7435 */ /* 0x000fe200000001ff */
[----:B------:R-:W-:-:S05]  /*0b40*/  MOV R8, R9 ;  /* 0x0000000900087202 */ /* 0x000fca0000000f00 */
[----:B------:R-:W-:-:S04]  /*0b50*/  FADD.FTZ R8, R5, R8 ;  /* 0x0000000805087221 */ /* 0x000fc80000010000 */
[----:B------:R-:W-:-:S07]  /*0b60*/  IMAD.MOV.U32 R4, RZ, RZ, R8 ;  /* 0x000000ffff047224 */ /* 0x000fce00078e0008 */
[----:B------:R-:W-:Y:S05]  /*0b70*/  WARPSYNC.COLLECTIVE R10, `(.L_x_375) ;  /* 0x000000000a087348 */ /* 0x000fea0003c00000 */
[----:B------:R0:W1:Y:S02]  /*0b80*/  SHFL.DOWN P0, R9, R4, R11, R13 ;  /* 0x0800000b04097389 */ /* 0x000064000000000d */
[----:B01----:R-:W-:Y:S01]  /*0b90*/  ENDCOLLECTIVE ;  /* 0x000000000000791b */ /* 0x003fe20003800000 */
.L_x_375:
[----:B------:R-:W-:Y:S05]  /*0ba0*/  BRA `(.L_x_376) ;  /* 0xfffffffc004c7947 */ /* 0x000fea000383ffff */
        .weak           $__internal_27_$__cuda_sm20_dsqrt_rn_f64_mediumpath_v1
        .type           $__internal_27_$__cuda_sm20_dsqrt_rn_f64_mediumpath_v1,@function
        .size           $__internal_27_$__cuda_sm20_dsqrt_rn_f64_mediumpath_v1,(.L_x_886 - $__internal_27_$__cuda_sm20_dsqrt_rn_f64_mediumpath_v1)
$__internal_27_$__cuda_sm20_dsqrt_rn_f64_mediumpath_v1:
[----:B------:R-:W-:Y:S01]  /*0bb0*/  ISETP.GE.U32.AND P0, PT, R6, -0x3400000, PT ;  /* 0xfcc000000600780c */ /* 0x000fe20003f06070 */
[----:B------:R-:W-:-:S12]  /*0bc0*/  IMAD.MOV.U32 R9, RZ, RZ, R15 ;  /* 0x000000ffff097224 */ /* 0x000fd800078e000f */
[----:B------:R-:W-:Y:S05]  /*0bd0*/  @!P0 BRA `(.L_x_377) ;  /* 0x0000000000208947 */ /* 0x000fea0003800000 */
[----:B------:R-:W-:-:S10]  /*0be0*/  DFMA.RM R8, R12, R8, R10 ;  /* 0x000000080c08722b */ /* 0x000fd4000000400a */
[----:B------:R-:W-:-:S04]  /*0bf0*/  IADD3 R6, P0, R8, 0x1, RZ ;  /* 0x0000000108067810 */ /* 0x000fc80007f1e0ff */
[----:B------:R-:W-:-:S06]  /*0c00*/  IADD3.X R7, RZ, R9, RZ, P0, !PT ;  /* 0x00000009ff077210 */ /* 0x000fcc00007fe4ff */
[----:B------:R-:W-:-:S08]  /*0c10*/  DFMA.RP R4, -R8, R6, R4 ;  /* 0x000000060804722b */ /* 0x000fd00000008104 */
[----:B------:R-:W-:-:S06]  /*0c20*/  DSETP.GT.AND P0, PT, R4, RZ, PT ;  /* 0x000000ff0400722a */ /* 0x000fcc0003f04000 */
[----:B------:R-:W-:Y:S02]  /*0c30*/  FSEL R6, R6, R8, P0 ;  /* 0x0000000806067208 */ /* 0x000fe40000000000 */
[----:B------:R-:W-:Y:S01]  /*0c40*/  FSEL R7, R7, R9, P0 ;  /* 0x0000000907077208 */ /* 0x000fe20000000000 */
[----:B------:R-:W-:Y:S06]  /*0c50*/  BRA `(.L_x_378) ;  /* 0x0000000000647947 */ /* 0x000fec0003800000 */
.L_x_377:
        /* <DEDUP_REMOVED lines=19> */
[----:B------:R-:W-:-:S06]  /*0d90*/  IADD3 R9, R9, -0x100000, RZ ;  /* 0xfff0000009097810 */ /* 0x000fcc0007ffe0ff */
[----:B------:R-:W-:-:S08]  /*0da0*/  DFMA R10, R6, -R6, R4 ;  /* 0x80000006060a722b */ /* 0x000fd00000000004 */
[----:B------:R-:W-:-:S10]  /*0db0*/  DFMA R6, R8, R10, R6 ;  /* 0x0000000a0806722b */ /* 0x000fd40000000006 */
[----:B------:R-:W-:Y:S01]  /*0dc0*/  VIADD R7, R7, 0xfcb00000 ;  /* 0xfcb0000007077836 */ /* 0x000fe20000000000 */
[----:B------:R-:W-:Y:S06]  /*0dd0*/  BRA `(.L_x_378) ;  /* 0x0000000000047947 */ /* 0x000fec0003800000 */
.L_x_379:
[----:B------:R-:W-:-:S11]  /*0de0*/  DADD R6, R4, R4 ;  /* 0x0000000004067229 */ /* 0x000fd60000000004 */
.L_x_378:
[----:B------:R-:W-:-:S04]  /*0df0*/  MOV R3, 0x0 ;  /* 0x0000000000037802 */ /* 0x000fc80000000f00 */
[----:B------:R-:W-:Y:S05]  /*0e00*/  RET.REL.NODEC R2 `(_ZN2at6native55_GLOBAL__N__6c1c77d0_17_DistanceKernel_cu_75b981de_308222pdist_kernel_cuda_implIfNS1_5distsIfE3twoEEEvPT_PKS6_llS6_dd) ;  /* 0xfffffff0027c7950 */ /* 0x000fea0003c3ffff */
.L_x_380:
        /* <DEDUP_REMOVED lines=15> */
.L_x_886:


//--------------------- .text._ZN2at6native55_GLOBAL__N__6c1c77d0_17_DistanceKernel_cu_75b981de_308222pdist_kernel_cuda_implIfNS1_5distsIfE3oneEEEvPT_PKS6_llS6_dd --------------------------
	.section	.text._ZN2at6native55_GLOBAL__N__6c1c77d0_17_DistanceKernel_cu_75b981de_308222pdist_kernel_cuda_implIfNS1_5distsIfE3oneEEEvPT_PKS6_llS6_dd,"ax",@progbits
	.align	128
.text._ZN2at6native55_GLOBAL__N__6c1c77d0_17_DistanceKernel_cu_75b981de_308222pdist_kernel_cuda_implIfNS1_5distsIfE3oneEEEvPT_PKS6_llS6_dd:
        .type           _ZN2at6native55_GLOBAL__N__6c1c77d0_17_DistanceKernel_cu_75b981de_308222pdist_kernel_cuda_implIfNS1_5distsIfE3oneEEEvPT_PKS6_llS6_dd,@function
        .size           _ZN2at6native55_GLOBAL__N__6c1c77d0_17_DistanceKernel_cu_75b981de_308222pdist_kernel_cuda_implIfNS1_5distsIfE3oneEEEvPT_PKS6_llS6_dd,(.L_x_888 - _ZN2at6native55_GLOBAL__N__6c1c77d0_17_DistanceKernel_cu_75b981de_308222pdist_kernel_cuda_implIfNS1_5distsIfE3oneEEEvPT_PKS6_llS6_dd)
        .other          _ZN2at6native55_GLOBAL__N__6c1c77d0_17_DistanceKernel_cu_75b981de_308222pdist_kernel_cuda_implIfNS1_5distsIfE3oneEEEvPT_PKS6_llS6_dd,@"STO_CUDA_ENTRY STV_DEFAULT"
_ZN2at6native55_GLOBAL__N__6c1c77d0_17_DistanceKernel_cu_75b981de_308222pdist_kernel_cuda_implIfNS1_5distsIfE3oneEEEvPT_PKS6_llS6_dd:
        /* <DEDUP_REMOVED lines=23> */
[----:B------:R-:W-:Y:S05]  /*0170*/  CALL.REL.NOINC `($__internal_28_$__cuda_sm20_dsqrt_rn_f64_mediumpath_v1) ;  /* 0x0000000800887944 */ /* 0x000fea0003c00000 */
[----:B------:R-:W-:Y:S01]  /*0180*/  MOV R2, R6 ;  /* 0x0000000600027202 */ /* 0x000fe20000000f00 */
[----:B------:R-:W-:-:S07]  /*0190*/  IMAD.MOV.U32 R3, RZ, RZ, R7 ;  /* 0x000000ffff037224 */ /* 0x000fce00078e0007 */
.L_x_381:
        /* <DEDUP_REMOVED lines=53> */
.L_x_384:
        /* <DEDUP_REMOVED lines=13> */
[----:B------:R-:W-:-:S08]  /*05c0*/  FADD.FTZ R13, |R4|, R13 ;  /* 0x0000000d040d7221 */ /* 0x000fd00000010200 */
[----:B------:R-:W-:Y:S05]  /*05d0*/  @!P0 BRA `(.L_x_384) ;  /* 0xfffffffc00c48947 */ /* 0x000fea000383ffff */
.L_x_383:
[----:B------:R-:W-:Y:S05]  /*05e0*/  BSYNC B0 ;  /* 0x0000000000007941 */ /* 0x000fea0003800000 */
.L_x_382:
        /* <DEDUP_REMOVED lines=19> */
[----:B------:R-:W0:Y:S02]  /*0720*/  SHFL.DOWN PT, R4, R3, 0x4, 0x1f ;  /* 0x08801f0003047f89 */ /* 0x000e2400000e0000 */
[----:B0-----:R-:W-:Y:S01]  /*0730*/  FADD.FTZ R4, R3, R4 ;  /* 0x0000000403047221 */ /* 0x001fe20000010000 */
[----:B------:R-:W-:-:S04]  /*0740*/  @!P0 MOV R3, 0x400 ;  /* 0x0000040000038802 */ /* 0x000fc80000000f00 */
[----:B------:R-:W0:Y:S01]  /*0750*/  SHFL.DOWN PT, R5, R4, 0x2, 0x1f ;  /* 0x08401f0004057f89 */ /* 0x000e2200000e0000 */
[----:B--2---:R-:W-:-:S05]  /*0760*/  @!P0 LEA R3, R10, R3, 0x18 ;  /* 0x000000030a038211 */ /* 0x004fca00078ec0ff */
[----:B------:R-:W-:Y:S02]  /*0770*/  @!P0 IMAD R3, R8, 0x4, R3 ;  /* 0x0000000408038824 */ /* 0x000fe400078e0203 */
[----:B0-----:R-:W-:Y:S01]  /*0780*/  FADD.FTZ R5, R4, R5 ;  /* 0x0000000504057221 */ /* 0x001fe20000010000 */
[----:B------:R-:W-:-:S04]  /*0790*/  VIADD R4, R6, 0x1f ;  /* 0x0000001f06047836 */ /* 0x000fc80000000000 */
[----:B------:R-:W0:Y:S02]  /*07a0*/  SHFL.DOWN PT, R2, R5, 0x1, 0x1f ;  /* 0x08201f0005027f89 */ /* 0x000e2400000e0000 */
[----:B0-----:R-:W-:Y:S01]  /*07b0*/  FADD.FTZ R8, R5, R2 ;  /* 0x0000000205087221 */ /* 0x001fe20000010000 */
[----:B------:R-:W-:Y:S01]  /*07c0*/  @!P1 IMAD R2, R9, 0x4, R12 ;  /* 0x0000000409029824 */ /* 0x000fe200078e020c */
[----:B------:R-:W-:-:S03]  /*07d0*/  HFMA2.MMA R9, -RZ, RZ, 0, 0 ;  /* 0x00000000ff097435 */ /* 0x000fc600000001ff */
        /* <DEDUP_REMOVED lines=16> */
.L_x_393:
[----:B-1----:R-:W-:-:S07]  /*08e0*/  FADD.FTZ R9, R5, R8 ;  /* 0x0000000805097221 */ /* 0x002fce0000010000 */
.L_x_386:
[----:B------:R-:W-:Y:S05]  /*08f0*/  BSYNC B0 ;  /* 0x0000000000007941 */ /* 0x000fea0003800000 */
.L_x_385:
[----:B------:R-:W-:-:S13]  /*0900*/  ISETP.NE.AND P0, PT, R6, RZ, PT ;  /* 0x000000ff0600720c */ /* 0x000fda0003f05270 */
[----:B------:R-:W-:Y:S05]  /*0910*/  @P0 EXIT ;  /* 0x000000000000094d */ /* 0x000fea0003800000 */
[----:B------:R-:W2:Y:S02]  /*0920*/  LDC.64 R2, c[0x0][0x210] ;  /* 0x00008400ff027b82 */ /* 0x000ea40000000a00 */
[----:B--2---:R-:W-:-:S04]  /*0930*/  LEA R2, P0, R0, R2, 0x2 ;  /* 0x0000000200027211 */ /* 0x004fc800078010ff */
[----:B------:R-:W-:-:S05]  /*0940*/  LEA.HI.X R3, R0, R3, RZ, 0x2, P0 ;  /* 0x0000000300037211 */ /* 0x000fca00000f14ff */
[----:B-1----:R-:W-:Y:S01]  /*0950*/  STG.E desc[UR6][R2.64], R9 ;  /* 0x0000000902007986 */ /* 0x002fe2000c101906 */
[----:B------:R-:W-:Y:S05]  /*0960*/  EXIT ;  /* 0x000000000000794d */ /* 0x000fea0003800000 */
.L_x_387:
[----:B------:R-:W-:Y:S01]  /*0970*/  IMAD.MOV.U32 R11, RZ, RZ, 0x10 ;  /* 0x00000010ff0b7424 */ /* 0x000fe200078e00ff */
[----:B------:R-:W-:Y:S01]  /*0980*/  MOV R12, 0x1f ;  /* 0x0000001f000c7802 */ /* 0x000fe20000000f00 */
[----:B------:R-:W-:-:S07]  /*0990*/  IMAD.MOV.U32 R10, RZ, RZ, -0x1 ;  /* 0xffffffffff0a7424 */ /* 0x000fce00078e00ff */
[----:B-1----:R-:W-:Y:S05]  /*09a0*/  WARPSYNC.COLLECTIVE R10, `(.L_x_388) ;  /* 0x000000000a087348 */ /* 0x002fea0003c00000 */
[----:B-1----:R0:W1:Y:S02]  /*09b0*/  SHFL.DOWN P0, R8, R9, R11, R12 ;  /* 0x0800000b09087389 */ /* 0x002064000000000c */
[----:B01----:R-:W-:Y:S01]  /*09c0*/  ENDCOLLECTIVE ;  /* 0x000000000000791b */ /* 0x003fe20003800000 */
.L_x_388:
[----:B------:R-:W-:Y:S02]  /*09d0*/  IMAD.MOV.U32 R11, RZ, RZ, 0x8 ;  /* 0x00000008ff0b7424 */ /* 0x000fe400078e00ff */
[----:B------:R-:W-:-:S04]  /*09e0*/  IMAD.MOV.U32 R2, RZ, RZ, R8 ;  /* 0x000000ffff027224 */ /* 0x000fc800078e0008 */
[----:B------:R-:W-:-:S05]  /*09f0*/  FADD.FTZ R2, R9, R2 ;  /* 0x0000000209027221 */ /* 0x000fca0000010000 */
[----:B------:R-:W-:-:S07]  /*0a00*/  MOV R9, R2 ;  /* 0x0000000200097202 */ /* 0x000fce0000000f00 */
[----:B------:R-:W-:Y:S05]  /*0a10*/  WARPSYNC.COLLECTIVE R10, `(.L_x_389) ;  /* 0x000000000a087348 */ /* 0x000fea0003c00000 */
[----:B------:R0:W1:Y:S02]  /*0a20*/  SHFL.DOWN P0, R8, R9, R11, R12 ;  /* 0x0800000b09087389 */ /* 0x000064000000000c */
[----:B01----:R-:W-:Y:S01]  /*0a30*/  ENDCOLLECTIVE ;  /* 0x000000000000791b */ /* 0x003fe20003800000 */
.L_x_389:
[----:B------:R-:W-:Y:S01]  /*0a40*/  HFMA2.MMA R11, -RZ, RZ, 0, 2.384185791015625e-07 ;  /* 0x00000004ff0b7435 */ /* 0x000fe200000001ff */
[----:B------:R-:W-:-:S05]  /*0a50*/  MOV R3, R8 ;  /* 0x0000000800037202 */ /* 0x000fca0000000f00 */
[----:B------:R-:W-:-:S04]  /*0a60*/  FADD.FTZ R3, R2, R3 ;  /* 0x0000000302037221 */ /* 0x000fc80000010000 */
[----:B------:R-:W-:-:S07]  /*0a70*/  IMAD.MOV.U32 R9, RZ, RZ, R3 ;  /* 0x000000ffff097224 */ /* 0x000fce00078e0003 */
[----:B------:R-:W-:Y:S05]  /*0a80*/  WARPSYNC.COLLECTIVE R10, `(.L_x_390) ;  /* 0x000000000a087348 */ /* 0x000fea0003c00000 */
[----:B------:R0:W1:Y:S02]  /*0a90*/  SHFL.DOWN P0, R8, R9, R11, R12 ;  /* 0x0800000b09087389 */ /* 0x000064000000000c */
[----:B01----:R-:W-:Y:S01]  /*0aa0*/  ENDCOLLECTIVE ;  /* 0x000000000000791b */ /* 0x003fe20003800000 */
.L_x_390:
[----:B------:R-:W-:Y:S02]  /*0ab0*/  IMAD.MOV.U32 R11, RZ, RZ, 0x2 ;  /* 0x00000002ff0b7424 */ /* 0x000fe400078e00ff */
[----:B------:R-:W-:-:S04]  /*0ac0*/  IMAD.MOV.U32 R4, RZ, RZ, R8 ;  /* 0x000000ffff047224 */ /* 0x000fc800078e0008 */
[----:B------:R-:W-:-:S05]  /*0ad0*/  FADD.FTZ R4, R3, R4 ;  /* 0x0000000403047221 */ /* 0x000fca0000010000 */
[----:B------:R-:W-:-:S07]  /*0ae0*/  MOV R9, R4 ;  /* 0x0000000400097202 */ /* 0x000fce0000000f00 */
[----:B------:R-:W-:Y:S05]  /*0af0*/  WARPSYNC.COLLECTIVE R10, `(.L_x_391) ;  /* 0x000000000a087348 */ /* 0x000fea0003c00000 */
[----:B------:R0:W1:Y:S02]  /*0b00*/  SHFL.DOWN P0, R8, R9, R11, R12 ;  /* 0x0800000b09087389 */ /* 0x000064000000000c */
[----:B01----:R-:W-:Y:S01]  /*0b10*/  ENDCOLLECTIVE ;  /* 0x000000000000791b */ /* 0x003fe20003800000 */
.L_x_391:
[----:B------:R-:W-:Y:S01]  /*0b20*/  HFMA2.MMA R11, -RZ, RZ, 0, 5.9604644775390625e-08 ;  /* 0x00000001ff0b7435 */ /* 0x000fe200000001ff */
[----:B------:R-:W-:-:S05]  /*0b30*/  MOV R5, R8 ;  /* 0x0000000800057202 */ /* 0x000fca0000000f00 */
[----:B------:R-:W-:-:S04]  /*0b40*/  FADD.FTZ R5, R4, R5 ;  /* 0x0000000504057221 */ /* 0x000fc80000010000 */
[----:B------:R-:W-:-:S07]  /*0b50*/  IMAD.MOV.U32 R9, RZ, RZ, R5 ;  /* 0x000000ffff097224 */ /* 0x000fce00078e0005 */
[----:B------:R-:W-:Y:S05]  /*0b60*/  WARPSYNC.COLLECTIVE R10, `(.L_x_392) ;  /* 0x000000000a087348 */ /* 0x000fea0003c00000 */
[----:B------:R0:W1:Y:S02]  /*0b70*/  SHFL.DOWN P0, R8, R9, R11, R12 ;  /* 0x0800000b09087389 */ /* 0x000064000000000c */
[----:B01----:R-:W-:Y:S01]  /*0b80*/  ENDCOLLECTIVE ;  /* 0x000000000000791b */ /* 0x003fe20003800000 */
.L_x_392:
[----:B------:R-:W-:Y:S05]  /*0b90*/  BRA `(.L_x_393) ;  /* 0xfffffffc00507947 */ /* 0x000fea000383ffff */
        .weak           $__internal_28_$__cuda_sm20_dsqrt_rn_f64_mediumpath_v1
        .type           $__internal_28_$__cuda_sm20_dsqrt_rn_f64_mediumpath_v1,@function
        .size           $__internal_28_$__cuda_sm20_dsqrt_rn_f64_mediumpath_v1,(.L_x_888 - $__internal_28_$__cuda_sm20_dsqrt_rn_f64_mediumpath_v1)
$__internal_28_$__cuda_sm20_dsqrt_rn_f64_mediumpath_v1:
        /* <DEDUP_REMOVED lines=11> */
.L_x_394:
        /* <DEDUP_REMOVED lines=24> */
.L_x_396:
[----:B------:R-:W-:-:S11]  /*0dd0*/  DADD R6, R4, R4 ;  /* 0x0000000004067229 */ /* 0x000fd60000000004 */
.L_x_395:
[----:B------:R-:W-:-:S04]  /*0de0*/  MOV R3, 0x0 ;  /* 0x0000000000037802 */ /* 0x000fc80000000f00 */
[----:B------:R-:W-:Y:S05]  /*0df0*/  RET.REL.NODEC R2 `(_ZN2at6native55_GLOBAL__N__6c1c77d0_17_DistanceKernel_cu_75b981de_308222pdist_kernel_cuda_implIfNS1_5distsIfE3oneEEEvPT_PKS6_llS6_dd) ;  /* 0xfffffff002807950 */ /* 0x000fea0003c3ffff */
.L_x_397:
        /* <DEDUP_REMOVED lines=16> */
.L_x_888:


//--------------------- .text._ZN2at6native55_GLOBAL__N__6c1c77d0_17_DistanceKernel_cu_75b981de_308222pdist_kernel_cuda_implIfNS1_5distsIfE4zeroEEEvPT_PKS6_llS6_dd --------------------------
	.section	.text._ZN2at6native55_GLOBAL__N__6c1c77d0_17_DistanceKernel_cu_75b981de_308222pdist_kernel_cuda_implIfNS1_5distsIfE4zeroEEEvPT_PKS6_llS6_dd,"ax",@progbits
	.align	128
.text._ZN2at6native55_GLOBAL__N__6c1c77d0_17_DistanceKernel_cu_75b981de_308222pdist_kernel_cuda_implIfNS1_5distsIfE4zeroEEEvPT_PKS6_llS6_dd:
        .type           _ZN2at6native55_GLOBAL__N__6c1c77d0_17_DistanceKernel_cu_75b981de_308222pdist_kernel_cuda_implIfNS1_5distsIfE4zeroEEEvPT_PKS6_llS6_dd,@function
        .size           _ZN2at6native55_GLOBAL__N__6c1c77d0_17_DistanceKernel_cu_75b981de_308222pdist_kernel_cuda_implIfNS1_5distsIfE4zeroEEEvPT_PKS6_llS6_dd,(.L_x_890 - _ZN2at6native55_GLOBAL__N__6c1c77d0_17_DistanceKernel_cu_75b981de_308222pdist_kernel_cuda_implIfNS1_5distsIfE4zeroEEEvPT_PKS6_llS6_dd)
        .other          _ZN2at6native55_GLOBAL__N__6c1c77d0_17_DistanceKernel_cu_75b981de_308222pdist_kernel_cuda_implIfNS1_5distsIfE4zeroEEEvPT_PKS6_llS6_dd,@"STO_CUDA_ENTRY STV_DEFAULT"
_ZN2at6native55_GLOBAL__N__6c1c77d0_17_DistanceKernel_cu_75b981de_308222pdist_kernel_cuda_implIfNS1_5distsIfE4zeroEEEvPT_PKS6_llS6_dd:
        /* <DEDUP_REMOVED lines=23> */
[----:B------:R-:W-:Y:S05]  /*0170*/  CALL.REL.NOINC `($__internal_29_$__cuda_sm20_dsqrt_rn_f64_mediumpath_v1) ;  /* 0x0000000800a47944 */ /* 0x000fea0003c00000 */
[----:B------:R-:W-:Y:S01]  /*0180*/  MOV R2, R6 ;  /* 0x0000000600027202 */ /* 0x000fe20000000f00 */
[----:B------:R-:W-:-:S07]  /*0190*/  IMAD.MOV.U32 R3, RZ, RZ, R7 ;  /* 0x000000ffff037224 */ /* 0x000fce00078e0007 */
.L_x_398:
[----:B------:R-:W-:Y:S01]  /*01a0*/  ULDC.64 UR4, c[0x0][0x238] ;  /* 0x00008e0000047ab9 */ /* 0x000fe20000000a00 */
[----:B------:R-:W0:Y:S01]  /*01b0*/  LDC.64 R10, c[0x0][0x228] ;  /* 0x00008a00ff0a7b82 */ /* 0x000e220000000a00 */
[----:B------:R-:W-:Y:S01]  /*01c0*/  DADD R4, -R2, UR4 ;  /* 0x0000000402047e29 */ /* 0x000fe20008000100 */
[----:B------:R-:W-:Y:S01]  /*01d0*/  ULDC.64 UR4, c[0x0][0x220] ;  /* 0x0000880000047ab9 */ /* 0x000fe20000000a00 */
[----:B------:R-:W1:Y:S01]  /*01e0*/  S2R R2, SR_TID.X ;  /* 0x0000000000027919 */ /* 0x000e620000002100 */
[----:B------:R-:W-:Y:S01]  /*01f0*/  ULDC.64 UR6, c[0x0][0x208] ;  /* 0x0000820000067ab9 */ /* 0x000fe20000000a00 */
[----:B------:R-:W-:Y:S06]  /*0200*/  BSSY B0, `(.L_x_399) ;  /* 0x0000046000007945 */ /* 0x000fec0003800000 */
[----:B------:R-:W2:Y:S02]  /*0210*/  F2I.S64.F64.TRUNC R4, R4 ;  /* 0x0000000400047311 */ /* 0x000ea4000030d900 */
[-C--:B--2---:R-:W-:Y:S01]  /*0220*/  IMAD R3, R5, R4.reuse, RZ ;  /* 0x0000000405037224 */ /* 0x084fe200078e02ff */
[-C--:B------:R-:W-:Y:S01]  /*0230*/  IADD3 R14, P0, RZ, -R4.reuse, RZ ;  /* 0x80000004ff0e7210 */ /* 0x080fe20007f1e0ff */
[----:B------:R-:W-:Y:S01]  /*0240*/  IMAD.WIDE.U32 R6, R4, R4, R4 ;  /* 0x0000000404067225 */ /* 0x000fe200078e0004 */
[----:B------:R-:W-:-:S02]  /*0250*/  IADD3 R12, P1, P2, R0, 0x1, R4 ;  /* 0x00000001000c7810 */ /* 0x000fc40007a3e004 */
[-C--:B------:R-:W-:Y:S01]  /*0260*/  IADD3.X R9, RZ, ~R5.reuse, RZ, P0, !PT ;  /* 0x80000005ff097210 */ /* 0x080fe200007fe4ff */
[----:B------:R-:W-:Y:S01]  /*0270*/  IMAD R3, R4, R5, R3 ;  /* 0x0000000504037224 */ /* 0x000fe200078e0203 */
[----:B------:R-:W-:-:S03]  /*0280*/  IADD3.X R13, RZ, RZ, R5, P1, P2 ;  /* 0x000000ffff0d7210 */ /* 0x000fc60000fe4405 */
[----:B------:R-:W-:Y:S02]  /*0290*/  IMAD.IADD R3, R7, 0x1, R3 ;  /* 0x0000000107037824 */ /* 0x000fe400078e0203 */
[----:B------:R-:W-:Y:S02]  /*02a0*/  IMAD R9, R9, UR4, RZ ;  /* 0x0000000409097c24 */ /* 0x000fe4000f8e02ff */
[C---:B------:R-:W-:Y:S01]  /*02b0*/  IMAD.WIDE.U32 R12, R14.reuse, UR4, R12 ;  /* 0x000000040e0c7c25 */ /* 0x040fe2000f8e000c */
[----:B------:R-:W-:Y:S02]  /*02c0*/  LEA.HI R15, P0, R3, R6, RZ, 0x1 ;  /* 0x00000006030f7211 */ /* 0x000fe400078108ff */
[----:B------:R-:W2:Y:S01]  /*02d0*/  LDC.64 R6, c[0x0][0x218] ;  /* 0x00008600ff067b82 */ /* 0x000ea20000000a00 */
[----:B------:R-:W-:Y:S01]  /*02e0*/  IMAD R14, R14, UR5, R9 ;  /* 0x000000050e0e7c24 */ /* 0x000fe2000f8e0209 */
[----:B------:R-:W-:Y:S01]  /*02f0*/  ULDC.64 UR4, c[0x0][0x228] ;  /* 0x00008a0000047ab9 */ /* 0x000fe20000000a00 */
[----:B------:R-:W-:-:S02]  /*0300*/  IMAD.X R8, RZ, RZ, R3, P0 ;  /* 0x000000ffff087224 */ /* 0x000fc400000e0603 */
[----:B------:R-:W-:Y:S02]  /*0310*/  IMAD.MOV.U32 R3, RZ, RZ, RZ ;  /* 0x000000ffff037224 */ /* 0x000fe400078e00ff */
[----:B------:R-:W-:Y:S01]  /*0320*/  IMAD R5, R5, UR4, RZ ;  /* 0x0000000405057c24 */ /* 0x000fe2000f8e02ff */
[----:B------:R-:W-:Y:S01]  /*0330*/  SHF.R.U64 R15, R15, 0x1, R8 ;  /* 0x000000010f0f7819 */ /* 0x000fe20000001208 */
[C---:B0-----:R-:W-:Y:S01]  /*0340*/  IMAD.WIDE.U32 R10, R4.reuse, UR4, R10 ;  /* 0x00000004040a7c25 */ /* 0x041fe2000f8e000a */
[----:B------:R-:W-:Y:S02]  /*0350*/  SHF.R.U32.HI R17, RZ, 0x1, R8 ;  /* 0x00000001ff117819 */ /* 0x000fe40000011608 */
[----:B------:R-:W-:Y:S01]  /*0360*/  IADD3 R15, P0, R15, R12, RZ ;  /* 0x0000000c0f0f7210 */ /* 0x000fe20007f1e0ff */
[----:B-1----:R-:W-:-:S03]  /*0370*/  IMAD.WIDE.U32 R8, R4, UR4, R2 ;  /* 0x0000000404087c25 */ /* 0x002fc6000f8e0002 */
[----:B------:R-:W-:Y:S01]  /*0380*/  IADD3.X R12, R17, R13, R14, P0, !PT ;  /* 0x0000000d110c7210 */ /* 0x000fe200007fe40e */
[----:B------:R-:W-:Y:S01]  /*0390*/  IMAD R5, R4, UR5, R5 ;  /* 0x0000000504057c24 */ /* 0x000fe2000f8e0205 */
[----:B------:R-:W-:-:S03]  /*03a0*/  ISETP.GE.U32.AND P0, PT, R8, R10, PT ;  /* 0x0000000a0800720c */ /* 0x000fc60003f06070 */
[----:B------:R-:W-:Y:S01]  /*03b0*/  IMAD R4, R12, UR4, RZ ;  /* 0x000000040c047c24 */ /* 0x000fe2000f8e02ff */
[----:B------:R-:W-:Y:S01]  /*03c0*/  IADD3 R16, R5, R9, RZ ;  /* 0x0000000905107210 */ /* 0x000fe20007ffe0ff */
[----:B------:R-:W-:Y:S01]  /*03d0*/  IMAD.IADD R5, R11, 0x1, R5 ;  /* 0x000000010b057824 */ /* 0x000fe200078e0205 */
[----:B--2---:R-:W-:Y:S01]  /*03e0*/  LEA R17, P1, R8, R6, 0x2 ;  /* 0x0000000608117211 */ /* 0x004fe200078210ff */
[----:B------:R-:W-:-:S03]  /*03f0*/  IMAD.WIDE.U32 R12, R15, UR4, R2 ;  /* 0x000000040f0c7c25 */ /* 0x000fc6000f8e0002 */
[----:B------:R-:W-:Y:S01]  /*0400*/  ISETP.GE.AND.EX P0, PT, R16, R5, PT, P0 ;  /* 0x000000051000720c */ /* 0x000fe20003f06300 */
[----:B------:R-:W-:Y:S01]  /*0410*/  IMAD R9, R15, UR5, R4 ;  /* 0x000000050f097c24 */ /* 0x000fe2000f8e0204 */
[-C--:B------:R-:W-:Y:S02]  /*0420*/  LEA R4, P2, R10, R6.reuse, 0x2 ;  /* 0x000000060a047211 */ /* 0x080fe400078410ff */
[----:B------:R-:W-:Y:S01]  /*0430*/  LEA R15, P3, R12, R6, 0x2 ;  /* 0x000000060c0f7211 */ /* 0x000fe200078610ff */
[----:B------:R-:W-:Y:S01]  /*0440*/  IMAD.IADD R14, R13, 0x1, R9 ;  /* 0x000000010d0e7824 */ /* 0x000fe200078e0209 */
[-C--:B------:R-:W-:Y:S02]  /*0450*/  LEA.HI.X R5, R10, R7.reuse, R5, 0x2, P2 ;  /* 0x000000070a057211 */ /* 0x080fe400010f1405 */
[-C--:B------:R-:W-:Y:S02]  /*0460*/  LEA.HI.X R16, R8, R7.reuse, R16, 0x2, P1 ;  /* 0x0000000708107211 */ /* 0x080fe400008f1410 */
[----:B------:R-:W-:-:S02]  /*0470*/  LEA.HI.X R14, R12, R7, R14, 0x2, P3 ;  /* 0x000000070c0e7211 */ /* 0x000fc400018f140e */
[----:B------:R-:W-:Y:S01]  /*0480*/  MOV R10, RZ ;  /* 0x000000ff000a7202 */ /* 0x000fe20000000f00 */
[----:B------:R-:W-:Y:S06]  /*0490*/  @P0 BRA `(.L_x_400) ;  /* 0x0000000000700947 */ /* 0x000fec0003800000 */
[----:B------:R-:W0:Y:S01]  /*04a0*/  LDC R6, c[0x0][RZ] ;  /* 0x00000000ff067b82 */ /* 0x000e220000000800 */
[----:B------:R-:W-:Y:S01]  /*04b0*/  IMAD.MOV.U32 R10, RZ, RZ, RZ ;  /* 0x000000ffff0a7224 */ /* 0x000fe200078e00ff */
[----:B0-----:R-:W-:Y:S01]  /*04c0*/  SHF.R.S32.HI R7, RZ, 0x1f, R6 ;  /* 0x0000001fff077819 */ /* 0x001fe20000011406 */
[----:B------:R-:W-:-:S03]  /*04d0*/  IMAD.SHL.U32 R12, R6, 0x4, RZ ;  /* 0x00000004060c7824 */ /* 0x000fc600078e00ff */
[----:B------:R-:W-:-:S07]  /*04e0*/  SHF.L.U64.HI R13, R6, 0x2, R7 ;  /* 0x00000002060d7819 */ /* 0x000fce0000010207 */
.L_x_403:
[----:B------:R-:W-:Y:S01]  /*04f0*/  MOV R6, R15 ;  /* 0x0000000f00067202 */ /* 0x000fe20000000f00 */
[----:B------:R-:W-:Y:S01]  /*0500*/  IMAD.MOV.U32 R7, RZ, RZ, R14 ;  /* 0x000000ffff077224 */ /* 0x000fe200078e000e */
[----:B------:R-:W-:Y:S01]  /*0510*/  MOV R9, R16 ;  /* 0x0000001000097202 */ /* 0x000fe20000000f00 */
[----:B------:R-:W-:-:S03]  /*0520*/  IMAD.MOV.U32 R8, RZ, RZ, R17 ;  /* 0x000000ffff087224 */ /* 0x000fc600078e0011 */
[----:B------:R-:W2:Y:S04]  /*0530*/  LDG.E R6, desc[UR6][R6.64] ;  /* 0x0000000606067981 */ /* 0x000ea8000c1e1900 */
[----:B------:R-:W2:Y:S01]  /*0540*/  LDG.E R9, desc[UR6][R8.64] ;  /* 0x0000000608097981 */ /* 0x000ea2000c1e1900 */
[-C--:B------:R-:W-:Y:S01]  /*0550*/  IADD3 R17, P0, R17, R12.reuse, RZ ;  /* 0x0000000c11117210 */ /* 0x080fe20007f1e0ff */
[----:B------:R-:W-:Y:S01]  /*0560*/  BSSY B1, `(.L_x_401) ;  /* 0x000000d000017945 */ /* 0x000fe20003800000 */
[----:B------:R-:W-:Y:S01]  /*0570*/  IMAD.MOV.U32 R18, RZ, RZ, R10 ;  /* 0x000000ffff127224 */ /* 0x000fe200078e000a */
[----:B------:R-:W-:Y:S02]  /*0580*/  IADD3 R15, P1, R15, R12, RZ ;  /* 0x0000000c0f0f7210 */ /* 0x000fe40007f3e0ff */
[----:B------:R-:W-:Y:S01]  /*0590*/  IMAD.X R16, R16, 0x1, R13, P0 ;  /* 0x0000000110107824 */ /* 0x000fe200000e060d */
[----:B------:R-:W-:-:S04]  /*05a0*/  ISETP.GE.U32.AND P0, PT, R17, R4, PT ;  /* 0x000000041100720c */ /* 0x000fc80003f06070 */
[----:B------:R-:W-:Y:S01]  /*05b0*/  ISETP.GE.U32.AND.EX P0, PT, R16, R5, PT, P0 ;  /* 0x000000051000720c */ /* 0x000fe20003f06100 */
[----:B--2---:R-:W-:-:S04]  /*05c0*/  FADD.FTZ R11, -R6, R9 ;  /* 0x00000009060b7221 */ /* 0x004fc80000010100 */
[C---:B------:R-:W-:Y:S01]  /*05d0*/  FADD.FTZ R10, |R11|.reuse, -RZ ;  /* 0x800000ff0b0a7221 */ /* 0x040fe20000010200 */
[----:B------:R-:W-:-:S13]  /*05e0*/  FSETP.NAN.FTZ.AND P2, PT, |R11|, |R11|, PT ;  /* 0x4000000b0b00720b */ /* 0x000fda0003f58200 */
[----:B------:R-:W-:Y:S05]  /*05f0*/  @P2 BRA `(.L_x_402) ;  /* 0x00000000000c2947 */ /* 0x000fea0003800000 */
[----:B------:R-:W-:Y:S02]  /*0600*/  FSETP.NEU.FTZ.AND P2, PT, R10, RZ, PT ;  /* 0x000000ff0a00720b */ /* 0x000fe40003f5d000 */
[----:B------:R-:W-:-:S11]  /*0610*/  MOV R10, R18 ;  /* 0x00000012000a7202 */ /* 0x000fd60000000f00 */
[----:B------:R-:W-:-:S07]  /*0620*/  @P2 FADD.FTZ R10, R18, 1 ;  /* 0x3f800000120a2421 */ /* 0x000fce0000010000 */
.L_x_402:
[----:B------:R-:W-:Y:S05]  /*0630*/  BSYNC B1 ;  /* 0x0000000000017941 */ /* 0x000fea0003800000 */
.L_x_401:
[----:B------:R-:W-:Y:S01]  /*0640*/  IMAD.X R14, R14, 0x1, R13, P1 ;  /* 0x000000010e0e7824 */ /* 0x000fe200008e060d */
[----:B------:R-:W-:Y:S06]  /*0650*/  @!P0 BRA `(.L_x_403) ;  /* 0xfffffffc00a48947 */ /* 0x000fec000383ffff */
.L_x_400:
[----:B------:R-:W-:Y:S05]  /*0660*/  BSYNC B0 ;  /* 0x0000000000007941 */ /* 0x000fea0003800000 */
.L_x_399:
        /* <DEDUP_REMOVED lines=8> */
[----:B------:R-:W-:-:S03]  /*06f0*/  ISETP.GE.AND P1, PT, R2, UR4, PT ;  /* 0x0000000402007c0c */ /* 0x000fc6000bf26270 */
[----:B------:R-:W-:-:S05]  /*0700*/  IMAD.IADD R11, R2, 0x1, -R11 ;  /* 0x00000001020b7824 */ /* 0x000fca00078e0a0b */
[----:B------:R-:W-:Y:S01]  /*0710*/  ISETP.NE.AND P0, PT, R11, RZ, PT ;  /* 0x000000ff0b00720c */ /* 0x000fe20003f05270 */
[----:B0-----:R-:W-:-:S04]  /*0720*/  FADD.FTZ R5, R5, R10 ;  /* 0x0000000a05057221 */ /* 0x001fc80000010000 */
[----:B------:R-:W0:Y:S01]  /*0730*/  @!P1 S2R R15, SR_CgaCtaId ;  /* 0x00000000000f9919 */ /* 0x000e220000008800 */
[----:B------:R-:W-:Y:S01]  /*0740*/  @!P1 MOV R8, 0x400 ;  /* 0x0000040000089802 */ /* 0x000fe20000000f00 */
[----:B------:R-:W1:Y:S06]  /*0750*/  SHFL.DOWN PT, R4, R5, 0x8, 0x1f ;  /* 0x09001f0005047f89 */ /* 0x000e6c00000e0000 */
        /* <DEDUP_REMOVED lines=9> */
[----:B--2---:R-:W-:-:S04]  /*07f0*/  @!P0 LEA R4, R13, R4, 0x18 ;  /* 0x000000040d048211 */ /* 0x004fc800078ec0ff */
[----:B------:R-:W-:Y:S01]  /*0800*/  @!P0 LEA R4, R9, R4, 0x2 ;  /* 0x0000000409048211 */ /* 0x000fe200078e10ff */
[----:B0-----:R-:W-:-:S05]  /*0810*/  FADD.FTZ R6, R7, R6 ;  /* 0x0000000607067221 */ /* 0x001fca0000010000 */
[----:B------:R-:W0:Y:S02]  /*0820*/  SHFL.DOWN PT, R5, R6, 0x1, 0x1f ;  /* 0x08201f0006057f89 */ /* 0x000e2400000e0000 */
[----:B0-----:R-:W-:Y:S01]  /*0830*/  FADD.FTZ R7, R6, R5 ;  /* 0x0000000506077221 */ /* 0x001fe20000010000 */
[----:B------:R-:W-:Y:S01]  /*0840*/  HFMA2.MMA R5, -RZ, RZ, 0, 0 ;  /* 0x00000000ff057435 */ /* 0x000fe200000001ff */
[----:B------:R-:W-:-:S03]  /*0850*/  VIADD R6, R2, 0x1f ;  /* 0x0000001f02067836 */ /* 0x000fc60000000000 */
        /* <DEDUP_REMOVED lines=16> */
.L_x_412:
[----:B-1----:R-:W-:-:S07]  /*0960*/  FADD.FTZ R5, R9, R8 ;  /* 0x0000000809057221 */ /* 0x002fce0000010000 */
.L_x_405:
[----:B------:R-:W-:Y:S05]  /*0970*/  BSYNC B0 ;  /* 0x0000000000007941 */ /* 0x000fea0003800000 */
.L_x_404:
[----:B------:R-:W-:-:S13]  /*0980*/  ISETP.NE.AND P0, PT, R2, RZ, PT ;  /* 0x000000ff0200720c */ /* 0x000fda0003f05270 */
[----:B------:R-:W-:Y:S05]  /*0990*/  @P0 EXIT ;  /* 0x000000000000094d */ /* 0x000fea0003800000 */
[----:B------:R-:W2:Y:S02]  /*09a0*/  LDC.64 R2, c[0x0][0x210] ;  /* 0x00008400ff027b82 */ /* 0x000ea40000000a00 */
[----:B--2---:R-:W-:-:S05]  /*09b0*/  IMAD.WIDE.U32 R2, R0, 0x4, R2 ;  /* 0x0000000400027825 */ /* 0x004fca00078e0002 */
[----:B-1----:R-:W-:Y:S01]  /*09c0*/  STG.E desc[UR6][R2.64], R5 ;  /* 0x0000000502007986 */ /* 0x002fe2000c101906 */
[----:B------:R-:W-:Y:S05]  /*09d0*/  EXIT ;  /* 0x000000000000794d */ /* 0x000fea0003800000 */
.L_x_406:
[----:B------:R-:W-:Y:S01]  /*09e0*/  MOV R11, 0x10 ;  /* 0x00000010000b7802 */ /* 0x000fe20000000f00 */
[----:B------:R-:W-:Y:S01]  /*09f0*/  IMAD.MOV.U32 R12, RZ, RZ, 0x1f ;  /* 0x0000001fff0c7424 */ /* 0x000fe200078e00ff */
[----:B------:R-:W-:-:S07]  /*0a00*/  MOV R10, 0xffffffff ;  /* 0xffffffff000a7802 */ /* 0x000fce0000000f00 */
[----:B-1----:R-:W-:Y:S05]  /*0a10*/  WARPSYNC.COLLECTIVE R10, `(.L_x_407) ;  /* 0x000000000a087348 */ /* 0x002fea0003c00000 */
[----:B-1----:R0:W1:Y:S02]  /*0a20*/  SHFL.DOWN P0, R8, R5, R11, R12 ;  /* 0x0800000b05087389 */ /* 0x002064000000000c */
[----:B01----:R-:W-:Y:S01]  /*0a30*/  ENDCOLLECTIVE ;  /* 0x000000000000791b */ /* 0x003fe20003800000 */
.L_x_407:
[----:B------:R-:W-:Y:S02]  /*0a40*/  IMAD.MOV.U32 R11, RZ, RZ, 0x8 ;  /* 0x00000008ff0b7424 */ /* 0x000fe400078e00ff */
[----:B------:R-:W-:-:S04]  /*0a50*/  IMAD.MOV.U32 R4, RZ, RZ, R8 ;  /* 0x000000ffff047224 */ /* 0x000fc800078e0008 */
[----:B------:R-:W-:-:S05]  /*0a60*/  FADD.FTZ R4, R5, R4 ;  /* 0x0000000405047221 */ /* 0x000fca0000010000 */
[----:B------:R-:W-:-:S07]  /*0a70*/  MOV R5, R4 ;  /* 0x0000000400057202 */ /* 0x000fce0000000f00 */
[----:B------:R-:W-:Y:S05]  /*0a80*/  WARPSYNC.COLLECTIVE R10, `(.L_x_408) ;  /* 0x000000000a087348 */ /* 0x000fea0003c00000 */
[----:B------:R0:W1:Y:S02]  /*0a90*/  SHFL.DOWN P0, R8, R5, R11, R12 ;  /* 0x0800000b05087389 */ /* 0x000064000000000c */
[----:B01----:R-:W-:Y:S01]  /*0aa0*/  ENDCOLLECTIVE ;  /* 0x000000000000791b */ /* 0x003fe20003800000 */
.L_x_408:
[----:B------:R-:W-:Y:S01]  /*0ab0*/  HFMA2.MMA R11, -RZ, RZ, 0, 2.384185791015625e-07 ;  /* 0x00000004ff0b7435 */ /* 0x000fe200000001ff */
[----:B------:R-:W-:-:S05]  /*0ac0*/  MOV R7, R8 ;  /* 0x0000000800077202 */ /* 0x000fca0000000f00 */
[----:B------:R-:W-:-:S04]  /*0ad0*/  FADD.FTZ R7, R4, R7 ;  /* 0x0000000704077221 */ /* 0x000fc80000010000 */
[----:B------:R-:W-:-:S07]  /*0ae0*/  IMAD.MOV.U32 R5, RZ, RZ, R7 ;  /* 0x000000ffff057224 */ /* 0x000fce00078e0007 */
[----:B------:R-:W-:Y:S05]  /*0af0*/  WARPSYNC.COLLECTIVE R10, `(.L_x_409) ;  /* 0x000000000a087348 */ /* 0x000fea0003c00000 */
[----:B------:R0:W1:Y:S02]  /*0b00*/  SHFL.DOWN P0, R8, R5, R11, R12 ;  /* 0x0800000b05087389 */ /* 0x000064000000000c */
[----:B01----:R-:W-:Y:S01]  /*0b10*/  ENDCOLLECTIVE ;  /* 0x000000000000791b */ /* 0x003fe20003800000 */
.L_x_409:
[----:B------:R-:W-:Y:S02]  /*0b20*/  IMAD.MOV.U32 R11, RZ, RZ, 0x2 ;  /* 0x00000002ff0b7424 */ /* 0x000fe400078e00ff */
[----:B------:R-:W-:-:S04]  /*0b30*/  IMAD.MOV.U32 R6, RZ, RZ, R8 ;  /* 0x000000ffff067224 */ /* 0x000fc800078e0008 */
[----:B------:R-:W-:-:S05]  /*0b40*/  FADD.FTZ R6, R7, R6 ;  /* 0x0000000607067221 */ /* 0x000fca0000010000 */
[----:B------:R-:W-:-:S07]  /*0b50*/  MOV R5, R6 ;  /* 0x0000000600057202 */ /* 0x000fce0000000f00 */
[----:B------:R-:W-:Y:S05]  /*0b60*/  WARPSYNC.COLLECTIVE R10, `(.L_x_410) ;  /* 0x000000000a087348 */ /* 0x000fea0003c00000 */
[----:B------:R0:W1:Y:S02]  /*0b70*/  SHFL.DOWN P0, R8, R5, R11, R12 ;  /* 0x0800000b05087389 */ /* 0x000064000000000c */
[----:B01----:R-:W-:Y:S01]  /*0b80*/  ENDCOLLECTIVE ;  /* 0x000000000000791b */ /* 0x003fe20003800000 */
.L_x_410:
[----:B------:R-:W-:Y:S01]  /*0b90*/  HFMA2.MMA R11, -RZ, RZ, 0, 5.9604644775390625e-08 ;  /* 0x00000001ff0b7435 */ /* 0x000fe200000001ff */
[----:B------:R-:W-:-:S05]  /*0ba0*/  MOV R9, R8 ;  /* 0x0000000800097202 */ /* 0x000fca0000000f00 */
[----:B------:R-:W-:-:S04]  /*0bb0*/  FADD.FTZ R9, R6, R9 ;  /* 0x0000000906097221 */ /* 0x000fc80000010000 */
[----:B------:R-:W-:-:S07]  /*0bc0*/  IMAD.MOV.U32 R5, RZ, RZ, R9 ;  /* 0x000000ffff057224 */ /* 0x000fce00078e0009 */
[----:B------:R-:W-:Y:S05]  /*0bd0*/  WARPSYNC.COLLECTIVE R10, `(.L_x_411) ;  /* 0x000000000a087348 */ /* 0x000fea0003c00000 */
[----:B------:R0:W1:Y:S02]  /*0be0*/  SHFL.DOWN P0, R8, R5, R11, R12 ;  /* 0x0800000b05087389 */ /* 0x000064000000000c */
[----:B01----:R-:W-:Y:S01]  /*0bf0*/  ENDCOLLECTIVE ;  /* 0x000000000000791b */ /* 0x003fe20003800000 */
.L_x_411:
[----:B------:R-:W-:Y:S05]  /*0c00*/  BRA `(.L_x_412) ;  /* 0xfffffffc00547947 */ /* 0x000fea000383ffff */
        .weak           $__internal_29_$__cuda_sm20_dsqrt_rn_f64_mediumpath_v1
        .type           $__internal_29_$__cuda_sm20_dsqrt_rn_f64_mediumpath_v1,@function
        .size           $__internal_29_$__cuda_sm20_dsqrt_rn_f64_mediumpath_v1,(.L_x_890 - $__internal_29_$__cuda_sm20_dsqrt_rn_f64_mediumpath_v1)
$__internal_29_$__cuda_sm20_dsqrt_rn_f64_mediumpath_v1:
        /* <DEDUP_REMOVED lines=11> */
.L_x_413:
        /* <DEDUP_REMOVED lines=24> */
.L_x_415:
[----:B------:R-:W-:-:S11]  /*0e40*/  DADD R6, R4, R4 ;  /* 0x0000000004067229 */ /* 0x000fd60000000004 */
.L_x_414:
[----:B------:R-:W-:-:S04]  /*0e50*/  MOV R3, 0x0 ;  /* 0x0000000000037802 */ /* 0x000fc80000000f00 */
[----:B------:R-:W-:Y:S05]  /*0e60*/  RET.REL.NODEC R2 `(_ZN2at6native55_GLOBAL__N__6c1c77d0_17_DistanceKernel_cu_75b981de_308222pdist_kernel_cuda_implIfNS1_5distsIfE4zeroEEEvPT_PKS6_llS6_dd) ;  /* 0xfffffff002647950 */ /* 0x000fea0003c3ffff */
.L_x_416:
        /* <DEDUP_REMOVED lines=9> */
.L_x_890:


//--------------------- .text._ZN2at6native55_GLOBAL__N__6c1c77d0_17_DistanceKernel_cu_75b981de_308222pdist_kernel_cuda_implIfNS1_5distsIfE1pEEEvPT_PKS6_llS6_dd --------------------------
	.section	.text._ZN2at6native55_GLOBAL__N__6c1c77d0_17_DistanceKernel_cu_75b981de_308222pdist_kernel_cuda_implIfNS1_5distsIfE1pEEEvPT_PKS6_llS6_dd,"ax",@progbits
	.align	128
.text._ZN2at6native55_GLOBAL__N__6c1c77d0_17_DistanceKernel_cu_75b981de_308222pdist_kernel_cuda_implIfNS1_5distsIfE1pEEEvPT_PKS6_llS6_dd:
        .type           _ZN2at6native55_GLOBAL__N__6c1c77d0_17_DistanceKernel_cu_75b981de_308222pdist_kernel_cuda_implIfNS1_5distsIfE1pEEEvPT_PKS6_llS6_dd,@function
        .size           _ZN2at6native55_GLOBAL__N__6c1c77d0_17_DistanceKernel_cu_75b981de_308222pdist_kernel_cuda_implIfNS1_5distsIfE1pEEEvPT_PKS6_llS6_dd,(.L_x_892 - _ZN2at6native55_GLOBAL__N__6c1c77d0_17_DistanceKernel_cu_75b981de_308222pdist_kernel_cuda_implIfNS1_5distsIfE1pEEEvPT_PKS6_llS6_dd)
        .other          _ZN2at6native55_GLOBAL__N__6c1c77d0_17_DistanceKernel_cu_75b981de_308222pdist_kernel_cuda_implIfNS1_5distsIfE1pEEEvPT_PKS6_llS6_dd,@"STO_CUDA_ENTRY STV_DEFAULT"
_ZN2at6native55_GLOBAL__N__6c1c77d0_17_DistanceKernel_cu_75b981de_308222pdist_kernel_cuda_implIfNS1_5distsIfE1pEEEvPT_PKS6_llS6_dd:
        /* <DEDUP_REMOVED lines=23> */
[----:B------:R-:W-:Y:S05]  /*0170*/  CALL.REL.NOINC `($__internal_30_$__cuda_sm20_dsqrt_rn_f64_mediumpath_v1) ;  /* 0x0000000800a07944 */ /* 0x000fea0003c00000 */
.L_x_417:
[----:B------:R-:W0:Y:S01]  /*0180*/  S2R R2, SR_TID.X ;  /* 0x0000000000027919 */ /* 0x000e220000002100 */
[----:B------:R-:W-:Y:S01]  /*0190*/  ULDC.64 UR4, c[0x0][0x238] ;  /* 0x00008e0000047ab9 */ /* 0x000fe20000000a00 */
[----:B------:R-:W1:Y:S01]  /*01a0*/  LDC.64 R4, c[0x0][0x228] ;  /* 0x00008a00ff047b82 */ /* 0x000e620000000a00 */
[----:B------:R-:W-:Y:S01]  /*01b0*/  DADD R14, -R14, UR4 ;  /* 0x000000040e0e7e29 */ /* 0x000fe20008000100 */
[----:B------:R-:W-:Y:S01]  /*01c0*/  ULDC.64 UR4, c[0x0][0x228] ;  /* 0x00008a0000047ab9 */ /* 0x000fe20000000a00 */
[----:B------:R-:W-:Y:S01]  /*01d0*/  MOV R3, RZ ;  /* 0x000000ff00037202 */ /* 0x000fe20000000f00 */
[----:B------:R-:W-:Y:S01]  /*01e0*/  ULDC.64 UR6, c[0x0][0x208] ;  /* 0x0000820000067ab9 */ /* 0x000fe20000000a00 */
[----:B------:R-:W-:Y:S01]  /*01f0*/  ULDC UR10, c[0x0][0x230] ;  /* 0x00008c00000a7ab9 */ /* 0x000fe20000000800 */
[----:B------:R-:W-:Y:S01]  /*0200*/  BSSY B0, `(.L_x_418) ;  /* 0x000003f000007945 */ /* 0x000fe20003800000 */
[----:B------:R-:W-:-:S04]  /*0210*/  MOV R8, RZ ;  /* 0x000000ff00087202 */ /* 0x000fc80000000f00 */
[----:B------:R-:W2:Y:S02]  /*0220*/  F2I.S64.F64.TRUNC R14, R14 ;  /* 0x0000000e000e7311 */ /* 0x000ea4000030d900 */
[----:B--2---:R-:W-:Y:S02]  /*0230*/  IMAD R9, R15, UR4, RZ ;  /* 0x000000040f097c24 */ /* 0x004fe4000f8e02ff */
[----:B-1----:R-:W-:-:S04]  /*0240*/  IMAD.WIDE.U32 R4, R14, UR4, R4 ;  /* 0x000000040e047c25 */ /* 0x002fc8000f8e0004 */
[----:B0-----:R-:W-:-:S04]  /*0250*/  IMAD.WIDE.U32 R6, R14, UR4, R2 ;  /* 0x000000040e067c25 */ /* 0x001fc8000f8e0002 */
[----:B------:R-:W-:Y:S01]  /*0260*/  IMAD R9, R14, UR5, R9 ;  /* 0x000000050e097c24 */ /* 0x000fe2000f8e0209 */
[----:B------:R-:W-:-:S03]  /*0270*/  ISETP.GE.U32.AND P0, PT, R6, R4, PT ;  /* 0x000000040600720c */ /* 0x000fc60003f06070 */
[----:B------:R-:W-:Y:S02]  /*0280*/  IMAD.IADD R13, R9, 0x1, R7 ;  /* 0x00000001090d7824 */ /* 0x000fe400078e0207 */
[----:B------:R-:W-:-:S05]  /*0290*/  IMAD.IADD R11, R5, 0x1, R9 ;  /* 0x00000001050b7824 */ /* 0x000fca00078e0209 */
[----:B------:R-:W-:-:S13]  /*02a0*/  ISETP.GE.AND.EX P0, PT, R13, R11, PT, P0 ;  /* 0x0000000b0d00720c */ /* 0x000fda0003f06300 */
[----:B------:R-:W-:Y:S05]  /*02b0*/  @P0 BRA `(.L_x_419) ;  /* 0x0000000000cc0947 */ /* 0x000fea0003800000 */
[-C--:B------:R-:W-:Y:S01]  /*02c0*/  IMAD R5, R15, R14.reuse, RZ ;  /* 0x0000000e0f057224 */ /* 0x080fe200078e02ff */
[--C-:B------:R-:W-:Y:S01]  /*02d0*/  IADD3 R8, P1, P2, R0, 0x1, R14.reuse ;  /* 0x0000000100087810 */ /* 0x100fe20007a3e00e */
[C---:B------:R-:W-:Y:S01]  /*02e0*/  IMAD.WIDE.U32 R16, R14.reuse, R14, R14 ;  /* 0x0000000e0e107225 */ /* 0x040fe200078e000e */
[----:B------:R-:W-:Y:S02]  /*02f0*/  ULDC.64 UR8, c[0x0][0x220] ;  /* 0x0000880000087ab9 */ /* 0x000fe40000000a00 */
[----:B------:R-:W-:Y:S01]  /*0300*/  IADD3.X R9, RZ, RZ, R15, P1, P2 ;  /* 0x000000ffff097210 */ /* 0x000fe20000fe440f */
[----:B------:R-:W-:-:S04]  /*0310*/  IMAD R5, R14, R15, R5 ;  /* 0x0000000f0e057224 */ /* 0x000fc800078e0205 */
[----:B------:R-:W-:Y:S01]  /*0320*/  IMAD.IADD R7, R17, 0x1, R5 ;  /* 0x0000000111077824 */ /* 0x000fe200078e0205 */
[----:B------:R-:W-:-:S04]  /*0330*/  IADD3 R17, P0, RZ, -R14, RZ ;  /* 0x8000000eff117210 */ /* 0x000fc80007f1e0ff */
[----:B------:R-:W-:Y:S01]  /*0340*/  LEA.HI R5, P1, R7, R16, RZ, 0x1 ;  /* 0x0000001007057211 */ /* 0x000fe200078308ff */
[----:B------:R-:W-:Y:S02]  /*0350*/  IMAD.X R12, RZ, RZ, ~R15, P0 ;  /* 0x000000ffff0c7224 */ /* 0x000fe400000e0e0f */
[----:B------:R-:W-:Y:S01]  /*0360*/  IMAD.WIDE.U32 R8, R17, UR8, R8 ;  /* 0x0000000811087c25 */ /* 0x000fe2000f8e0008 */
[----:B------:R-:W-:Y:S02]  /*0370*/  IADD3.X R10, RZ, R7, RZ, P1, !PT ;  /* 0x00000007ff0a7210 */ /* 0x000fe40000ffe4ff */
[----:B------:R-:W0:Y:S01]  /*0380*/  LDC R7, c[0x0][RZ] ;  /* 0x00000000ff077b82 */ /* 0x000e220000000800 */
[----:B------:R-:W-:Y:S01]  /*0390*/  IMAD R12, R12, UR8, RZ ;  /* 0x000000080c0c7c24 */ /* 0x000fe2000f8e02ff */
[--C-:B------:R-:W-:Y:S02]  /*03a0*/  SHF.R.U64 R5, R5, 0x1, R10.reuse ;  /* 0x0000000105057819 */ /* 0x100fe4000000120a */
[----:B------:R-:W-:Y:S01]  /*03b0*/  SHF.R.U32.HI R15, RZ, 0x1, R10 ;  /* 0x00000001ff0f7819 */ /* 0x000fe2000001160a */
[----:B------:R-:W-:Y:S01]  /*03c0*/  IMAD R12, R17, UR9, R12 ;  /* 0x00000009110c7c24 */ /* 0x000fe2000f8e020c */
[----:B------:R-:W-:Y:S01]  /*03d0*/  IADD3 R5, P0, R5, R8, RZ ;  /* 0x0000000805057210 */ /* 0x000fe20007f1e0ff */
[----:B------:R-:W-:-:S03]  /*03e0*/  ULDC.64 UR8, c[0x0][0x218] ;  /* 0x0000860000087ab9 */ /* 0x000fc60000000a00 */
[----:B------:R-:W-:Y:S02]  /*03f0*/  IADD3.X R8, R15, R9, R12, P0, !PT ;  /* 0x000000090f087210 */ /* 0x000fe400007fe40c */
[----:B------:R-:W-:-:S03]  /*0400*/  LEA R12, P0, R6, UR8, 0x2 ;  /* 0x00000008060c7c11 */ /* 0x000fc6000f8010ff */
[----:B------:R-:W-:Y:S01]  /*0410*/  IMAD R10, R8, UR4, RZ ;  /* 0x00000004080a7c24 */ /* 0x000fe2000f8e02ff */
[----:B------:R-:W-:Y:S01]  /*0420*/  LEA.HI.X R13, R6, UR9, R13, 0x2, P0 ;  /* 0x00000009060d7c11 */ /* 0x000fe200080f140d */
[----:B------:R-:W-:-:S04]  /*0430*/  IMAD.WIDE.U32 R8, R5, UR4, R2 ;  /* 0x0000000405087c25 */ /* 0x000fc8000f8e0002 */
[----:B------:R-:W-:Y:S01]  /*0440*/  IMAD R15, R5, UR5, R10 ;  /* 0x00000005050f7c24 */ /* 0x000fe2000f8e020a */
[----:B------:R-:W-:Y:S02]  /*0450*/  LEA R5, P2, R4, UR8, 0x2 ;  /* 0x0000000804057c11 */ /* 0x000fe4000f8410ff */
[----:B------:R-:W-:Y:S01]  /*0460*/  LEA R10, P1, R8, UR8, 0x2 ;  /* 0x00000008080a7c11 */ /* 0x000fe2000f8210ff */
[----:B------:R-:W-:Y:S01]  /*0470*/  IMAD.IADD R9, R9, 0x1, R15 ;  /* 0x0000000109097824 */ /* 0x000fe200078e020f */
[----:B0-----:R-:W-:Y:S02]  /*0480*/  SHF.R.S32.HI R6, RZ, 0x1f, R7 ;  /* 0x0000001fff067819 */ /* 0x001fe40000011407 */
[----:B------:R-:W-:Y:S02]  /*0490*/  LEA.HI.X R16, R4, UR9, R11, 0x2, P2 ;  /* 0x0000000904107c11 */ /* 0x000fe400090f140b */
[----:B------:R-:W-:Y:S01]  /*04a0*/  LEA.HI.X R11, R8, UR9, R9, 0x2, P1 ;  /* 0x00000009080b7c11 */ /* 0x000fe200088f1409 */
[----:B------:R-:W-:Y:S01]  /*04b0*/  IMAD.MOV.U32 R8, RZ, RZ, RZ ;  /* 0x000000ffff087224 */ /* 0x000fe200078e00ff */
[----:B------:R-:W-:-:S02]  /*04c0*/  SHF.L.U64.HI R14, R7, 0x2, R6 ;  /* 0x00000002070e7819 */ /* 0x000fc40000010206 */
[----:B------:R-:W-:-:S07]  /*04d0*/  SHF.L.U32 R15, R7, 0x2, RZ ;  /* 0x00000002070f7819 */ /* 0x000fce00000006ff */
.L_x_420:
[----:B------:R-:W-:Y:S01]  /*04e0*/  IMAD.MOV.U32 R6, RZ, RZ, R10 ;  /* 0x000000ffff067224 */ /* 0x000fe200078e000a */
[----:B------:R0:W2:Y:S01]  /*04f0*/  LDG.E R9, desc[UR6][R12.64] ;  /* 0x000000060c097981 */ /* 0x0000a2000c1e1900 */
[----:B------:R-:W-:-:S05]  /*0500*/  IMAD.MOV.U32 R7, RZ, RZ, R11 ;  /* 0x000000ffff077224 */ /* 0x000fca00078e000b */
[----:B------:R-:W2:Y:S01]  /*0510*/  LDG.E R4, desc[UR6][R6.64] ;  /* 0x0000000606047981 */ /* 0x000ea2000c1e1900 */
[----:B0-----:R-:W-:-:S04]  /*0520*/  IADD3 R12, P0, R12, R15, RZ ;  /* 0x0000000f0c0c7210 */ /* 0x001fc80007f1e0ff */
[----:B------:R-:W-:Y:S02]  /*0530*/  IADD3.X R13, R13, R14, RZ, P0, !PT ;  /* 0x0000000e0d0d7210 */ /* 0x000fe400007fe4ff */
[----:B------:R-:W-:-:S04]  /*0540*/  ISETP.GE.U32.AND P0, PT, R12, R5, PT ;  /* 0x000000050c00720c */ /* 0x000fc80003f06070 */
[----:B------:R-:W-:Y:S02]  /*0550*/  ISETP.GE.U32.AND.EX P0, PT, R13, R16, PT, P0 ;  /* 0x000000100d00720c */ /* 0x000fe40003f06100 */
[----:B------:R-:W-:-:S05]  /*0560*/  IADD3 R10, P1, R10, R15, RZ ;  /* 0x0000000f0a0a7210 */ /* 0x000fca0007f3e0ff */
[----:B------:R-:W-:Y:S02]  /*0570*/  IMAD.X R11, R11, 0x1, R14, P1 ;  /* 0x000000010b0b7824 */ /* 0x000fe400008e060e */
[----:B--2---:R-:W-:-:S04]  /*0580*/  FADD.FTZ R4, -R4, R9 ;  /* 0x0000000904047221 */ /* 0x004fc80000010100 */
[----:B------:R-:W-:-:S06]  /*0590*/  FADD.FTZ R4, |R4|, -RZ ;  /* 0x800000ff04047221 */ /* 0x000fcc0000010200 */
[----:B------:R-:W0:Y:S02]  /*05a0*/  MUFU.LG2 R4, R4 ;  /* 0x0000000400047308 */ /* 0x000e240000000c00 */
[----:B0-----:R-:W-:-:S06]  /*05b0*/  FMUL.FTZ R9, R4, UR10 ;  /* 0x0000000a04097c20 */ /* 0x001fcc0008410000 */
[----:B------:R-:W0:Y:S02]  /*05c0*/  MUFU.EX2 R9, R9 ;  /* 0x0000000900097308 */ /* 0x000e240000000800 */
[----:B0-----:R-:W-:Y:S01]  /*05d0*/  FADD.FTZ R8, R9, R8 ;  /* 0x0000000809087221 */ /* 0x001fe20000010000 */
[----:B------:R-:W-:Y:S06]  /*05e0*/  @!P0 BRA `(.L_x_420) ;  /* 0xfffffffc00bc8947 */ /* 0x000fec000383ffff */
.L_x_419:
[----:B------:R-:W-:Y:S05]  /*05f0*/  BSYNC B0 ;  /* 0x0000000000007941 */ /* 0x000fea0003800000 */
.L_x_418:
        /* <DEDUP_REMOVED lines=29> */
[----:B------:R-:W-:Y:S01]  /*07d0*/  IMAD.MOV.U32 R5, RZ, RZ, RZ ;  /* 0x000000ffff057224 */ /* 0x000fe200078e00ff */
[----:B------:R-:W-:-:S03]  /*07e0*/  IADD3 R6, R2, 0x1f, RZ ;  /* 0x0000001f02067810 */ /* 0x000fc60007ffe0ff */
        /* <DEDUP_REMOVED lines=16> */
.L_x_429:
[----:B-1----:R-:W-:-:S07]  /*08f0*/  FADD.FTZ R5, R9, R8 ;  /* 0x0000000809057221 */ /* 0x002fce0000010000 */
.L_x_422:
[----:B------:R-:W-:Y:S05]  /*0900*/  BSYNC B0 ;  /* 0x0000000000007941 */ /* 0x000fea0003800000 */
.L_x_421:
[----:B------:R-:W-:-:S13]  /*0910*/  ISETP.NE.AND P0, PT, R2, RZ, PT ;  /* 0x000000ff0200720c */ /* 0x000fda0003f05270 */
[----:B------:R-:W-:Y:S05]  /*0920*/  @P0 EXIT ;  /* 0x000000000000094d */ /* 0x000fea0003800000 */
[----:B------:R-:W-:Y:S01]  /*0930*/  ULDC UR4, c[0x0][0x230] ;  /* 0x00008c0000047ab9 */ /* 0x000fe20000000800 */
[----:B-1----:R-:W-:Y:S01]  /*0940*/  MUFU.LG2 R5, R5 ;  /* 0x0000000500057308 */ /* 0x002fe20000000c00 */
[----:B0-----:R-:W0:Y:S07]  /*0950*/  LDC.64 R8, c[0x0][0x210] ;  /* 0x00008400ff087b82 */ /* 0x001e2e0000000a00 */
[----:B------:R-:W1:Y:S02]  /*0960*/  MUFU.RCP R2, UR4 ;  /* 0x0000000400027d08 */ /* 0x000e640008001000 */
[----:B-1----:R-:W-:Y:S01]  /*0970*/  FMUL.FTZ R4, R2, R5 ;  /* 0x0000000502047220 */ /* 0x002fe20000410000 */
[----:B0-----:R-:W-:-:S05]  /*0980*/  LEA R2, P0, R0, R8, 0x2 ;  /* 0x0000000800027211 */ /* 0x001fca00078010ff */
[----:B------:R-:W0:Y:S01]  /*0990*/  MUFU.EX2 R7, R4 ;  /* 0x0000000400077308 */ /* 0x000e220000000800 */
[----:B------:R-:W-:-:S05]  /*09a0*/  LEA.HI.X R3, R0, R9, RZ, 0x2, P0 ;  /* 0x0000000900037211 */ /* 0x000fca00000f14ff */
[----:B0-----:R-:W-:Y:S01]  /*09b0*/  STG.E desc[UR6][R2.64], R7 ;  /* 0x0000000702007986 */ /* 0x001fe2000c101906 */
[----:B------:R-:W-:Y:S05]  /*09c0*/  EXIT ;  /* 0x000000000000794d */ /* 0x000fea0003800000 */
.L_x_423:
[----:B------:R-:W-:Y:S01]  /*09d0*/  IMAD.MOV.U32 R11, RZ, RZ, 0x10 ;  /* 0x00000010ff0b7424 */ /* 0x000fe200078e00ff */
[----:B------:R-:W-:Y:S01]  /*09e0*/  MOV R10, 0xffffffff ;  /* 0xffffffff000a7802 */ /* 0x000fe20000000f00 */
[----:B------:R-:W-:-:S07]  /*09f0*/  IMAD.MOV.U32 R12, RZ, RZ, 0x1f ;  /* 0x0000001fff0c7424 */ /* 0x000fce00078e00ff */
[----:B-1----:R-:W-:Y:S05]  /*0a00*/  WARPSYNC.COLLECTIVE R10, `(.L_x_424) ;  /* 0x000000000a087348 */ /* 0x002fea0003c00000 */
[----:B-1----:R0:W1:Y:S02]  /*0a10*/  SHFL.DOWN P0, R8, R5, R11, R12 ;  /* 0x0800000b05087389 */ /* 0x002064000000000c */
[----:B01----:R-:W-:Y:S01]  /*0a20*/  ENDCOLLECTIVE ;  /* 0x000000000000791b */ /* 0x003fe20003800000 */
.L_x_424:
[----:B------:R-:W-:Y:S02]  /*0a30*/  IMAD.MOV.U32 R11, RZ, RZ, 0x8 ;  /* 0x00000008ff0b7424 */ /* 0x000fe400078e00ff */
[----:B------:R-:W-:-:S04]  /*0a40*/  IMAD.MOV.U32 R4, RZ, RZ, R8 ;  /* 0x000000ffff047224 */ /* 0x000fc800078e0008 */
[----:B------:R-:W-:-:S05]  /*0a50*/  FADD.FTZ R4, R5, R4 ;  /* 0x0000000405047221 */ /* 0x000fca0000010000 */
[----:B------:R-:W-:-:S07]  /*0a60*/  MOV R5, R4 ;  /* 0x0000000400057202 */ /* 0x000fce0000000f00 */
[----:B------:R-:W-:Y:S05]  /*0a70*/  WARPSYNC.COLLECTIVE R10, `(.L_x_425) ;  /* 0x000000000a087348 */ /* 0x000fea0003c00000 */
[----:B------:R0:W1:Y:S02]  /*0a80*/  SHFL.DOWN P0, R8, R5, R11, R12 ;  /* 0x0800000b05087389 */ /* 0x000064000000000c */
[----:B01----:R-:W-:Y:S01]  /*0a90*/  ENDCOLLECTIVE ;  /* 0x000000000000791b */ /* 0x003fe20003800000 */
.L_x_425:
[----:B------:R-:W-:Y:S01]  /*0aa0*/  HFMA2.MMA R11, -RZ, RZ, 0, 2.384185791015625e-07 ;  /* 0x00000004ff0b7435 */ /* 0x000fe200000001ff */
[----:B------:R-:W-:-:S05]  /*0ab0*/  MOV R7, R8 ;  /* 0x0000000800077202 */ /* 0x000fca0000000f00 */
[----:B------:R-:W-:-:S04]  /*0ac0*/  FADD.FTZ R7, R4, R7 ;  /* 0x0000000704077221 */ /* 0x000fc80000010000 */
[----:B------:R-:W-:-:S07]  /*0ad0*/  IMAD.MOV.U32 R5, RZ, RZ, R7 ;  /* 0x000000ffff057224 */ /* 0x000fce00078e0007 */
[----:B------:R-:W-:Y:S05]  /*0ae0*/  WARPSYNC.COLLECTIVE R10, `(.L_x_426) ;  /* 0x000000000a087348 */ /* 0x000fea0003c00000 */
[----:B------:R0:W1:Y:S02]  /*0af0*/  SHFL.DOWN P0, R8, R5, R11, R12 ;  /* 0x0800000b05087389 */ /* 0x000064000000000c */
[----:B01----:R-:W-:Y:S01]  /*0b00*/  ENDCOLLECTIVE ;  /* 0x000000000000791b */ /* 0x003fe20003800000 */
.L_x_426:
[----:B------:R-:W-:Y:S02]  /*0b10*/  IMAD.MOV.U32 R11, RZ, RZ, 0x2 ;  /* 0x00000002ff0b7424 */ /* 0x000fe400078e00ff */
[----:B------:R-:W-:-:S04]  /*0b20*/  IMAD.MOV.U32 R6, RZ, RZ, R8 ;  /* 0x000000ffff067224 */ /* 0x000fc800078e0008 */
[----:B------:R-:W-:-:S05]  /*0b30*/  FADD.FTZ R6, R7, R6 ;  /* 0x0000000607067221 */ /* 0x000fca0000010000 */
[----:B------:R-:W-:-:S07]  /*0b40*/  MOV R5, R6 ;  /* 0x0000000600057202 */ /* 0x000fce0000000f00 */
[----:B------:R-:W-:Y:S05]  /*0b50*/  WARPSYNC.COLLECTIVE R10, `(.L_x_427) ;  /* 0x000000000a087348 */ /* 0x000fea0003c00000 */
[----:B------:R0:W1:Y:S02]  /*0b60*/  SHFL.DOWN P0, R8, R5, R11, R12 ;  /* 0x0800000b05087389 */ /* 0x000064000000000c */
[----:B01----:R-:W-:Y:S01]  /*0b70*/  ENDCOLLECTIVE ;  /* 0x000000000000791b */ /* 0x003fe20003800000 */
.L_x_427:
[----:B------:R-:W-:Y:S01]  /*0b80*/  HFMA2.MMA R11, -RZ, RZ, 0, 5.9604644775390625e-08 ;  /* 0x00000001ff0b7435 */ /* 0x000fe200000001ff */
[----:B------:R-:W-:-:S05]  /*0b90*/  MOV R9, R8 ;  /* 0x0000000800097202 */ /* 0x000fca0000000f00 */
[----:B------:R-:W-:-:S04]  /*0ba0*/  FADD.FTZ R9, R6, R9 ;  /* 0x0000000906097221 */ /* 0x000fc80000010000 */
[----:B------:R-:W-:-:S07]  /*0bb0*/  IMAD.MOV.U32 R5, RZ, RZ, R9 ;  /* 0x000000ffff057224 */ /* 0x000fce00078e0009 */
[----:B------:R-:W-:Y:S05]  /*0bc0*/  WARPSYNC.COLLECTIVE R10, `(.L_x_428) ;  /* 0x000000000a087348 */ /* 0x000fea0003c00000 */
[----:B------:R0:W1:Y:S02]  /*0bd0*/  SHFL.DOWN P0, R8, R5, R11, R12 ;  /* 0x0800000b05087389 */ /* 0x000064000000000c */
[----:B01----:R-:W-:Y:S01]  /*0be0*/  ENDCOLLECTIVE ;  /* 0x000000000000791b */ /* 0x003fe20003800000 */
.L_x_428:
[----:B------:R-:W-:Y:S05]  /*0bf0*/  BRA `(.L_x_429) ;  /* 0xfffffffc003c7947 */ /* 0x000fea000383ffff */
        .weak           $__internal_30_$__cuda_sm20_dsqrt_rn_f64_mediumpath_v1
        .type           $__internal_30_$__cuda_sm20_dsqrt_rn_f64_mediumpath_v1,@function
        .size           $__internal_30_$__cuda_sm20_dsqrt_rn_f64_mediumpath_v1,(.L_x_892 - $__internal_30_$__cuda_sm20_dsqrt_rn_f64_mediumpath_v1)
$__internal_30_$__cuda_sm20_dsqrt_rn_f64_mediumpath_v1:
        /* <DEDUP_REMOVED lines=11> */
.L_x_430:
        /* <DEDUP_REMOVED lines=24> */
.L_x_432:
[----:B------:R-:W-:-:S11]  /*0e30*/  DADD R6, R4, R4 ;  /* 0x0000000004067229 */ /* 0x000fd60000000004 */
.L_x_431:
[----:B------:R-:W-:Y:S01]  /*0e40*/  MOV R3, 0x0 ;  /* 0x0000000000037802 */ /* 0x000fe20000000f00 */
[----:B------:R-:W-:Y:S01]  /*0e50*/  IMAD.MOV.U32 R15, RZ, RZ, R7 ;  /* 0x000000ffff0f7224 */ /* 0x000fe200078e0007 */
[----:B------:R-:W-:Y:S02]  /*0e60*/  MOV R14, R6 ;  /* 0x00000006000e7202 */ /* 0x000fe40000000f00 */
[----:B------:R-:W-:Y:S05]  /*0e70*/  RET.REL.NODEC R2 `(_ZN2at6native55_GLOBAL__N__6c1c77d0_17_DistanceKernel_cu_75b981de_308222pdist_kernel_cuda_implIfNS1_5distsIfE1pEEEvPT_PKS6_llS6_dd) ;  /* 0xfffffff002607950 */ /* 0x000fea0003c3ffff */
.L_x_433:
        /* <DEDUP_REMOVED lines=16> */
.L_x_892:


//--------------------- .text._ZN2at6native55_GLOBAL__N__6c1c77d0_17_DistanceKernel_cu_75b981de_308222pdist_kernel_cuda_implIdNS1_5distsIdE3infEEEvPT_PKS6_llS6_dd --------------------------
	.section	.text._ZN2at6native55_GLOBAL__N__6c1c77d0_17_DistanceKernel_cu_75b981de_308222pdist_kernel_cuda_implIdNS1_5distsIdE3infEEEvPT_PKS6_llS6_dd,"ax",@progbits
	.align	128
.text._ZN2at6native55_GLOBAL__N__6c1c77d0_17_DistanceKernel_cu_75b981de_308222pdist_kernel_cuda_implIdNS1_5distsIdE3infEEEvPT_PKS6_llS6_dd:
        .type           _ZN2at6native55_GLOBAL__N__6c1c77d0_17_DistanceKernel_cu_75b981de_308222pdist_kernel_cuda_implIdNS1_5distsIdE3infEEEvPT_PKS6_llS6_dd,@function
        .size           _ZN2at6native55_GLOBAL__N__6c1c77d0_17_DistanceKernel_cu_75b981de_308222pdist_kernel_cuda_implIdNS1_5distsIdE3infEEEvPT_PKS6_llS6_dd,(.L_x_894 - _ZN2at6native55_GLOBAL__N__6c1c77d0_17_DistanceKernel_cu_75b981de_308222pdist_kernel_cuda_implIdNS1_5distsIdE3infEEEvPT_PKS6_llS6_dd)
        .other          _ZN2at6native55_GLOBAL__N__6c1c77d0_17_DistanceKernel_cu_75b981de_308222pdist_kernel_cuda_implIdNS1_5distsIdE3infEEEvPT_PKS6_llS6_dd,@"STO_CUDA_ENTRY STV_DEFAULT"
_ZN2at6native55_GLOBAL__N__6c1c77d0_17_DistanceKernel_cu_75b981de_308222pdist_kernel_cuda_implIdNS1_5distsIdE3infEEEvPT_PKS6_llS6_dd:
        /* <DEDUP_REMOVED lines=23> */
[----:B------:R-:W-:Y:S05]  /*0170*/  CALL.REL.NOINC `($__internal_31_$__cuda_sm20_dsqrt_rn_f64_mediumpath_v1) ;  /* 0x0000000c00907944 */ /* 0x000fea0003c00000 */
.L_x_434:
        /* <DEDUP_REMOVED lines=15> */
[----:B------:R-:W-:Y:S01]  /*0270*/  IMAD.IADD R13, R5, 0x1, R9 ;  /* 0x00000001050d7824 */ /* 0x000fe200078e0209 */
[----:B------:R-:W-:-:S04]  /*0280*/  CS2R R8, SRZ ;  /* 0x0000000000087805 */ /* 0x000fc8000001ff00 */
        /* <DEDUP_REMOVED lines=12> */
[----:B------:R-:W-:-:S04]  /*0350*/  IMAD.WIDE.U32 R8, R17, UR6, R8 ;  /* 0x0000000611087c25 */ /* 0x000fc8000f8e0008 */
[----:B------:R-:W-:Y:S02]  /*0360*/  IMAD.X R0, RZ, RZ, R7, P1 ;  /* 0x000000ffff007224 */ /* 0x000fe400008e0607 */
[----:B------:R-:W-:Y:S01]  /*0370*/  IMAD R10, R10, UR6, RZ ;  /* 0x000000060a0a7c24 */ /* 0x000fe2000f8e02ff */
[----:B------:R-:W0:Y:S02]  /*0380*/  LDC R7, c[0x0][RZ] ;  /* 0x00000000ff077b82 */ /* 0x000e240000000800 */
[----:B------:R-:W-:Y:S01]  /*0390*/  SHF.R.U64 R5, R5, 0x1, R0 ;  /* 0x0000000105057819 */ /* 0x000fe20000001200 */
[----:B------:R-:W-:Y:S01]  /*03a0*/  IMAD R10, R17, UR7, R10 ;  /* 0x00000007110a7c24 */ /* 0x000fe2000f8e020a */
[----:B------:R-:W-:Y:S01]  /*03b0*/  SHF.R.U32.HI R15, RZ, 0x1, R0 ;  /* 0x00000001ff0f7819 */ /* 0x000fe20000011600 */
[----:B------:R-:W-:Y:S01]  /*03c0*/  ULDC.64 UR6, c[0x0][0x218] ;  /* 0x0000860000067ab9 */ /* 0x000fe20000000a00 */
[----:B------:R-:W-:-:S04]  /*03d0*/  IADD3 R5, P0, R5, R8, RZ ;  /* 0x0000000805057210 */ /* 0x000fc80007f1e0ff */
[----:B------:R-:W-:Y:S02]  /*03e0*/  IADD3.X R8, R15, R9, R10, P0, !PT ;  /* 0x000000090f087210 */ /* 0x000fe400007fe40a */
[----:B------:R-:W-:-:S03]  /*03f0*/  LEA R10, P0, R6, UR6, 0x3 ;  /* 0x00000006060a7c11 */ /* 0x000fc6000f8018ff */
[----:B------:R-:W-:Y:S01]  /*0400*/  IMAD R0, R8, UR4, RZ ;  /* 0x0000000408007c24 */ /* 0x000fe2000f8e02ff */
[----:B------:R-:W-:Y:S01]  /*0410*/  LEA.HI.X R11, R6, UR7, R11, 0x3, P0 ;  /* 0x00000007060b7c11 */ /* 0x000fe200080f1c0b */
[----:B------:R-:W-:-:S04]  /*0420*/  IMAD.WIDE.U32 R8, R5, UR4, R2 ;  /* 0x0000000405087c25 */ /* 0x000fc8000f8e0002 */
[----:B------:R-:W-:Y:S01]  /*0430*/  IMAD R15, R5, UR5, R0 ;  /* 0x00000005050f7c24 */ /* 0x000fe2000f8e0200 */
[----:B------:R-:W-:Y:S02]  /*0440*/  LEA R0, P1, R8, UR6, 0x3 ;  /* 0x0000000608007c11 */ /* 0x000fe4000f8218ff */
[C---:B------:R-:W-:Y:S01]  /*0450*/  LEA R5, P2, R4.reuse, UR6, 0x3 ;  /* 0x0000000604057c11 */ /* 0x040fe2000f8418ff */
[----:B------:R-:W-:Y:S01]  /*0460*/  IMAD.IADD R15, R9, 0x1, R15 ;  /* 0x00000001090f7824 */ /* 0x000fe200078e020f */
[----:B0-----:R-:W-:Y:S01]  /*0470*/  SHF.R.S32.HI R6, RZ, 0x1f, R7 ;  /* 0x0000001fff067819 */ /* 0x001fe20000011407 */
[----:B------:R-:W-:Y:S01]  /*0480*/  IMAD.SHL.U32 R17, R7, 0x8, RZ ;  /* 0x0000000807117824 */ /* 0x000fe200078e00ff */
[----:B------:R-:W-:Y:S02]  /*0490*/  LEA.HI.X R4, R4, UR7, R13, 0x3, P2 ;  /* 0x0000000704047c11 */ /* 0x000fe400090f1c0d */
[----:B------:R-:W-:Y:S02]  /*04a0*/  LEA.HI.X R15, R8, UR7, R15, 0x3, P1 ;  /* 0x00000007080f7c11 */ /* 0x000fe400088f1c0f */
[----:B------:R-:W-:-:S02]  /*04b0*/  CS2R R8, SRZ ;  /* 0x0000000000087805 */ /* 0x000fc4000001ff00 */
[----:B------:R-:W-:-:S07]  /*04c0*/  SHF.L.U64.HI R16, R7, 0x3, R6 ;  /* 0x0000000307107819 */ /* 0x000fce0000010206 */
.L_x_437:
[----:B------:R-:W-:Y:S01]  /*04d0*/  IMAD.MOV.U32 R14, RZ, RZ, R0 ;  /* 0x000000ffff0e7224 */ /* 0x000fe200078e0000 */
[----:B------:R0:W2:Y:S04]  /*04e0*/  LDG.E.64 R12, desc[UR8][R10.64] ;  /* 0x000000080a0c7981 */ /* 0x0000a8000c1e1b00 */
[----:B------:R1:W2:Y:S01]  /*04f0*/  LDG.E.64 R6, desc[UR8][R14.64] ;  /* 0x000000080e067981 */ /* 0x0002a2000c1e1b00 */
[----:B0-----:R-:W-:-:S05]  /*0500*/  IADD3 R10, P0, R10, R17, RZ ;  /* 0x000000110a0a7210 */ /* 0x001fca0007f1e0ff */
[----:B------:R-:W-:Y:S01]  /*0510*/  IMAD.X R11, R11, 0x1, R16, P0 ;  /* 0x000000010b0b7824 */ /* 0x000fe200000e0610 */
[----:B------:R-:W-:-:S04]  /*0520*/  ISETP.GE.U32.AND P0, PT, R10, R5, PT ;  /* 0x000000050a00720c */ /* 0x000fc80003f06070 */
[----:B------:R-:W-:Y:S02]  /*0530*/  ISETP.GE.U32.AND.EX P0, PT, R11, R4, PT, P0 ;  /* 0x000000040b00720c */ /* 0x000fe40003f06100 */
[----:B------:R-:W-:-:S05]  /*0540*/  IADD3 R0, P2, R0, R17, RZ ;  /* 0x0000001100007210 */ /* 0x000fca0007f5e0ff */
[----:B-1----:R-:W-:Y:S01]  /*0550*/  IMAD.X R15, R15, 0x1, R16, P2 ;  /* 0x000000010f0f7824 */ /* 0x002fe200010e0610 */
[----:B--2---:R-:W-:-:S08]  /*0560*/  DADD R6, -R6, R12 ;  /* 0x0000000006067229 */ /* 0x004fd0000000010c */
[--C-:B------:R-:W-:Y:S02]  /*0570*/  DADD R12, -RZ, |R6|.reuse ;  /* 0x00000000ff0c7229 */ /* 0x100fe40000000506 */
[----:B------:R-:W-:-:S08]  /*0580*/  DSETP.GEU.AND P1, PT, R8, |R6|, PT ;  /* 0x400000060800722a */ /* 0x000fd00003f2e000 */
[----:B------:R-:W-:Y:S02]  /*0590*/  FSEL R8, R12, R8, !P1 ;  /* 0x000000080c087208 */ /* 0x000fe40004800000 */
[----:B------:R-:W-:Y:S01]  /*05a0*/  FSEL R9, R13, R9, !P1 ;  /* 0x000000090d097208 */ /* 0x000fe20004800000 */
[----:B------:R-:W-:Y:S06]  /*05b0*/  @!P0 BRA `(.L_x_437) ;  /* 0xfffffffc00c48947 */ /* 0x000fec000383ffff */
.L_x_436:
[----:B------:R-:W-:Y:S05]  /*05c0*/  BSYNC B0 ;  /* 0x0000000000007941 */ /* 0x000fea0003800000 */
.L_x_435:
[----:B------:R-:W-:Y:S01]  /*05d0*/  SHFL.DOWN PT, R5, R9, 0x10, 0x1f ;  /* 0x0a001f0009057f89 */ /* 0x000fe200000e0000 */
[----:B------:R-:W-:Y:S01]  /*05e0*/  ULDC UR4, c[0x0][0x0] ;  /* 0x0000000000047ab9 */ /* 0x000fe20000000800 */
[----:B------:R-:W-:Y:S01]  /*05f0*/  BSSY B0, `(.L_x_438) ;  /* 0x000004c000007945 */ /* 0x000fe20003800000 */
[----:B------:R-:W-:Y:S01]  /*0600*/  USHF.R.U32.HI UR4, URZ, 0x5, UR4 ;  /* 0x000000053f047899 */ /* 0x000fe20008011604 */
[----:B------:R-:W0:Y:S01]  /*0610*/  SHFL.DOWN PT, R4, R8, 0x10, 0x1f ;  /* 0x0a001f0008047f89 */ /* 0x000e2200000e0000 */
[----:B------:R-:W-:Y:S06]  /*0620*/  BAR.SYNC.DEFER_BLOCKING 0x0 ;  /* 0x0000000000007b1d */ /* 0x000fec0000010000 */
[----:B0-----:R-:W-:-:S06]  /*0630*/  DSETP.GEU.AND P0, PT, R8, R4, PT ;  /* 0x000000040800722a */ /* 0x001fcc0003f0e000 */
[----:B------:R-:W-:Y:S02]  /*0640*/  FSEL R7, R5, R9, !P0 ;  /* 0x0000000905077208 */ /* 0x000fe40004000000 */
[----:B------:R-:W-:-:S03]  /*0650*/  FSEL R6, R4, R8, !P0 ;  /* 0x0000000804067208 */ /* 0x000fc60004000000 */
[----:B------:R-:W-:Y:S04]  /*0660*/  SHFL.DOWN PT, R5, R7, 0x8, 0x1f ;  /* 0x09001f0007057f89 */ /* 0x000fe800000e0000 */
[----:B------:R-:W0:Y:S02]  /*0670*/  SHFL.DOWN PT, R4, R6, 0x8, 0x1f ;  /* 0x09001f0006047f89 */ /* 0x000e2400000e0000 */
[----:B0-----:R-:W-:-:S06]  /*0680*/  DSETP.GEU.AND P0, PT, R6, R4, PT ;  /* 0x000000040600722a */ /* 0x001fcc0003f0e000 */
[----:B------:R-:W-:Y:S02]  /*0690*/  FSEL R11, R5, R7, !P0 ;  /* 0x00000007050b7208 */ /* 0x000fe40004000000 */
[----:B------:R-:W-:Y:S02]  /*06a0*/  FSEL R10, R4, R6, !P0 ;  /* 0x00000006040a7208 */ /* 0x000fe40004000000 */
[----:B------:R-:W-:Y:S01]  /*06b0*/  SHF.R.S32.HI R7, RZ, 0x1f, R2 ;  /* 0x0000001fff077819 */ /* 0x000fe20000011402 */
[----:B------:R-:W-:Y:S03]  /*06c0*/  SHFL.DOWN PT, R5, R11, 0x4, 0x1f ;  /* 0x08801f000b057f89 */ /* 0x000fe600000e0000 */
[----:B------:R-:W-:Y:S01]  /*06d0*/  LEA.HI R0, R7, R2, RZ, 0x5 ;  /* 0x0000000207007211 */ /* 0x000fe200078f28ff */
[----:B------:R-:W0:Y:S03]  /*06e0*/  SHFL.DOWN PT, R4, R10, 0x4, 0x1f ;  /* 0x08801f000a047f89 */ /* 0x000e2600000e0000 */
[----:B------:R-:W-:Y:S01]  /*06f0*/  LOP3.LUT R7, R0, 0xffffffe0, RZ, 0xc0, !PT ;  /* 0xffffffe000077812 */ /* 0x000fe200078ec0ff */
[----:B0-----:R-:W-:-:S06]  /*0700*/  DSETP.GEU.AND P0, PT, R10, R4, PT ;  /* 0x000000040a00722a */ /* 0x001fcc0003f0e000 */
[----:B------:R-:W-:Y:S01]  /*0710*/  FSEL R9, R5, R11, !P0 ;  /* 0x0000000b05097208 */ /* 0x000fe20004000000 */
[----:B------:R-:W-:Y:S01]  /*0720*/  IMAD.IADD R11, R2, 0x1, -R7 ;  /* 0x00000001020b7824 */ /* 0x000fe200078e0a07 */
[----:B------:R-:W-:Y:S02]  /*0730*/  FSEL R8, R4, R10, !P0 ;  /* 0x0000000a04087208 */ /* 0x000fe40004000000 */
[----:B------:R-:W-:Y:S01]  /*0740*/  ISETP.GE.AND P0, PT, R2, UR4, PT ;  /* 0x0000000402007c0c */ /* 0x000fe2000bf06270 */
[----:B------:R-:W-:Y:S01]  /*0750*/  SHFL.DOWN PT, R5, R9, 0x2, 0x1f ;  /* 0x08401f0009057f89 */ /* 0x000fe200000e0000 */
[----:B------:R-:W-:-:S03]  /*0760*/  ISETP.NE.AND P1, PT, R11, RZ, PT ;  /* 0x000000ff0b00720c */ /* 0x000fc60003f25270 */
[----:B------:R-:W0:Y:S08]  /*0770*/  SHFL.DOWN PT, R4, R8, 0x2, 0x1f ;  /* 0x08401f0008047f89 */ /* 0x000e3000000e0000 */
[----:B------:R-:W1:Y:S02]  /*0780*/  @!P0 S2R R10, SR_CgaCtaId ;  /* 0x00000000000a8919 */ /* 0x000e640000008800 */
[----:B------:R-:W-:Y:S01]  /*0790*/  @!P1 SHF.R.S32.HI R0, RZ, 0x5, R0 ;  /* 0x00000005ff009819 */ /* 0x000fe20000011400 */
[----:B------:R-:W2:Y:S01]  /*07a0*/  @!P1 S2R R13, SR_CgaCtaId ;  /* 0x00000000000d9919 */ /* 0x000ea20000008800 */
[----:B0-----:R-:W-:-:S06]  /*07b0*/  DSETP.GEU.AND P2, PT, R8, R4, PT ;  /* 0x000000040800722a */ /* 0x001fcc0003f4e000 */
[----:B------:R-:W-:Y:S02]  /*07c0*/  FSEL R7, R5, R9, !P2 ;  /* 0x0000000905077208 */ /* 0x000fe40005000000 */
[----:B------:R-:W-:Y:S02]  /*07d0*/  FSEL R6, R4, R8, !P2 ;  /* 0x0000000804067208 */ /* 0x000fe40005000000 */
[----:B------:R-:W-:Y:S01]  /*07e0*/  @!P1 MOV R8, 0x400 ;  /* 0x0000040000089802 */ /* 0x000fe20000000f00 */
[----:B------:R-:W-:Y:S01]  /*07f0*/  SHFL.DOWN PT, R5, R7, 0x1, 0x1f ;  /* 0x08201f0007057f89 */ /* 0x000fe200000e0000 */
[----:B------:R-:W-:-:S03]  /*0800*/  @!P0 MOV R9, 0x400 ;  /* 0x0000040000098802 */ /* 0x000fc60000000f00 */
[----:B------:R-:W0:Y:S01]  /*0810*/  SHFL.DOWN PT, R4, R6, 0x1, 0x1f ;  /* 0x08201f0006047f89 */ /* 0x000e2200000e0000 */
[----:B-1----:R-:W-:Y:S02]  /*0820*/  @!P0 LEA R10, R10, R9, 0x18 ;  /* 0x000000090a0a8211 */ /* 0x002fe400078ec0ff */
[----:B--2---:R-:W-:-:S03]  /*0830*/  @!P1 LEA R13, R13, R8, 0x18 ;  /* 0x000000080d0d9211 */ /* 0x004fc600078ec0ff */
[----:B------:R-:W-:Y:S02]  /*0840*/  @!P0 IMAD R11, R11, 0x8, R10 ;  /* 0x000000080b0b8824 */ /* 0x000fe400078e020a */
[----:B------:R-:W-:Y:S02]  /*0850*/  @!P1 IMAD R13, R0, 0x8, R13 ;  /* 0x00000008000d9824 */ /* 0x000fe400078e020d */
[----:B------:R-:W-:Y:S01]  /*0860*/  VIADD R0, R2, 0x1f ;  /* 0x0000001f02007836 */ /* 0x000fe20000000000 */
[----:B0-----:R-:W-:-:S06]  /*0870*/  DSETP.GEU.AND P2, PT, R6, R4, PT ;  /* 0x000000040600722a */ /* 0x001fcc0003f4e000 */
[----:B------:R-:W-:Y:S02]  /*0880*/  FSEL R8, R4, R6, !P2 ;  /* 0x0000000604087208 */ /* 0x000fe40005000000 */
[----:B------:R-:W-:Y:S02]  /*0890*/  FSEL R9, R5, R7, !P2 ;  /* 0x0000000705097208 */ /* 0x000fe40005000000 */
[----:B------:R-:W-:-:S03]  /*08a0*/  CS2R R4, SRZ ;  /* 0x0000000000047805 */ /* 0x000fc6000001ff00 */
[----:B------:R0:W-:Y:S01]  /*08b0*/  @!P1 STS.64 [R13], R8 ;  /* 0x000000080d009388 */ /* 0x0001e20000000a00 */
[----:B------:R-:W-:Y:S06]  /*08c0*/  BAR.SYNC.DEFER_BLOCKING 0x0 ;  /* 0x0000000000007b1d */ /* 0x000fec0000010000 */
[----:B------:R0:W1:Y:S01]  /*08d0*/  @!P0 LDS.64 R4, [R11] ;  /* 0x000000000b048984 */ /* 0x0000620000000a00 */
[----:B------:R-:W-:-:S13]  /*08e0*/  ISETP.GT.U32.AND P0, PT, R0, 0x3e, PT ;  /* 0x0000003e0000780c */ /* 0x000fda0003f04070 */
[----:B0-----:R-:W-:Y:S05]  /*08f0*/  @P0 BRA `(.L_x_439) ;  /* 0x00000000006c0947 */ /* 0x001fea0003800000 */
[----:B------:R-:W-:-:S03]  /*0900*/  UMOV UR4, 0xffffffff ;  /* 0xffffffff00047882 */ /* 0x000fc60000000000 */
[----:B------:R-:W-:Y:S05]  /*0910*/  BRA.DIV UR4, `(.L_x_440) ;  /* 0x0000000204907947 */ /* 0x000fea000b800000 */
[----:B-1----:R-:W-:Y:S04]  /*0920*/  SHFL.DOWN PT, R7, R5, 0x10, 0x1f ;  /* 0x0a001f0005077f89 */ /* 0x002fe800000e0000 */
[----:B------:R-:W0:Y:S02]  /*0930*/  SHFL.DOWN PT, R6, R4, 0x10, 0x1f ;  /* 0x0a001f0004067f89 */ /* 0x000e2400000e0000 */
[----:B0-----:R-:W-:-:S06]  /*0940*/  DSETP.GEU.AND P0, PT, R4, R6, PT ;  /* 0x000000060400722a */ /* 0x001fcc0003f0e000 */
[----:B------:R-:W-:Y:S02]  /*0950*/  FSEL R7, R7, R5, !P0 ;  /* 0x0000000507077208 */ /* 0x000fe40004000000 */
[----:B------:R-:W-:-:S03]  /*0960*/  FSEL R6, R6, R4, !P0 ;  /* 0x0000000406067208 */ /* 0x000fc60004000000 */
[----:B------:R-:W-:Y:S04]  /*0970*/  SHFL.DOWN PT, R5, R7, 0x8, 0x1f ;  /* 0x09001f0007057f89 */ /* 0x000fe800000e0000 */
        /* <DEDUP_REMOVED lines=14> */
[----:B------:R0:W1:Y:S04]  /*0a60*/  SHFL.DOWN PT, R5, R7, 0x1, 0x1f ;  /* 0x08201f0007057f89 */ /* 0x00006800000e0000 */
[----:B------:R0:W2:Y:S02]  /*0a70*/  SHFL.DOWN PT, R4, R6, 0x1, 0x1f ;  /* 0x08201f0006047f89 */ /* 0x0000a400000e0000 */
.L_x_451:
[----:B-12---:R-:W-:-:S06]  /*0a80*/  DSETP.GEU.AND P0, PT, R6, R4, PT ;  /* 0x000000040600722a */ /* 0x006fcc0003f0e000 */
[----:B------:R-:W-:Y:S02]  /*0a90*/  FSEL R4, R4, R6, !P0 ;  /* 0x0000000604047208 */ /* 0x000fe40004000000 */
[----:B------:R-:W-:-:S07]  /*0aa0*/  FSEL R5, R5, R7, !P0 ;  /* 0x0000000705057208 */ /* 0x000fce0004000000 */
.L_x_439:
[----:B------:R-:W-:Y:S05]  /*0ab0*/  BSYNC B0 ;  /* 0x0000000000007941 */ /* 0x000fea0003800000 */
.L_x_438:
[----:B------:R-:W-:-:S13]  /*0ac0*/  ISETP.NE.AND P0, PT, R2, RZ, PT ;  /* 0x000000ff0200720c */ /* 0x000fda0003f05270 */
[----:B------:R-:W-:Y:S05]  /*0ad0*/  @P0 EXIT ;  /* 0x000000000000094d */ /* 0x000fea0003800000 */
[----:B------:R-:W2:Y:S01]  /*0ae0*/  S2UR UR6, SR_CTAID.X ;  /* 0x00000000000679c3 */ /* 0x000ea20000002500 */
[----:B------:R-:W-:Y:S02]  /*0af0*/  ULDC.64 UR4, c[0x0][0x210] ;  /* 0x0000840000047ab9 */ /* 0x000fe40000000a00 */
[----:B--2---:R-:W-:-:S04]  /*0b00*/  ULEA UR4, UP0, UR6, UR4, 0x3 ;  /* 0x0000000406047291 */ /* 0x004fc8000f80183f */
[----:B------:R-:W-:Y:S02]  /*0b10*/  ULEA.HI.X UR5, UR6, UR5, URZ, 0x3, UP0 ;  /* 0x0000000506057291 */ /* 0x000fe400080f1c3f */
[----:B------:R-:W-:-:S04]  /*0b20*/  IMAD.U32 R2, RZ, RZ, UR4 ;  /* 0x00000004ff027e24 */ /* 0x000fc8000f8e00ff */
[----:B------:R-:W-:-:S05]  /*0b30*/  IMAD.U32 R3, RZ, RZ, UR5 ;  /* 0x00000005ff037e24 */ /* 0x000fca000f8e00ff */
[----:B-1----:R-:W-:Y:S01]  /*0b40*/  STG.E.64 desc[UR8][R2.64], R4 ;  /* 0x0000000402007986 */ /* 0x002fe2000c101b08 */
[----:B------:R-:W-:Y:S05]  /*0b50*/  EXIT ;  /* 0x000000000000794d */ /* 0x000fea0003800000 */
.L_x_440:
[----:B-1----:R-:W-:Y:S02]  /*0b60*/  IMAD.MOV.U32 R9, RZ, RZ, R5 ;  /* 0x000000ffff097224 */ /* 0x002fe400078e0005 */
[----:B------:R-:W-:Y:S02]  /*0b70*/  IMAD.MOV.U32 R10, RZ, RZ, 0x10 ;  /* 0x00000010ff0a7424 */ /* 0x000fe400078e00ff */
[----:B------:R-:W-:Y:S02]  /*0b80*/  IMAD.MOV.U32 R11, RZ, RZ, 0x1f ;  /* 0x0000001fff0b7424 */ /* 0x000fe400078e00ff */
[----:B------:R-:W-:-:S07]  /*0b90*/  IMAD.MOV.U32 R0, RZ, RZ, -0x1 ;  /* 0xffffffffff007424 */ /* 0x000fce00078e00ff */
[----:B------:R-:W-:Y:S05]  /*0ba0*/  WARPSYNC.COLLECTIVE R0, `(.L_x_441) ;  /* 0x0000000000087348 */ /* 0x000fea0003c00000 */
[----:B------:R0:W1:Y:S02]  /*0bb0*/  SHFL.DOWN P0, R8, R9, R10, R11 ;  /* 0x0800000a09087389 */ /* 0x000064000000000b */
[----:B01----:R-:W-:Y:S01]  /*0bc0*/  ENDCOLLECTIVE ;  /* 0x000000000000791b */ /* 0x003fe20003800000 */
.L_x_441:
[----:B------:R-:W-:Y:S02]  /*0bd0*/  IMAD.MOV.U32 R9, RZ, RZ, R4 ;  /* 0x000000ffff097224 */ /* 0x000fe400078e0004 */
[----:B------:R-:W-:-:S07]  /*0be0*/  IMAD.MOV.U32 R7, RZ, RZ, R8 ;  /* 0x000000ffff077224 */ /* 0x000fce00078e0008 */
[----:B------:R-:W-:Y:S05]  /*0bf0*/  WARPSYNC.COLLECTIVE R0, `(.L_x_442) ;  /* 0x0000000000087348 */ /* 0x000fea0003c00000 */
[----:B------:R0:W1:Y:S02]  /*0c00*/  SHFL.DOWN P0, R8, R9, R10, R11 ;  /* 0x0800000a09087389 */ /* 0x000064000000000b */
[----:B01----:R-:W-:Y:S01]  /*0c10*/  ENDCOLLECTIVE ;  /* 0x000000000000791b */ /* 0x003fe20003800000 */
.L_x_442:
[----:B------:R-:W-:Y:S02]  /*0c20*/  IMAD.MOV.U32 R10, RZ, RZ, 0x8 ;  /* 0x00000008ff0a7424 */ /* 0x000fe400078e00ff */
[----:B------:R-:W-:-:S06]  /*0c30*/  IMAD.MOV.U32 R6, RZ, RZ, R8 ;  /* 0x000000ffff067224 */ /* 0x000fcc00078e0008 */
[----:B------:R-:W-:-:S06]  /*0c40*/  DSETP.GEU.AND P0, PT, R4, R6, PT ;  /* 0x000000060400722a */ /* 0x000fcc0003f0e000 */
[----:B------:R-:W-:Y:S02]  /*0c50*/  FSEL R7, R7, R5, !P0 ;  /* 0x0000000507077208 */ /* 0x000fe40004000000 */
[----:B------:R-:W-:-:S03]  /*0c60*/  FSEL R6, R6, R4, !P0 ;  /* 0x0000000406067208 */ /* 0x000fc60004000000 */
[----:B------:R-:W-:-:S07]  /*0c70*/  IMAD.MOV.U32 R9, RZ, RZ, R7 ;  /* 0x000000ffff097224 */ /* 0x000fce00078e0007 */
[----:B------:R-:W-:Y:S05]  /*0c80*/  WARPSYNC.COLLECTIVE R0, `(.L_x_443) ;  /* 0x0000000000087348 */ /* 0x000fea0003c00000 */
[----:B------:R0:W1:Y:S02]  /*0c90*/  SHFL.DOWN P0, R8, R9, R10, R11 ;  /* 0x0800000a09087389 */ /* 0x000064000000000b */
[----:B01----:R-:W-:Y:S01]  /*0ca0*/  ENDCOLLECTIVE ;  /* 0x000000000000791b */ /* 0x003fe20003800000 */
.L_x_443:
[----:B------:R-:W-:Y:S02]  /*0cb0*/  IMAD.MOV.U32 R9, RZ, RZ, R6 ;  /* 0x000000ffff097224 */ /* 0x000fe400078e0006 */
[----:B------:R-:W-:-:S07]  /*0cc0*/  IMAD.MOV.U32 R5, RZ, RZ, R8 ;  /* 0x000000ffff057224 */ /* 0x000fce00078e0008 */
[----:B------:R-:W-:Y:S05]  /*0cd0*/  WARPSYNC.COLLECTIVE R0, `(.L_x_444) ;  /* 0x0000000000087348 */ /* 0x000fea0003c00000 */
[----:B------:R0:W1:Y:S02]  /*0ce0*/  SHFL.DOWN P0, R8, R9, R10, R11 ;  /* 0x0800000a09087389 */ /* 0x000064000000000b */
[----:B01----:R-:W-:Y:S01]  /*0cf0*/  ENDCOLLECTIVE ;  /* 0x000000000000791b */ /* 0x003fe20003800000 */
.L_x_444:
        /* <DEDUP_REMOVED lines=9> */
.L_x_445:
[----:B------:R-:W-:Y:S02]  /*0d90*/  IMAD.MOV.U32 R9, RZ, RZ, R6 ;  /* 0x000000ffff097224 */ /* 0x000fe400078e0006 */
[----:B------:R-:W-:-:S07]  /*0da0*/  IMAD.MOV.U32 R5, RZ, RZ, R8 ;  /* 0x000000ffff057224 */ /* 0x000fce00078e0008 */
[----:B------:R-:W-:Y:S05]  /*0db0*/  WARPSYNC.COLLECTIVE R0, `(.L_x_446) ;  /* 0x0000000000087348 */ /* 0x000fea0003c00000 */
[----:B------:R0:W1:Y:S02]  /*0dc0*/  SHFL.DOWN P0, R8, R9, R10, R11 ;  /* 0x0800000a09087389 */ /* 0x000064000000000b */
[----:B01----:R-:W-:Y:S01]  /*0dd0*/  ENDCOLLECTIVE ;  /* 0x000000000000791b */ /* 0x003fe20003800000 */
.L_x_446:
        /* <DEDUP_REMOVED lines=9> */
.L_x_447:
[----:B------:R-:W-:Y:S02]  /*0e70*/  IMAD.MOV.U32 R9, RZ, RZ, R6 ;  /* 0x000000ffff097224 */ /* 0x000fe400078e0006 */
[----:B------:R-:W-:-:S07]  /*0e80*/  IMAD.MOV.U32 R5, RZ, RZ, R8 ;  /* 0x000000ffff057224 */ /* 0x000fce00078e0008 */
[----:B------:R-:W-:Y:S05]  /*0e90*/  WARPSYNC.COLLECTIVE R0, `(.L_x_448) ;  /* 0x0000000000087348 */ /* 0x000fea0003c00000 */
[----:B------:R0:W1:Y:S02]  /*0ea0*/  SHFL.DOWN P0, R8, R9, R10, R11 ;  /* 0x0800000a09087389 */ /* 0x000064000000000b */
[----:B01----:R-:W-:Y:S01]  /*0eb0*/  ENDCOLLECTIVE ;  /* 0x000000000000791b */ /* 0x003fe20003800000 */
.L_x_448:
        /* <DEDUP_REMOVED lines=9> */
.L_x_449:
[----:B------:R-:W-:Y:S02]  /*0f50*/  IMAD.MOV.U32 R9, RZ, RZ, R6 ;  /* 0x000000ffff097224 */ /* 0x000fe400078e0006 */
[----:B------:R-:W-:-:S07]  /*0f60*/  IMAD.MOV.U32 R5, RZ, RZ, R8 ;  /* 0x000000ffff057224 */ /* 0x000fce00078e0008 */
[----:B------:R-:W-:Y:S05]  /*0f70*/  WARPSYNC.COLLECTIVE R0, `(.L_x_450) ;  /* 0x0000000000087348 */ /* 0x000fea0003c00000 */
[----:B------:R0:W1:Y:S02]  /*0f80*/  SHFL.DOWN P0, R8, R9, R10, R11 ;  /* 0x0800000a09087389 */ /* 0x000064000000000b */
[----:B01----:R-:W-:Y:S01]  /*0f90*/  ENDCOLLECTIVE ;  /* 0x000000000000791b */ /* 0x003fe20003800000 */
.L_x_450:
[----:B------:R-:W-:Y:S01]  /*0fa0*/  IMAD.MOV.U32 R4, RZ, RZ, R8 ;  /* 0x000000ffff047224 */ /* 0x000fe200078e0008 */
[----:B------:R-:W-:Y:S06]  /*0fb0*/  BRA `(.L_x_451) ;  /* 0xfffffff800b07947 */ /* 0x000fec000383ffff */
        .weak           $__internal_31_$__cuda_sm20_dsqrt_rn_f64_mediumpath_v1
        .type           $__internal_31_$__cuda_sm20_dsqrt_rn_f64_mediumpath_v1,@function
        .size           $__internal_31_$__cuda_sm20_dsqrt_rn_f64_mediumpath_v1,(.L_x_894 - $__internal_31_$__cuda_sm20_dsqrt_rn_f64_mediumpath_v1)
$__internal_31_$__cuda_sm20_dsqrt_rn_f64_mediumpath_v1:
        /* <DEDUP_REMOVED lines=11> */
.L_x_452:
        /* <DEDUP_REMOVED lines=24> */
.L_x_454:
[----:B------:R-:W-:-:S11]  /*11f0*/  DADD R6, R4, R4 ;  /* 0x0000000004067229 */ /* 0x000fd60000000004 */
.L_x_453:
[----:B------:R-:W-:Y:S02]  /*1200*/  IMAD.MOV.U32 R3, RZ, RZ, 0x0 ;  /* 0x00000000ff037424 */ /* 0x000fe400078e00ff */
[----:B------:R-:W-:Y:S02]  /*1210*/  IMAD.MOV.U32 R14, RZ, RZ, R6 ;  /* 0x000000ffff0e7224 */ /* 0x000fe400078e0006 */
[----:B------:R-:W-:Y:S01]  /*1220*/  IMAD.MOV.U32 R15, RZ, RZ, R7 ;  /* 0x000000ffff0f7224 */ /* 0x000fe200078e0007 */
[----:B------:R-:W-:Y:S06]  /*1230*/  RET.REL.NODEC R2 `(_ZN2at6native55_GLOBAL__N__6c1c77d0_17_DistanceKernel_cu_75b981de_308222pdist_kernel_cuda_implIdNS1_5distsIdE3infEEEvPT_PKS6_llS6_dd) ;  /* 0xffffffec02707950 */ /* 0x000fec0003c3ffff */
.L_x_455:
        /* <DEDUP_REMOVED lines=12> */
.L_x_894:


//--------------------- .text._ZN2at6native55_GLOBAL__N__6c1c77d0_17_DistanceKernel_cu_75b981de_308222pdist_kernel_cuda_implIdNS1_5distsIdE3twoEEEvPT_PKS6_llS6_dd --------------------------
	.section	.text._ZN2at6native55_GLOBAL__N__6c1c77d0_17_DistanceKernel_cu_75b981de_308222pdist_kernel_cuda_implIdNS1_5distsIdE3twoEEEvPT_PKS6_llS6_dd,"ax",@progbits
	.align	128
.text._ZN2at6native55_GLOBAL__N__6c1c77d0_17_DistanceKernel_cu_75b981de_308222pdist_kernel_cuda_implIdNS1_5distsIdE3twoEEEvPT_PKS6_llS6_dd:
        .type           _ZN2at6native55_GLOBAL__N__6c1c77d0_17_DistanceKernel_cu_75b981de_308222pdist_kernel_cuda_implIdNS1_5distsIdE3twoEEEvPT_PKS6_llS6_dd,@function
        .size           _ZN2at6native55_GLOBAL__N__6c1c77d0_17_DistanceKernel_cu_75b981de_308222pdist_kernel_cuda_implIdNS1_5distsIdE3twoEEEvPT_PKS6_llS6_dd,(.L_x_896 - _ZN2at6native55_GLOBAL__N__6c1c77d0_17_DistanceKernel_cu_75b981de_308222pdist_kernel_cuda_implIdNS1_5distsIdE3twoEEEvPT_PKS6_llS6_dd)
        .other          _ZN2at6native55_GLOBAL__N__6c1c77d0_17_DistanceKernel_cu_75b981de_308222pdist_kernel_cuda_implIdNS1_5distsIdE3twoEEEvPT_PKS6_llS6_dd,@"STO_CUDA_ENTRY STV_DEFAULT"
_ZN2at6native55_GLOBAL__N__6c1c77d0_17_DistanceKernel_cu_75b981de_308222pdist_kernel_cuda_implIdNS1_5distsIdE3twoEEEvPT_PKS6_llS6_dd:
[----:B------:R-:W-:Y:S01]  /*0000*/  LDC R1, c[0x0][0x28] ;  /* 0x00000a00ff017b82 */ /* 0x000fe20000000800 */
[----:B------:R-:W0:Y:S01]  /*0010*/  S2R R0, SR_CTAID.X ;  /* 0x0000000000007919 */ /* 0x000e220000002500 */
[----:B------:R-:W-:Y:S01]  /*0020*/  ULDC.64 UR4, c[0x0][0x240] ;  /* 0x0000900000047ab9 */ /* 0x000fe20000000a00 */
[----:B------:R-:W-:Y:S02]  /*0030*/  IMAD.MOV.U32 R10, RZ, RZ, 0x0 ;  /* 0x00000000ff0a7424 */ /* 0x000fe400078e00ff */
[----:B------:R-:W-:Y:S02]  /*0040*/  IMAD.MOV.U32 R11, RZ, RZ, 0x3fd80000 ;  /* 0x3fd80000ff0b7424 */ /* 0x000fe400078e00ff */
[----:B0-----:R-:W-:-:S04]  /*0050*/  IMAD.WIDE.U32 R6, R0, 0x2, RZ ;  /* 0x0000000200067825 */ /* 0x001fc800078e00ff */
        /* <DEDUP_REMOVED lines=16> */
[----:B------:R-:W-:Y:S01]  /*0160*/  IMAD.MOV.U32 R6, RZ, RZ, R8 ;  /* 0x000000ffff067224 */ /* 0x000fe200078e0008 */
[----:B------:R-:W-:Y:S01]  /*0170*/  MOV R9, R3 ;  /* 0x0000000300097202 */ /* 0x000fe20000000f00 */
[----:B------:R-:W-:Y:S01]  /*0180*/  IMAD.MOV.U32 R8, RZ, RZ, R2 ;  /* 0x000000ffff087224 */ /* 0x000fe200078e0002 */
[----:B------:R-:W-:Y:S01]  /*0190*/  MOV R2, 0x1d0 ;  /* 0x000001d000027802 */ /* 0x000fe20000000f00 */
[----:B------:R-:W-:Y:S02]  /*01a0*/  IMAD.MOV.U32 R14, RZ, RZ, R12 ;  /* 0x000000ffff0e7224 */ /* 0x000fe400078e000c */
[----:B------:R-:W-:-:S07]  /*01b0*/  IMAD.MOV.U32 R15, RZ, RZ, R13 ;  /* 0x000000ffff0f7224 */ /* 0x000fce00078e000d */
[----:B------:R-:W-:Y:S05]  /*01c0*/  CALL.REL.NOINC `($__internal_32_$__cuda_sm20_dsqrt_rn_f64_mediumpath_v1) ;  /* 0x0000000c00847944 */ /* 0x000fea0003c00000 */
[----:B------:R-:W-:Y:S01]  /*01d0*/  IMAD.MOV.U32 R14, RZ, RZ, R8 ;  /* 0x000000ffff0e7224 */ /* 0x000fe200078e0008 */
[----:B------:R-:W-:-:S07]  /*01e0*/  MOV R15, R9 ;  /* 0x00000009000f7202 */ /* 0x000fce0000000f00 */
.L_x_456:
        /* <DEDUP_REMOVED lines=24> */
[----:B------:R-:W-:-:S05]  /*0370*/  IMAD R5, R14, R15, R5 ;  /* 0x0000000f0e057224 */ /* 0x000fca00078e0205 */
[----:B------:R-:W-:Y:S02]  /*0380*/  IADD3 R7, R17, R5, RZ ;  /* 0x0000000511077210 */ /* 0x000fe40007ffe0ff */
[----:B------:R-:W-:Y:S02]  /*0390*/  IADD3 R17, P0, RZ, -R14, RZ ;  /* 0x8000000eff117210 */ /* 0x000fe40007f1e0ff */
[----:B------:R-:W-:-:S03]  /*03a0*/  LEA.HI R5, P1, R7, R16, RZ, 0x1 ;  /* 0x0000001007057211 */ /* 0x000fc600078308ff */
[----:B------:R-:W-:Y:S02]  /*03b0*/  IMAD.X R12, RZ, RZ, ~R15, P0 ;  /* 0x000000ffff0c7224 */ /* 0x000fe400000e0e0f */
[----:B------:R-:W-:Y:S02]  /*03c0*/  IMAD.X R10, RZ, RZ, R7, P1 ;  /* 0x000000ffff0a7224 */ /* 0x000fe400008e0607 */
[----:B------:R-:W-:Y:S01]  /*03d0*/  IMAD R12, R12, UR8, RZ ;  /* 0x000000080c0c7c24 */ /* 0x000fe2000f8e02ff */
[----:B------:R-:W0:Y:S01]  /*03e0*/  LDC R7, c[0x0][RZ] ;  /* 0x00000000ff077b82 */ /* 0x000e220000000800 */
[----:B------:R-:W-:Y:S01]  /*03f0*/  IMAD.WIDE.U32 R8, R17, UR8, R8 ;  /* 0x0000000811087c25 */ /* 0x000fe2000f8e0008 */
        /* <DEDUP_REMOVED lines=16> */
[----:B------:R-:W-:Y:S02]  /*0500*/  LEA.HI.X R11, R8, UR9, R9, 0x3, P1 ;  /* 0x00000009080b7c11 */ /* 0x000fe400088f1c09 */
[----:B------:R-:W-:-:S02]  /*0510*/  CS2R R8, SRZ ;  /* 0x0000000000087805 */ /* 0x000fc4000001ff00 */
[C---:B------:R-:W-:Y:S02]  /*0520*/  SHF.L.U64.HI R4, R7.reuse, 0x3, R6 ;  /* 0x0000000307047819 */ /* 0x040fe40000010206 */
[----:B------:R-:W-:-:S07]  /*0530*/  SHF.L.U32 R17, R7, 0x3, RZ ;  /* 0x0000000307117819 */ /* 0x000fce00000006ff */
.L_x_459:
[----:B------:R0:W2:Y:S04]  /*0540*/  LDG.E.64 R6, desc[UR6][R10.64] ;  /* 0x000000060a067981 */ /* 0x0000a8000c1e1b00 */
[----:B------:R1:W2:Y:S01]  /*0550*/  LDG.E.64 R14, desc[UR6][R12.64] ;  /* 0x000000060c0e7981 */ /* 0x0002a2000c1e1b00 */
[-C--:B0-----:R-:W-:Y:S02]  /*0560*/  IADD3 R10, P1, R10, R17.reuse, RZ ;  /* 0x000000110a0a7210 */ /* 0x081fe40007f3e0ff */
[----:B-1----:R-:W-:-:S03]  /*0570*/  IADD3 R12, P0, R12, R17, RZ ;  /* 0x000000110c0c7210 */ /* 0x002fc60007f1e0ff */
[--C-:B------:R-:W-:Y:S02]  /*0580*/  IMAD.X R11, R11, 0x1, R4.reuse, P1 ;  /* 0x000000010b0b7824 */ /* 0x100fe400008e0604 */
[----:B------:R-:W-:Y:S01]  /*0590*/  IMAD.X R13, R13, 0x1, R4, P0 ;  /* 0x000000010d0d7824 */ /* 0x000fe200000e0604 */
[----:B------:R-:W-:-:S04]  /*05a0*/  ISETP.GE.U32.AND P0, PT, R12, R5, PT ;  /* 0x000000050c00720c */ /* 0x000fc80003f06070 */
[----:B------:R-:W-:Y:S01]  /*05b0*/  ISETP.GE.U32.AND.EX P0, PT, R13, R16, PT, P0 ;  /* 0x000000100d00720c */ /* 0x000fe20003f06100 */
[----:B--2---:R-:W-:-:S08]  /*05c0*/  DADD R6, -R6, R14 ;  /* 0x0000000006067229 */ /* 0x004fd0000000010e */
[----:B------:R-:W-:-:S04]  /*05d0*/  DFMA R8, |R6|, |R6|, R8 ;  /* 0x400000060608722b */ /* 0x000fc80000000208 */
[----:B------:R-:W-:Y:S07]  /*05e0*/  @!P0 BRA `(.L_x_459) ;  /* 0xfffffffc00d48947 */ /* 0x000fee000383ffff */
.L_x_458:
[----:B------:R-:W-:Y:S05]  /*05f0*/  BSYNC B0 ;  /* 0x0000000000007941 */ /* 0x000fea0003800000 */
.L_x_457:
[----:B------:R-:W-:Y:S01]  /*0600*/  SHFL.DOWN PT, R5, R9, 0x10, 0x1f ;  /* 0x0a001f0009057f89 */ /* 0x000fe200000e0000 */
[----:B------:R-:W-:Y:S01]  /*0610*/  SHF.R.S32.HI R13, RZ, 0x1f, R2 ;  /* 0x0000001fff0d7819 */ /* 0x000fe20000011402 */
[----:B------:R-:W-:Y:S01]  /*0620*/  ULDC UR4, c[0x0][0x0] ;  /* 0x0000000000047ab9 */ /* 0x000fe20000000800 */
[----:B------:R-:W-:Y:S01]  /*0630*/  BSSY B0, `(.L_x_460) ;  /* 0x000003b000007945 */ /* 0x000fe20003800000 */
[----:B------:R-:W0:Y:S01]  /*0640*/  SHFL.DOWN PT, R4, R8, 0x10, 0x1f ;  /* 0x0a001f0008047f89 */ /* 0x000e2200000e0000 */
[----:B------:R-:W-:Y:S01]  /*0650*/  LEA.HI R14, R13, R2, RZ, 0x5 ;  /* 0x000000020d0e7211 */ /* 0x000fe200078f28ff */
[----:B------:R-:W-:Y:S01]  /*0660*/  USHF.R.U32.HI UR4, URZ, 0x5, UR4 ;  /* 0x000000053f047899 */ /* 0x000fe20008011604 */
[----:B------:R-:W-:Y:S05]  /*0670*/  BAR.SYNC.DEFER_BLOCKING 0x0 ;  /* 0x0000000000007b1d */ /* 0x000fea0000010000 */
[----:B------:R-:W-:-:S13]  /*0680*/  ISETP.GE.AND P1, PT, R2, UR4, PT ;  /* 0x0000000402007c0c */ /* 0x000fda000bf26270 */
[----:B------:R-:W1:Y:S01]  /*0690*/  @!P1 S2R R15, SR_CgaCtaId ;  /* 0x00000000000f9919 */ /* 0x000e620000008800 */
[----:B0-----:R-:W-:Y:S01]  /*06a0*/  DADD R4, R4, R8 ;  /* 0x0000000004047229 */ /* 0x001fe20000000008 */
[----:B------:R-:W-:Y:S02]  /*06b0*/  LOP3.LUT R9, R14, 0xffffffe0, RZ, 0xc0, !PT ;  /* 0xffffffe00e097812 */ /* 0x000fe400078ec0ff */
[----:B------:R-:W-:-:S04]  /*06c0*/  @!P1 MOV R8, 0x400 ;  /* 0x0000040000089802 */ /* 0x000fc80000000f00 */
[----:B------:R-:W-:Y:S01]  /*06d0*/  SHFL.DOWN PT, R7, R5, 0x8, 0x1f ;  /* 0x09001f0005077f89 */ /* 0x000fe200000e0000 */
[----:B------:R-:W-:-:S03]  /*06e0*/  IMAD.IADD R9, R2, 0x1, -R9 ;  /* 0x0000000102097824 */ /* 0x000fc600078e0a09 */
[----:B------:R-:W0:Y:S02]  /*06f0*/  SHFL.DOWN PT, R6, R4, 0x8, 0x1f ;  /* 0x09001f0004067f89 */ /* 0x000e2400000e0000 */
[----:B------:R-:W-:-:S13]  /*0700*/  ISETP.NE.AND P0, PT, R9, RZ, PT ;  /* 0x000000ff0900720c */ /* 0x000fda0003f05270 */
[----:B------:R-:W-:Y:S02]  /*0710*/  @!P0 SHF.R.S32.HI R14, RZ, 0x5, R14 ;  /* 0x00000005ff0e8819 */ /* 0x000fe4000001140e */
[----:B-1----:R-:W-:-:S05]  /*0720*/  @!P1 LEA R8, R15, R8, 0x18 ;  /* 0x000000080f089211 */ /* 0x002fca00078ec0ff */
[----:B------:R-:W-:Y:S01]  /*0730*/  @!P1 IMAD R9, R9, 0x8, R8 ;  /* 0x0000000809099824 */ /* 0x000fe200078e0208 */
[----:B0-----:R-:W-:Y:S01]  /*0740*/  DADD R6, R4, R6 ;  /* 0x0000000004067229 */ /* 0x001fe20000000006 */
[----:B------:R-:W-:-:S06]  /*0750*/  VIADD R8, R2, 0x1f ;  /* 0x0000001f02087836 */ /* 0x000fcc0000000000 */
[----:B------:R-:W-:Y:S04]  /*0760*/  SHFL.DOWN PT, R11, R7, 0x4, 0x1f ;  /* 0x08801f00070b7f89 */ /* 0x000fe800000e0000 */
[----:B------:R-:W0:Y:S02]  /*0770*/  SHFL.DOWN PT, R10, R6, 0x4, 0x1f ;  /* 0x08801f00060a7f89 */ /* 0x000e2400000e0000 */
[----:B0-----:R-:W-:Y:S01]  /*0780*/  DADD R10, R6, R10 ;  /* 0x00000000060a7229 */ /* 0x001fe2000000000a */
[----:B------:R-:W0:Y:S01]  /*0790*/  @!P0 S2R R7, SR_CgaCtaId ;  /* 0x0000000000078919 */ /* 0x000e220000008800 */
[----:B------:R-:W-:-:S05]  /*07a0*/  @!P0 MOV R6, 0x400 ;  /* 0x0000040000068802 */ /* 0x000fca0000000f00 */
[----:B------:R-:W-:Y:S04]  /*07b0*/  SHFL.DOWN PT, R13, R11, 0x2, 0x1f ;  /* 0x08401f000b0d7f89 */ /* 0x000fe800000e0000 */
[----:B------:R-:W1:Y:S02]  /*07c0*/  SHFL.DOWN PT, R12, R10, 0x2, 0x1f ;  /* 0x08401f000a0c7f89 */ /* 0x000e6400000e0000 */
[----:B-1----:R-:W-:Y:S01]  /*07d0*/  DADD R12, R10, R12 ;  /* 0x000000000a0c7229 */ /* 0x002fe2000000000c */
[----:B0-----:R-:W-:-:S04]  /*07e0*/  @!P0 LEA R11, R7, R6, 0x18 ;  /* 0x00000006070b8211 */ /* 0x001fc800078ec0ff */
[----:B------:R-:W-:Y:S02]  /*07f0*/  @!P0 LEA R11, R14, R11, 0x3 ;  /* 0x0000000b0e0b8211 */ /* 0x000fe400078e18ff */
[----:B------:R-:W-:Y:S04]  /*0800*/  SHFL.DOWN PT, R5, R13, 0x1, 0x1f ;  /* 0x08201f000d057f89 */ /* 0x000fe800000e0000 */
[----:B------:R-:W0:Y:S02]  /*0810*/  SHFL.DOWN PT, R4, R12, 0x1, 0x1f ;  /* 0x08201f000c047f89 */ /* 0x000e2400000e0000 */
[----:B0-----:R-:W-:Y:S01]  /*0820*/  DADD R6, R12, R4 ;  /* 0x000000000c067229 */ /* 0x001fe20000000004 */
[----:B------:R-:W-:-:S06]  /*0830*/  CS2R R4, SRZ ;  /* 0x0000000000047805 */ /* 0x000fcc000001ff00 */
[----:B------:R0:W-:Y:S01]  /*0840*/  @!P0 STS.64 [R11], R6 ;  /* 0x000000060b008388 */ /* 0x0001e20000000a00 */
[----:B------:R-:W-:Y:S01]  /*0850*/  BAR.SYNC.DEFER_BLOCKING 0x0 ;  /* 0x0000000000007b1d */ /* 0x000fe20000010000 */
[----:B------:R-:W-:-:S05]  /*0860*/  ISETP.GT.U32.AND P0, PT, R8, 0x3e, PT ;  /* 0x0000003e0800780c */ /* 0x000fca0003f04070 */
[----:B------:R0:W1:Y:S08]  /*0870*/  @!P1 LDS.64 R4, [R9] ;  /* 0x0000000009049984 */ /* 0x0000700000000a00 */
[----:B0-----:R-:W-:Y:S05]  /*0880*/  @P0 BRA `(.L_x_461) ;  /* 0x0000000000540947 */ /* 0x001fea0003800000 */
[----:B------:R-:W-:-:S03]  /*0890*/  UMOV UR4, 0xffffffff ;  /* 0xffffffff00047882 */ /* 0x000fc60000000000 */
[----:B------:R-:W-:Y:S05]  /*08a0*/  BRA.DIV UR4, `(.L_x_462) ;  /* 0x0000000204d47947 */ /* 0x000fea000b800000 */
[----:B-1----:R-:W-:Y:S04]  /*08b0*/  SHFL.DOWN PT, R7, R5, 0x10, 0x1f ;  /* 0x0a001f0005077f89 */ /* 0x002fe800000e0000 */
[----:B------:R-:W0:Y:S02]  /*08c0*/  SHFL.DOWN PT, R6, R4, 0x10, 0x1f ;  /* 0x0a001f0004067f89 */ /* 0x000e2400000e0000 */
[----:B0-----:R-:W-:-:S07]  /*08d0*/  DADD R6, R4, R6 ;  /* 0x0000000004067229 */ /* 0x001fce0000000006 */
[----:B------:R-:W0:Y:S04]  /*08e0*/  SHFL.DOWN PT, R9, R7, 0x8, 0x1f ;  /* 0x09001f0007097f89 */ /* 0x000e2800000e0000 */
[----:B------:R-:W1:Y:S01]  /*08f0*/  SHFL.DOWN PT, R8, R6, 0x8, 0x1f ;  /* 0x09001f0006087f89 */ /* 0x000e6200000e0000 */
[----:B0-----:R-:W-:Y:S01]  /*0900*/  MOV R5, R9 ;  /* 0x0000000900057202 */ /* 0x001fe20000000f00 */
[----:B-1----:R-:W-:-:S06]  /*0910*/  IMAD.MOV.U32 R4, RZ, RZ, R8 ;  /* 0x000000ffff047224 */ /* 0x002fcc00078e0008 */
[----:B------:R-:W-:-:S07]  /*0920*/  DADD R8, R6, R4 ;  /* 0x0000000006087229 */ /* 0x000fce0000000004 */
[----:B------:R-:W0:Y:S04]  /*0930*/  SHFL.DOWN PT, R11, R9, 0x4, 0x1f ;  /* 0x08801f00090b7f89 */ /* 0x000e2800000e0000 */
[----:B------:R-:W1:Y:S01]  /*0940*/  SHFL.DOWN PT, R10, R8, 0x4, 0x1f ;  /* 0x08801f00080a7f89 */ /* 0x000e6200000e0000 */
[----:B0-----:R-:W-:Y:S02]  /*0950*/  IMAD.MOV.U32 R5, RZ, RZ, R11 ;  /* 0x000000ffff057224 */ /* 0x001fe400078e000b */
[----:B-1----:R-:W-:-:S06]  /*0960*/  IMAD.MOV.U32 R4, RZ, RZ, R10 ;  /* 0x000000ffff047224 */ /* 0x002fcc00078e000a */
[----:B------:R-:W-:-:S07]  /*0970*/  DADD R10, R8, R4 ;  /* 0x00000000080a7229 */ /* 0x000fce0000000004 */
[----:B------:R-:W-:Y:S04]  /*0980*/  SHFL.DOWN PT, R5, R11, 0x2, 0x1f ;  /* 0x08401f000b057f89 */ /* 0x000fe800000e0000 */
[----:B------:R-:W0:Y:S02]  /*0990*/  SHFL.DOWN PT, R4, R10, 0x2, 0x1f ;  /* 0x08401f000a047f89 */ /* 0x000e2400000e0000 */
[----:B0-----:R-:W-:-:S07]  /*09a0*/  DADD R4, R10, R4 ;  /* 0x000000000a047229 */ /* 0x001fce0000000004 */
[----:B------:R0:W1:Y:S04]  /*09b0*/  SHFL.DOWN PT, R7, R5, 0x1, 0x1f ;  /* 0x08201f0005077f89 */ /* 0x00006800000e0000 */
[----:B------:R0:W2:Y:S02]  /*09c0*/  SHFL.DOWN PT, R6, R4, 0x1, 0x1f ;  /* 0x08201f0004067f89 */ /* 0x0000a400000e0000 */
.L_x_475:
[----:B012---:R-:W-:-:S11]  /*09d0*/  DADD R4, R4, R6 ;  /* 0x0000000004047229 */ /* 0x007fd60000000006 */
.L_x_461:
[----:B------:R-:W-:Y:S05]  /*09e0*/  BSYNC B0 ;  /* 0x0000000000007941 */ /* 0x000fea0003800000 */
.L_x_460:
[----:B------:R-:W-:-:S13]  /*09f0*/  ISETP.NE.AND P0, PT, R2, RZ, PT ;  /* 0x000000ff0200720c */ /* 0x000fda0003f05270 */
[----:B------:R-:W-:Y:S05]  /*0a00*/  @P0 EXIT ;  /* 0x000000000000094d */ /* 0x000fea0003800000 */
[----:B-1----:R-:W0:Y:S01]  /*0a10*/  MUFU.RSQ64H R3, R5 ;  /* 0x0000000500037308 */ /* 0x002e220000001c00 */
[----:B------:R-:W-:Y:S01]  /*0a20*/  VIADD R2, R5, 0xfcb00000 ;  /* 0xfcb0000005027836 */ /* 0x000fe20000000000 */
[----:B------:R-:W-:Y:S01]  /*0a30*/  MOV R8, 0x0 ;  /* 0x0000000000087802 */ /* 0x000fe20000000f00 */
[----:B------:R-:W-:Y:S01]  /*0a40*/  IMAD.MOV.U32 R9, RZ, RZ, 0x3fd80000 ;  /* 0x3fd80000ff097424 */ /* 0x000fe200078e00ff */
[----:B------:R-:W-:Y:S02]  /*0a50*/  BSSY B0, `(.L_x_463) ;  /* 0x0000015000007945 */ /* 0x000fe40003800000 */
[----:B------:R-:W-:Y:S01]  /*0a60*/  ISETP.GE.U32.AND P0, PT, R2, 0x7ca00000, PT ;  /* 0x7ca000000200780c */ /* 0x000fe20003f06070 */
[----:B0-----:R-:W-:-:S08]  /*0a70*/  DMUL R6, R2, R2 ;  /* 0x0000000202067228 */ /* 0x001fd00000000000 */
[----:B------:R-:W-:-:S08]  /*0a80*/  DFMA R6, -R6, R4, 1 ;  /* 0x3ff000000606742b */ /* 0x000fd00000000104 */
        /* <DEDUP_REMOVED lines=9> */
[----:B------:R-:W-:Y:S01]  /*0b20*/  IMAD.MOV.U32 R8, RZ, RZ, R4 ;  /* 0x000000ffff087224 */ /* 0x000fe200078e0004 */
[----:B------:R-:W-:Y:S01]  /*0b30*/  MOV R4, R2 ;  /* 0x0000000200047202 */ /* 0x000fe20000000f00 */
[----:B------:R-:W-:Y:S01]  /*0b40*/  IMAD.MOV.U32 R6, RZ, RZ, R10 ;  /* 0x000000ffff067224 */ /* 0x000fe200078e000a */
[----:B------:R-:W-:Y:S01]  /*0b50*/  MOV R9, R5 ;  /* 0x0000000500097202 */ /* 0x000fe20000000f00 */
[----:B------:R-:W-:Y:S01]  /*0b60*/  IMAD.MOV.U32 R10, RZ, RZ, R12 ;  /* 0x000000ffff0a7224 */ /* 0x000fe200078e000c */
[----:B------:R-:W-:Y:S01]  /*0b70*/  MOV R2, 0xba0 ;  /* 0x00000ba000027802 */ /* 0x000fe20000000f00 */
[----:B------:R-:W-:-:S07]  /*0b80*/  IMAD.MOV.U32 R11, RZ, RZ, R13 ;  /* 0x000000ffff0b7224 */ /* 0x000fce00078e000d */
[----:B------:R-:W-:Y:S05]  /*0b90*/  CALL.REL.NOINC `($__internal_32_$__cuda_sm20_dsqrt_rn_f64_mediumpath_v1) ;  /* 0x0000000400107944 */ /* 0x000fea0003c00000 */
.L_x_464:
[----:B------:R-:W-:Y:S05]  /*0ba0*/  BSYNC B0 ;  /* 0x0000000000007941 */ /* 0x000fea0003800000 */
.L_x_463:
[----:B------:R-:W0:Y:S02]  /*0bb0*/  LDC.64 R2, c[0x0][0x210] ;  /* 0x00008400ff027b82 */ /* 0x000e240000000a00 */
[----:B0-----:R-:W-:-:S04]  /*0bc0*/  LEA R2, P0, R0, R2, 0x3 ;  /* 0x0000000200027211 */ /* 0x001fc800078018ff */
[----:B------:R-:W-:-:S05]  /*0bd0*/  LEA.HI.X R3, R0, R3, RZ, 0x3, P0 ;  /* 0x0000000300037211 */ /* 0x000fca00000f1cff */
[----:B------:R-:W-:Y:S01]  /*0be0*/  STG.E.64 desc[UR6][R2.64], R8 ;  /* 0x0000000802007986 */ /* 0x000fe2000c101b06 */
[----:B------:R-:W-:Y:S05]  /*0bf0*/  EXIT ;  /* 0x000000000000794d */ /* 0x000fea0003800000 */
.L_x_462:
[----:B-1----:R-:W-:Y:S01]  /*0c00*/  IMAD.MOV.U32 R15, RZ, RZ, R5 ;  /* 0x000000ffff0f7224 */ /* 0x002fe200078e0005 */
[----:B------:R-:W-:Y:S01]  /*0c10*/  MOV R17, 0x1f ;  /* 0x0000001f00117802 */ /* 0x000fe20000000f00 */
[----:B------:R-:W-:Y:S02]  /*0c20*/  IMAD.MOV.U32 R14, RZ, RZ, 0x10 ;  /* 0x00000010ff0e7424 */ /* 0x000fe400078e00ff */
[----:B------:R-:W-:-:S07]  /*0c30*/  IMAD.MOV.U32 R12, RZ, RZ, -0x1 ;  /* 0xffffffffff0c7424 */ /* 0x000fce00078e00ff */
[----:B------:R-:W-:Y:S05]  /*0c40*/  WARPSYNC.COLLECTIVE R12, `(.L_x_465) ;  /* 0x000000000c087348 */ /* 0x000fea0003c00000 */
[----:B------:R0:W1:Y:S02]  /*0c50*/  SHFL.DOWN P0, R13, R15, R14, R17 ;  /* 0x0800000e0f0d7389 */ /* 0x0000640000000011 */
[----:B01----:R-:W-:Y:S01]  /*0c60*/  ENDCOLLECTIVE ;  /* 0x000000000000791b */ /* 0x003fe20003800000 */
.L_x_465:
[----:B------:R-:W-:Y:S01]  /*0c70*/  MOV R15, R4 ;  /* 0x00000004000f7202 */ /* 0x000fe20000000f00 */
[----:B------:R-:W-:-:S07]  /*0c80*/  IMAD.MOV.U32 R7, RZ, RZ, R13 ;  /* 0x000000ffff077224 */ /* 0x000fce00078e000d */
[----:B------:R-:W-:Y:S05]  /*0c90*/  WARPSYNC.COLLECTIVE R12, `(.L_x_466) ;  /* 0x000000000c087348 */ /* 0x000fea0003c00000 */
[----:B------:R0:W1:Y:S02]  /*0ca0*/  SHFL.DOWN P0, R13, R15, R14, R17 ;  /* 0x0800000e0f0d7389 */ /* 0x0000640000000011 */
[----:B01----:R-:W-:Y:S01]  /*0cb0*/  ENDCOLLECTIVE ;  /* 0x000000000000791b */ /* 0x003fe20003800000 */
.L_x_466:
[----:B------:R-:W-:Y:S01]  /*0cc0*/  MOV R14, 0x8 ;  /* 0x00000008000e7802 */ /* 0x000fe20000000f00 */
[----:B------:R-:W-:-:S06]  /*0cd0*/  IMAD.MOV.U32 R6, RZ, RZ, R13 ;  /* 0x000000ffff067224 */ /* 0x000fcc00078e000d */
[----:B------:R-:W-:-:S10]  /*0ce0*/  DADD R6, R4, R6 ;  /* 0x0000000004067229 */ /* 0x000fd40000000006 */
[----:B------:R-:W-:-:S07]  /*0cf0*/  IMAD.MOV.U32 R15, RZ, RZ, R7 ;  /* 0x000000ffff0f7224 */ /* 0x000fce00078e0007 */
[----:B------:R-:W-:Y:S05]  /*0d00*/  WARPSYNC.COLLECTIVE R12, `(.L_x_467) ;  /* 0x000000000c087348 */ /* 0x000fea0003c00000 */
[----:B------:R0:W1:Y:S02]  /*0d10*/  SHFL.DOWN P0, R13, R15, R14, R17 ;  /* 0x0800000e0f0d7389 */ /* 0x0000640000000011 */
[----:B01----:R-:W-:Y:S01]  /*0d20*/  ENDCOLLECTIVE ;  /* 0x000000000000791b */ /* 0x003fe20003800000 */
.L_x_467:
[----:B------:R-:W-:Y:S02]  /*0d30*/  IMAD.MOV.U32 R15, RZ, RZ, R6 ;  /* 0x000000ffff0f7224 */ /* 0x000fe400078e0006 */
[----:B------:R-:W-:-:S07]  /*0d40*/  IMAD.MOV.U32 R9, RZ, RZ, R13 ;  /* 0x000000ffff097224 */ /* 0x000fce00078e000d */
[----:B------:R-:W-:Y:S05]  /*0d50*/  WARPSYNC.COLLECTIVE R12, `(.L_x_468) ;  /* 0x000000000c087348 */ /* 0x000fea0003c00000 */
[----:B------:R0:W1:Y:S02]  /*0d60*/  SHFL.DOWN P0, R13, R15, R14, R17 ;  /* 0x0800000e0f0d7389 */ /* 0x0000640000000011 */
[----:B01----:R-:W-:Y:S01]  /*0d70*/  ENDCOLLECTIVE ;  /* 0x000000000000791b */ /* 0x003fe20003800000 */
.L_x_468:
[----:B------:R-:W-:Y:S01]  /*0d80*/  IMAD.MOV.U32 R14, RZ, RZ, 0x4 ;  /* 0x00000004ff0e7424 */ /* 0x000fe200078e00ff */
[----:B------:R-:W-:-:S06]  /*0d90*/  MOV R8, R13 ;  /* 0x0000000d00087202 */ /* 0x000fcc0000000f00 */
[----:B------:R-:W-:-:S10]  /*0da0*/  DADD R8, R6, R8 ;  /* 0x0000000006087229 */ /* 0x000fd40000000008 */
[----:B------:R-:W-:-:S07]  /*0db0*/  IMAD.MOV.U32 R15, RZ, RZ, R9 ;  /* 0x000000ffff0f7224 */ /* 0x000fce00078e0009 */
[----:B------:R-:W-:Y:S05]  /*0dc0*/  WARPSYNC.COLLECTIVE R12, `(.L_x_469) ;  /* 0x000000000c087348 */ /* 0x000fea0003c00000 */
[----:B------:R0:W1:Y:S02]  /*0dd0*/  SHFL.DOWN P0, R13, R15, R14, R17 ;  /* 0x0800000e0f0d7389 */ /* 0x0000640000000011 */
[----:B01----:R-:W-:Y:S01]  /*0de0*/  ENDCOLLECTIVE ;  /* 0x000000000000791b */ /* 0x003fe20003800000 */
.L_x_469:
[----:B------:R-:W-:Y:S01]  /*0df0*/  IMAD.MOV.U32 R15, RZ, RZ, R8 ;  /* 0x000000ffff0f7224 */ /* 0x000fe200078e0008 */
[----:B------:R-:W-:-:S07]  /*0e00*/  MOV R11, R13 ;  /* 0x0000000d000b7202 */ /* 0x000fce0000000f00 */
[----:B------:R-:W-:Y:S05]  /*0e10*/  WARPSYNC.COLLECTIVE R12, `(.L_x_470) ;  /* 0x000000000c087348 */ /* 0x000fea0003c00000 */
[----:B------:R0:W1:Y:S02]  /*0e20*/  SHFL.DOWN P0, R13, R15, R14, R17 ;  /* 0x0800000e0f0d7389 */ /* 0x0000640000000011 */
[----:B01----:R-:W-:Y:S01]  /*0e30*/  ENDCOLLECTIVE ;  /* 0x000000000000791b */ /* 0x003fe20003800000 */
.L_x_470:
[----:B------:R-:W-:Y:S02]  /*0e40*/  IMAD.MOV.U32 R14, RZ, RZ, 0x2 ;  /* 0x00000002ff0e7424 */ /* 0x000fe400078e00ff */
[----:B------:R-:W-:-:S06]  /*0e50*/  IMAD.MOV.U32 R10, RZ, RZ, R13 ;  /* 0x000000ffff0a7224 */ /* 0x000fcc00078e000d */
[----:B------:R-:W-:-:S10]  /*0e60*/  DADD R10, R8, R10 ;  /* 0x00000000080a7229 */ /* 0x000fd4000000000a */
[----:B------:R-:W-:-:S07]  /*0e70*/  MOV R15, R11 ;  /* 0x0000000b000f7202 */ /* 0x000fce0000000f00 */
[----:B------:R-:W-:Y:S05]  /*0e80*/  WARPSYNC.COLLECTIVE R12, `(.L_x_471) ;  /* 0x000000000c087348 */ /* 0x000fea0003c00000 */
[----:B------:R0:W1:Y:S02]  /*0e90*/  SHFL.DOWN P0, R13, R15, R14, R17 ;  /* 0x0800000e0f0d7389 */ /* 0x0000640000000011 */
[----:B01----:R-:W-:Y:S01]  /*0ea0*/  ENDCOLLECTIVE ;  /* 0x000000000000791b */ /* 0x003fe20003800000 */
.L_x_471:
[----:B------:R-:W-:Y:S01]  /*0eb0*/  MOV R15, R10 ;  /* 0x0000000a000f7202 */ /* 0x000fe20000000f00 */
[----:B------:R-:W-:-:S07]  /*0ec0*/  IMAD.MOV.U32 R5, RZ, RZ, R13 ;  /* 0x000000ffff057224 */ /* 0x000fce00078e000d */
[----:B------:R-:W-:Y:S05]  /*0ed0*/  WARPSYNC.COLLECTIVE R12, `(.L_x_472) ;  /* 0x000000000c087348 */ /* 0x000fea0003c00000 */
[----:B------:R0:W1:Y:S02]  /*0ee0*/  SHFL.DOWN P0, R13, R15, R14, R17 ;  /* 0x0800000e0f0d7389 */ /* 0x0000640000000011 */
[----:B01----:R-:W-:Y:S01]  /*0ef0*/  ENDCOLLECTIVE ;  /* 0x000000000000791b */ /* 0x003fe20003800000 */
.L_x_472:
[----:B------:R-:W-:Y:S01]  /*0f00*/  MOV R14, 0x1 ;  /* 0x00000001000e7802 */ /* 0x000fe20000000f00 */
[----:B------:R-:W-:-:S06]  /*0f10*/  IMAD.MOV.U32 R4, RZ, RZ, R13 ;  /* 0x000000ffff047224 */ /* 0x000fcc00078e000d */
[----:B------:R-:W-:-:S10]  /*0f20*/  DADD R4, R10, R4 ;  /* 0x000000000a047229 */ /* 0x000fd40000000004 */
[----:B------:R-:W-:-:S07]  /*0f30*/  IMAD.MOV.U32 R15, RZ, RZ, R5 ;  /* 0x000000ffff0f7224 */ /* 0x000fce00078e0005 */
[----:B------:R-:W-:Y:S05]  /*0f40*/  WARPSYNC.COLLECTIVE R12, `(.L_x_473) ;  /* 0x000000000c087348 */ /* 0x000fea0003c00000 */
[----:B------:R0:W1:Y:S02]  /*0f50*/  SHFL.DOWN P0, R13, R15, R14, R17 ;  /* 0x0800000e0f0d7389 */ /* 0x0000640000000011 */
[----:B01----:R-:W-:Y:S01]  /*0f60*/  ENDCOLLECTIVE ;  /* 0x000000000000791b */ /* 0x003fe20003800000 */
.L_x_473:
[----:B------:R-:W-:Y:S02]  /*0f70*/  IMAD.MOV.U32 R15, RZ, RZ, R4 ;  /* 0x000000ffff0f7224 */ /* 0x000fe400078e0004 */
[----:B------:R-:W-:-:S07]  /*0f80*/  IMAD.MOV.U32 R7, RZ, RZ, R13 ;  /* 0x000000ffff077224 */ /* 0x000fce00078e000d */
[----:B------:R-:W-:Y:S05]  /*0f90*/  WARPSYNC.COLLECTIVE R12, `(.L_x_474) ;  /* 0x000000000c087348 */ /* 0x000fea0003c00000 */
[----:B------:R0:W1:Y:S02]  /*0fa0*/  SHFL.DOWN P0, R13, R15, R14, R17 ;  /* 0x0800000e0f0d7389 */ /* 0x0000640000000011 */
[----:B01----:R-:W-:Y:S01]  /*0fb0*/  ENDCOLLECTIVE ;  /* 0x000000000000791b */ /* 0x003fe20003800000 */
.L_x_474:
[----:B------:R-:W-:Y:S01]  /*0fc0*/  MOV R6, R13 ;  /* 0x0000000d00067202 */ /* 0x000fe20000000f00 */
[----:B------:R-:W-:Y:S06]  /*0fd0*/  BRA `(.L_x_475) ;  /* 0xfffffff8007c7947 */ /* 0x000fec000383ffff */
        .weak           $__internal_32_$__cuda_sm20_dsqrt_rn_f64_mediumpath_v1
        .type           $__internal_32_$__cuda_sm20_dsqrt_rn_f64_mediumpath_v1,@function
        .size           $__internal_32_$__cuda_sm20_dsqrt_rn_f64_mediumpath_v1,(.L_x_896 - $__internal_32_$__cuda_sm20_dsqrt_rn_f64_mediumpath_v1)
$__internal_32_$__cuda_sm20_dsqrt_rn_f64_mediumpath_v1:
[----:B------:R-:W-:Y:S01]  /*0fe0*/  ISETP.GE.U32.AND P0, PT, R4, -0x3400000, PT ;  /* 0xfcc000000400780c */ /* 0x000fe20003f06070 */
[----:B------:R-:W-:Y:S01]  /*0ff0*/  BSSY B1, `(.L_x_476) ;  /* 0x0000025000017945 */ /* 0x000fe20003800000 */
[----:B------:R-:W-:Y:S02]  /*1000*/  IMAD.MOV.U32 R4, RZ, RZ, R14 ;  /* 0x000000ffff047224 */ /* 0x000fe400078e000e */
[----:B------:R-:W-:-:S09]  /*1010*/  IMAD.MOV.U32 R5, RZ, RZ, R15 ;  /* 0x000000ffff057224 */ /* 0x000fd200078e000f */
        /* <DEDUP_REMOVED lines=9> */
.L_x_477:
        /* <DEDUP_REMOVED lines=24> */
.L_x_479:
[----:B------:R-:W-:-:S11]  /*1230*/  DADD R4, R8, R8 ;  /* 0x0000000008047229 */ /* 0x000fd60000000008 */
.L_x_478:
[----:B------:R-:W-:Y:S05]  /*1240*/  BSYNC B1 ;  /* 0x0000000000017941 */ /* 0x000fea0003800000 */
.L_x_476:
[----:B------:R-:W-:Y:S01]  /*1250*/  IMAD.MOV.U32 R3, RZ, RZ, 0x0 ;  /* 0x00000000ff037424 */ /* 0x000fe200078e00ff */
[----:B------:R-:W-:Y:S01]  /*1260*/  MOV R9, R5 ;  /* 0x0000000500097202 */ /* 0x000fe20000000f00 */
[----:B------:R-:W-:Y:S02]  /*1270*/  IMAD.MOV.U32 R8, RZ, RZ, R4 ;  /* 0x000000ffff087224 */ /* 0x000fe400078e0004 */
[----:B------:R-:W-:Y:S05]  /*1280*/  RET.REL.NODEC R2 `(_ZN2at6native55_GLOBAL__N__6c1c77d0_17_DistanceKernel_cu_75b981de_308222pdist_kernel_cuda_implIdNS1_5distsIdE3twoEEEvPT_PKS6_llS6_dd) ;  /* 0xffffffec025c7950 */ /* 0x000fea0003c3ffff */
.L_x_480:
        /* <DEDUP_REMOVED lines=15> */
.L_x_896:


//--------------------- .text._ZN2at6native55_GLOBAL__N__6c1c77d0_17_DistanceKernel_cu_75b981de_308222pdist_kernel_cuda_implIdNS1_5distsIdE3oneEEEvPT_PKS6_llS6_dd --------------------------
	.section	.text._ZN2at6native55_GLOBAL__N__6c1c77d0_17_DistanceKernel_cu_75b981de_308222pdist_kernel_cuda_implIdNS1_5distsIdE3oneEEEvPT_PKS6_llS6_dd,"ax",@progbits
	.align	128
.text._ZN2at6native55_GLOBAL__N__6c1c77d0_17_DistanceKernel_cu_75b981de_308222pdist_kernel_cuda_implIdNS1_5distsIdE3oneEEEvPT_PKS6_llS6_dd:
        .type           _ZN2at6native55_GLOBAL__N__6c1c77d0_17_DistanceKernel_cu_75b981de_308222pdist_kernel_cuda_implIdNS1_5distsIdE3oneEEEvPT_PKS6_llS6_dd,@function
        .size           _ZN2at6native55_GLOBAL__N__6c1c77d0_17_DistanceKernel_cu_75b981de_308222pdist_kernel_cuda_implIdNS1_5distsIdE3oneEEEvPT_PKS6_llS6_dd,(.L_x_898 - _ZN2at6native55_GLOBAL__N__6c1c77d0_17_DistanceKernel_cu_75b981de_308222pdist_kernel_cuda_implIdNS1_5distsIdE3oneEEEvPT_PKS6_llS6_dd)
        .other          _ZN2at6native55_GLOBAL__N__6c1c77d0_17_DistanceKernel_cu_75b981de_308222pdist_kernel_cuda_implIdNS1_5distsIdE3oneEEEvPT_PKS6_llS6_dd,@"STO_CUDA_ENTRY STV_DEFAULT"
_ZN2at6native55_GLOBAL__N__6c1c77d0_17_DistanceKernel_cu_75b981de_308222pdist_kernel_cuda_implIdNS1_5distsIdE3oneEEEvPT_PKS6_llS6_dd:
        /* <DEDUP_REMOVED lines=23> */
[----:B------:R-:W-:Y:S05]  /*0170*/  CALL.REL.NOINC `($__internal_33_$__cuda_sm20_dsqrt_rn_f64_mediumpath_v1) ;  /* 0x0000000c00147944 */ /* 0x000fea0003c00000 */
.L_x_481:
        /* <DEDUP_REMOVED lines=15> */
[----:B------:R-:W-:Y:S02]  /*0270*/  IADD3 R11, R5, R9, RZ ;  /* 0x00000009050b7210 */ /* 0x000fe40007ffe0ff */
[----:B------:R-:W-:Y:S02]  /*0280*/  CS2R R8, SRZ ;  /* 0x0000000000087805 */ /* 0x000fe4000001ff00 */
        /* <DEDUP_REMOVED lines=29> */
[----:B0-----:R-:W-:Y:S01]  /*0460*/  IMAD.SHL.U32 R17, R7, 0x8, RZ ;  /* 0x0000000807117824 */ /* 0x001fe200078e00ff */
[----:B------:R-:W-:Y:S02]  /*0470*/  IADD3 R9, R9, R15, RZ ;  /* 0x0000000f09097210 */ /* 0x000fe40007ffe0ff */
[----:B------:R-:W-:Y:S02]  /*0480*/  SHF.R.S32.HI R6, RZ, 0x1f, R7 ;  /* 0x0000001fff067819 */ /* 0x000fe40000011407 */
[----:B------:R-:W-:Y:S02]  /*0490*/  LEA.HI.X R16, R4, UR9, R11, 0x3, P2 ;  /* 0x0000000904107c11 */ /* 0x000fe400090f1c0b */
[----:B------:R-:W-:-:S02]  /*04a0*/  LEA.HI.X R11, R8, UR9, R9, 0x3, P1 ;  /* 0x00000009080b7c11 */ /* 0x000fc400088f1c09 */
[----:B------:R-:W-:Y:S02]  /*04b0*/  CS2R R8, SRZ ;  /* 0x0000000000087805 */ /* 0x000fe4000001ff00 */
[----:B------:R-:W-:-:S07]  /*04c0*/  SHF.L.U64.HI R4, R7, 0x3, R6 ;  /* 0x0000000307047819 */ /* 0x000fce0000010206 */
.L_x_484:
        /* <DEDUP_REMOVED lines=9> */
[----:B------:R-:W-:-:S04]  /*0560*/  DADD R8, |R6|, R8 ;  /* 0x0000000006087229 */ /* 0x000fc80000000208 */
[----:B------:R-:W-:Y:S07]  /*0570*/  @!P0 BRA `(.L_x_484) ;  /* 0xfffffffc00d48947 */ /* 0x000fee000383ffff */
.L_x_483:
[----:B------:R-:W-:Y:S05]  /*0580*/  BSYNC B0 ;  /* 0x0000000000007941 */ /* 0x000fea0003800000 */
.L_x_482:
        /* <DEDUP_REMOVED lines=12> */
[----:B------:R-:W-:Y:S02]  /*0650*/  @!P1 MOV R8, 0x400 ;  /* 0x0000040000089802 */ /* 0x000fe40000000f00 */
[----:B------:R-:W-:Y:S02]  /*0660*/  IADD3 R9, -R9, R2, RZ ;  /* 0x0000000209097210 */ /* 0x000fe40007ffe1ff */
[----:B------:R-:W-:Y:S02]  /*0670*/  SHFL.DOWN PT, R7, R5, 0x8, 0x1f ;  /* 0x09001f0005077f89 */ /* 0x000fe400000e0000 */
[----:B------:R-:W-:-:S02]  /*0680*/  ISETP.NE.AND P0, PT, R9, RZ, PT ;  /* 0x000000ff0900720c */ /* 0x000fc40003f05270 */
[----:B------:R-:W0:Y:S11]  /*0690*/  SHFL.DOWN PT, R6, R4, 0x8, 0x1f ;  /* 0x09001f0004067f89 */ /* 0x000e3600000e0000 */
[----:B------:R-:W-:-:S02]  /*06a0*/  @!P0 SHF.R.S32.HI R14, RZ, 0x5, R14 ;  /* 0x00000005ff0e8819 */ /* 0x000fc4000001140e */
        /* <DEDUP_REMOVED lines=12> */
[----:B0-----:R-:W-:-:S06]  /*0770*/  @!P0 LEA R11, R7, R6, 0x18 ;  /* 0x00000006070b8211 */ /* 0x001fcc00078ec0ff */
[----:B------:R-:W-:Y:S01]  /*0780*/  SHFL.DOWN PT, R5, R13, 0x1, 0x1f ;  /* 0x08201f000d057f89 */ /* 0x000fe200000e0000 */
[----:B------:R-:W-:-:S03]  /*0790*/  @!P0 IMAD R11, R14, 0x8, R11 ;  /* 0x000000080e0b8824 */ /* 0x000fc600078e020b */
        /* <DEDUP_REMOVED lines=15> */
[----:B0-----:R-:W-:Y:S01]  /*0890*/  IMAD.MOV.U32 R5, RZ, RZ, R9 ;  /* 0x000000ffff057224 */ /* 0x001fe200078e0009 */
[----:B-1----:R-:W-:-:S06]  /*08a0*/  MOV R4, R8 ;  /* 0x0000000800047202 */ /* 0x002fcc0000000f00 */
        /* <DEDUP_REMOVED lines=11> */
.L_x_498:
[----:B012---:R-:W-:-:S11]  /*0960*/  DADD R4, R4, R6 ;  /* 0x0000000004047229 */ /* 0x007fd60000000006 */
.L_x_486:
[----:B------:R-:W-:Y:S05]  /*0970*/  BSYNC B0 ;  /* 0x0000000000007941 */ /* 0x000fea0003800000 */
.L_x_485:
[----:B------:R-:W-:-:S13]  /*0980*/  ISETP.NE.AND P0, PT, R2, RZ, PT ;  /* 0x000000ff0200720c */ /* 0x000fda0003f05270 */
[----:B------:R-:W-:Y:S05]  /*0990*/  @P0 EXIT ;  /* 0x000000000000094d */ /* 0x000fea0003800000 */
[----:B------:R-:W0:Y:S02]  /*09a0*/  LDC.64 R2, c[0x0][0x210] ;  /* 0x00008400ff027b82 */ /* 0x000e240000000a00 */
[----:B0-----:R-:W-:-:S04]  /*09b0*/  LEA R2, P0, R0, R2, 0x3 ;  /* 0x0000000200027211 */ /* 0x001fc800078018ff */
[----:B------:R-:W-:-:S05]  /*09c0*/  LEA.HI.X R3, R0, R3, RZ, 0x3, P0 ;  /* 0x0000000300037211 */ /* 0x000fca00000f1cff */
[----:B-1----:R-:W-:Y:S01]  /*09d0*/  STG.E.64 desc[UR6][R2.64], R4 ;  /* 0x0000000402007986 */ /* 0x002fe2000c101b06 */
[----:B------:R-:W-:Y:S05]  /*09e0*/  EXIT ;  /* 0x000000000000794d */ /* 0x000fea0003800000 */
.L_x_487:
[----:B-1----:R-:W-:Y:S01]  /*09f0*/  MOV R15, R5 ;  /* 0x00000005000f7202 */ /* 0x002fe20000000f00 */
[----:B------:R-:W-:Y:S02]  /*0a00*/  IMAD.MOV.U32 R14, RZ, RZ, 0x10 ;  /* 0x00000010ff0e7424 */ /* 0x000fe400078e00ff */
[----:B------:R-:W-:Y:S02]  /*0a10*/  IMAD.MOV.U32 R17, RZ, RZ, 0x1f ;  /* 0x0000001fff117424 */ /* 0x000fe400078e00ff */
[----:B------:R-:W-:-:S07]  /*0a20*/  IMAD.MOV.U32 R12, RZ, RZ, -0x1 ;  /* 0xffffffffff0c7424 */ /* 0x000fce00078e00ff */
[----:B------:R-:W-:Y:S05]  /*0a30*/  WARPSYNC.COLLECTIVE R12, `(.L_x_488) ;  /* 0x000000000c087348 */ /* 0x000fea0003c00000 */
[----:B------:R0:W1:Y:S02]  /*0a40*/  SHFL.DOWN P0, R13, R15, R14, R17 ;  /* 0x0800000e0f0d7389 */ /* 0x0000640000000011 */
[----:B01----:R-:W-:Y:S01]  /*0a50*/  ENDCOLLECTIVE ;  /* 0x000000000000791b */ /* 0x003fe20003800000 */
.L_x_488:
[----:B------:R-:W-:Y:S01]  /*0a60*/  IMAD.MOV.U32 R15, RZ, RZ, R4 ;  /* 0x000000ffff0f7224 */ /* 0x000fe200078e0004 */
[----:B------:R-:W-:-:S07]  /*0a70*/  MOV R7, R13 ;  /* 0x0000000d00077202 */ /* 0x000fce0000000f00 */
[----:B------:R-:W-:Y:S05]  /*0a80*/  WARPSYNC.COLLECTIVE R12, `(.L_x_489) ;  /* 0x000000000c087348 */ /* 0x000fea0003c00000 */
[----:B------:R0:W1:Y:S02]  /*0a90*/  SHFL.DOWN P0, R13, R15, R14, R17 ;  /* 0x0800000e0f0d7389 */ /* 0x0000640000000011 */
[----:B01----:R-:W-:Y:S01]  /*0aa0*/  ENDCOLLECTIVE ;  /* 0x000000000000791b */ /* 0x003fe20003800000 */
.L_x_489:
[----:B------:R-:W-:Y:S01]  /*0ab0*/  MOV R14, 0x8 ;  /* 0x00000008000e7802 */ /* 0x000fe20000000f00 */
[----:B------:R-:W-:-:S06]  /*0ac0*/  IMAD.MOV.U32 R6, RZ, RZ, R13 ;  /* 0x000000ffff067224 */ /* 0x000fcc00078e000d */
[----:B------:R-:W-:-:S10]  /*0ad0*/  DADD R6, R4, R6 ;  /* 0x0000000004067229 */ /* 0x000fd40000000006 */
[----:B------:R-:W-:-:S07]  /*0ae0*/  IMAD.MOV.U32 R15, RZ, RZ, R7 ;  /* 0x000000ffff0f7224 */ /* 0x000fce00078e0007 */
[----:B------:R-:W-:Y:S05]  /*0af0*/  WARPSYNC.COLLECTIVE R12, `(.L_x_490) ;  /* 0x000000000c087348 */ /* 0x000fea0003c00000 */
[----:B------:R0:W1:Y:S02]  /*0b00*/  SHFL.DOWN P0, R13, R15, R14, R17 ;  /* 0x0800000e0f0d7389 */ /* 0x0000640000000011 */
[----:B01----:R-:W-:Y:S01]  /*0b10*/  ENDCOLLECTIVE ;  /* 0x000000000000791b */ /* 0x003fe20003800000 */
.L_x_490:
[----:B------:R-:W-:Y:S02]  /*0b20*/  IMAD.MOV.U32 R15, RZ, RZ, R6 ;  /* 0x000000ffff0f7224 */ /* 0x000fe400078e0006 */
[----:B------:R-:W-:-:S07]  /*0b30*/  IMAD.MOV.U32 R9, RZ, RZ, R13 ;  /* 0x000000ffff097224 */ /* 0x000fce00078e000d */
[----:B------:R-:W-:Y:S05]  /*0b40*/  WARPSYNC.COLLECTIVE R12, `(.L_x_491) ;  /* 0x000000000c087348 */ /* 0x000fea0003c00000 */
[----:B------:R0:W1:Y:S02]  /*0b50*/  SHFL.DOWN P0, R13, R15, R14, R17 ;  /* 0x0800000e0f0d7389 */ /* 0x0000640000000011 */
[----:B01----:R-:W-:Y:S01]  /*0b60*/  ENDCOLLECTIVE ;  /* 0x000000000000791b */ /* 0x003fe20003800000 */
.L_x_491:
[----:B------:R-:W-:Y:S02]  /*0b70*/  IMAD.MOV.U32 R14, RZ, RZ, 0x4 ;  /* 0x00000004ff0e7424 */ /* 0x000fe400078e00ff */
[----:B------:R-:W-:-:S06]  /*0b80*/  IMAD.MOV.U32 R8, RZ, RZ, R13 ;  /* 0x000000ffff087224 */ /* 0x000fcc00078e000d */
[----:B------:R-:W-:-:S10]  /*0b90*/  DADD R8, R6, R8 ;  /* 0x0000000006087229 */ /* 0x000fd40000000008 */
[----:B------:R-:W-:-:S07]  /*0ba0*/  MOV R15, R9 ;  /* 0x00000009000f7202 */ /* 0x000fce0000000f00 */
[----:B------:R-:W-:Y:S05]  /*0bb0*/  WARPSYNC.COLLECTIVE R12, `(.L_x_492) ;  /* 0x000000000c087348 */ /* 0x000fea0003c00000 */
[----:B------:R0:W1:Y:S02]  /*0bc0*/  SHFL.DOWN P0, R13, R15, R14, R17 ;  /* 0x0800000e0f0d7389 */ /* 0x0000640000000011 */
[----:B01----:R-:W-:Y:S01]  /*0bd0*/  ENDCOLLECTIVE ;  /* 0x000000000000791b */ /* 0x003fe20003800000 */
.L_x_492:
[----:B------:R-:W-:Y:S02]  /*0be0*/  IMAD.MOV.U32 R15, RZ, RZ, R8 ;  /* 0x000000ffff0f7224 */ /* 0x000fe400078e0008 */
[----:B------:R-:W-:-:S07]  /*0bf0*/  IMAD.MOV.U32 R11, RZ, RZ, R13 ;  /* 0x000000ffff0b7224 */ /* 0x000fce00078e000d */
[----:B------:R-:W-:Y:S05]  /*0c00*/  WARPSYNC.COLLECTIVE R12, `(.L_x_493) ;  /* 0x000000000c087348 */ /* 0x000fea0003c00000 */
[----:B------:R0:W1:Y:S02]  /*0c10*/  SHFL.DOWN P0, R13, R15, R14, R17 ;  /* 0x0800000e0f0d7389 */ /* 0x0000640000000011 */
[----:B01----:R-:W-:Y:S01]  /*0c20*/  ENDCOLLECTIVE ;  /* 0x000000000000791b */ /* 0x003fe20003800000 */
.L_x_493:
[----:B------:R-:W-:Y:S01]  /*0c30*/  IMAD.MOV.U32 R14, RZ, RZ, 0x2 ;  /* 0x00000002ff0e7424 */ /* 0x000fe200078e00ff */
[----:B------:R-:W-:-:S06]  /*0c40*/  MOV R10, R13 ;  /* 0x0000000d000a7202 */ /* 0x000fcc0000000f00 */
[----:B------:R-:W-:-:S10]  /*0c50*/  DADD R10, R8, R10 ;  /* 0x00000000080a7229 */ /* 0x000fd4000000000a */
[----:B------:R-:W-:-:S07]  /*0c60*/  IMAD.MOV.U32 R15, RZ, RZ, R11 ;  /* 0x000000ffff0f7224 */ /* 0x000fce00078e000b */
[----:B------:R-:W-:Y:S05]  /*0c70*/  WARPSYNC.COLLECTIVE R12, `(.L_x_494) ;  /* 0x000000000c087348 */ /* 0x000fea0003c00000 */
[----:B------:R0:W1:Y:S02]  /*0c80*/  SHFL.DOWN P0, R13, R15, R14, R17 ;  /* 0x0800000e0f0d7389 */ /* 0x0000640000000011 */
[----:B01----:R-:W-:Y:S01]  /*0c90*/  ENDCOLLECTIVE ;  /* 0x000000000000791b */ /* 0x003fe20003800000 */
.L_x_494:
[----:B------:R-:W-:Y:S01]  /*0ca0*/  MOV R15, R10 ;  /* 0x0000000a000f7202 */ /* 0x000fe20000000f00 */
[----:B------:R-:W-:-:S07]  /*0cb0*/  IMAD.MOV.U32 R5, RZ, RZ, R13 ;  /* 0x000000ffff057224 */ /* 0x000fce00078e000d */
[----:B------:R-:W-:Y:S05]  /*0cc0*/  WARPSYNC.COLLECTIVE R12, `(.L_x_495) ;  /* 0x000000000c087348 */ /* 0x000fea0003c00000 */
[----:B------:R0:W1:Y:S02]  /*0cd0*/  SHFL.DOWN P0, R13, R15, R14, R17 ;  /* 0x0800000e0f0d7389 */ /* 0x0000640000000011 */
[----:B01----:R-:W-:Y:S01]  /*0ce0*/  ENDCOLLECTIVE ;  /* 0x000000000000791b */ /* 0x003fe20003800000 */
.L_x_495:
[----:B------:R-:W-:Y:S02]  /*0cf0*/  IMAD.MOV.U32 R14, RZ, RZ, 0x1 ;  /* 0x00000001ff0e7424 */ /* 0x000fe400078e00ff */
[----:B------:R-:W-:-:S06]  /*0d00*/  IMAD.MOV.U32 R4, RZ, RZ, R13 ;  /* 0x000000ffff047224 */ /* 0x000fcc00078e000d */
[----:B------:R-:W-:-:S10]  /*0d10*/  DADD R4, R10, R4 ;  /* 0x000000000a047229 */ /* 0x000fd40000000004 */
[----:B------:R-:W-:-:S07]  /*0d20*/  IMAD.MOV.U32 R15, RZ, RZ, R5 ;  /* 0x000000ffff0f7224 */ /* 0x000fce00078e0005 */
[----:B------:R-:W-:Y:S05]  /*0d30*/  WARPSYNC.COLLECTIVE R12, `(.L_x_496) ;  /* 0x000000000c087348 */ /* 0x000fea0003c00000 */
[----:B------:R0:W1:Y:S02]  /*0d40*/  SHFL.DOWN P0, R13, R15, R14, R17 ;  /* 0x0800000e0f0d7389 */ /* 0x0000640000000011 */
[----:B01----:R-:W-:Y:S01]  /*0d50*/  ENDCOLLECTIVE ;  /* 0x000000000000791b */ /* 0x003fe20003800000 */
.L_x_496:
[----:B------:R-:W-:Y:S01]  /*0d60*/  IMAD.MOV.U32 R15, RZ, RZ, R4 ;  /* 0x000000ffff0f7224 */ /* 0x000fe200078e0004 */
[----:B------:R-:W-:-:S07]  /*0d70*/  MOV R7, R13 ;  /* 0x0000000d00077202 */ /* 0x000fce0000000f00 */
[----:B------:R-:W-:Y:S05]  /*0d80*/  WARPSYNC.COLLECTIVE R12, `(.L_x_497) ;  /* 0x000000000c087348 */ /* 0x000fea0003c00000 */
[----:B------:R0:W1:Y:S02]  /*0d90*/  SHFL.DOWN P0, R13, R15, R14, R17 ;  /* 0x0800000e0f0d7389 */ /* 0x0000640000000011 */
[----:B01----:R-:W-:Y:S01]  /*0da0*/  ENDCOLLECTIVE ;  /* 0x000000000000791b */ /* 0x003fe20003800000 */
.L_x_497:
[----:B------:R-:W-:Y:S01]  /*0db0*/  IMAD.MOV.U32 R6, RZ, RZ, R13 ;  /* 0x000000ffff067224 */ /* 0x000fe200078e000d */
[----:B------:R-:W-:Y:S06]  /*0dc0*/  BRA `(.L_x_498) ;  /* 0xfffffff800e47947 */ /* 0x000fec000383ffff */
        .weak           $__internal_33_$__cuda_sm20_dsqrt_rn_f64_mediumpath_v1
        .type           $__internal_33_$__cuda_sm20_dsqrt_rn_f64_mediumpath_v1,@function
        .size           $__internal_33_$__cuda_sm20_dsqrt_rn_f64_mediumpath_v1,(.L_x_898 - $__internal_33_$__cuda_sm20_dsqrt_rn_f64_mediumpath_v1)
$__internal_33_$__cuda_sm20_dsqrt_rn_f64_mediumpath_v1:
        /* <DEDUP_REMOVED lines=11> */
.L_x_499:
        /* <DEDUP_REMOVED lines=24> */
.L_x_501:
[----:B------:R-:W-:-:S11]  /*1000*/  DADD R6, R4, R4 ;  /* 0x0000000004067229 */ /* 0x000fd60000000004 */
.L_x_500:
[----:B------:R-:W-:Y:S01]  /*1010*/  IMAD.MOV.U32 R3, RZ, RZ, 0x0 ;  /* 0x00000000ff037424 */ /* 0x000fe200078e00ff */
[----:B------:R-:W-:Y:S01]  /*1020*/  MOV R15, R7 ;  /* 0x00000007000f7202 */ /* 0x000fe20000000f00 */
[----:B------:R-:W-:Y:S02]  /*1030*/  IMAD.MOV.U32 R14, RZ, RZ, R6 ;  /* 0x000000ffff0e7224 */ /* 0x000fe400078e0006 */
[----:B------:R-:W-:Y:S05]  /*1040*/  RET.REL.NODEC R2 `(_ZN2at6native55_GLOBAL__N__6c1c77d0_17_DistanceKernel_cu_75b981de_308222pdist_kernel_cuda_implIdNS1_5distsIdE3oneEEEvPT_PKS6_llS6_dd) ;  /* 0xffffffec02ec7950 */ /* 0x000fea0003c3ffff */
.L_x_502:
        /* <DEDUP_REMOVED lines=11> */
.L_x_898:


//--------------------- .text._ZN2at6native55_GLOBAL__N__6c1c77d0_17_DistanceKernel_cu_75b981de_308222pdist_kernel_cuda_implIdNS1_5distsIdE4zeroEEEvPT_PKS6_llS6_dd --------------------------
	.section	.text._ZN2at6native55_GLOBAL__N__6c1c77d0_17_DistanceKernel_cu_75b981de_308222pdist_kernel_cuda_implIdNS1_5distsIdE4zeroEEEvPT_PKS6_llS6_dd,"ax",@progbits
	.align	128
.text._ZN2at6native55_GLOBAL__N__6c1c77d0_17_DistanceKernel_cu_75b981de_308222pdist_kernel_cuda_implIdNS1_5distsIdE4zeroEEEvPT_PKS6_llS6_dd:
        .type           _ZN2at6native55_GLOBAL__N__6c1c77d0_17_DistanceKernel_cu_75b981de_308222pdist_kernel_cuda_implIdNS1_5distsIdE4zeroEEEvPT_PKS6_llS6_dd,@function
        .size           _ZN2at6native55_GLOBAL__N__6c1c77d0_17_DistanceKernel_cu_75b981de_308222pdist_kernel_cuda_implIdNS1_5distsIdE4zeroEEEvPT_PKS6_llS6_dd,(.L_x_900 - _ZN2at6native55_GLOBAL__N__6c1c77d0_17_DistanceKernel_cu_75b981de_308222pdist_kernel_cuda_implIdNS1_5distsIdE4zeroEEEvPT_PKS6_llS6_dd)
        .other          _ZN2at6native55_GLOBAL__N__6c1c77d0_17_DistanceKernel_cu_75b981de_308222pdist_kernel_cuda_implIdNS1_5distsIdE4zeroEEEvPT_PKS6_llS6_dd,@"STO_CUDA_ENTRY STV_DEFAULT"
_ZN2at6native55_GLOBAL__N__6c1c77d0_17_DistanceKernel_cu_75b981de_308222pdist_kernel_cuda_implIdNS1_5distsIdE4zeroEEEvPT_PKS6_llS6_dd:
        /* <DEDUP_REMOVED lines=23> */
[----:B------:R-:W-:Y:S05]  /*0170*/  CALL.REL.NOINC `($__internal_34_$__cuda_sm20_dsqrt_rn_f64_mediumpath_v1) ;  /* 0x0000000c003c7944 */ /* 0x000fea0003c00000 */
.L_x_503:
        /* <DEDUP_REMOVED lines=53> */
.L_x_508:
[----:B------:R0:W2:Y:S04]  /*04d0*/  LDG.E.64 R6, desc[UR6][R10.64] ;  /* 0x000000060a067981 */ /* 0x0000a8000c1e1b00 */
[----:B------:R1:W2:Y:S01]  /*04e0*/  LDG.E.64 R14, desc[UR6][R12.64] ;  /* 0x000000060c0e7981 */ /* 0x0002a2000c1e1b00 */
[----:B------:R-:W-:Y:S01]  /*04f0*/  BSSY B1, `(.L_x_506) ;  /* 0x0000010000017945 */ /* 0x000fe20003800000 */
[-C--:B0-----:R-:W-:Y:S02]  /*0500*/  IADD3 R10, P1, R10, R17.reuse, RZ ;  /* 0x000000110a0a7210 */ /* 0x081fe40007f3e0ff */
[----:B-1----:R-:W-:-:S05]  /*0510*/  IADD3 R12, P0, R12, R17, RZ ;  /* 0x000000110c0c7210 */ /* 0x002fca0007f1e0ff */
[----:B------:R-:W-:Y:S01]  /*0520*/  IMAD.X R13, R13, 0x1, R16, P0 ;  /* 0x000000010d0d7824 */ /* 0x000fe200000e0610 */
[----:B------:R-:W-:-:S04]  /*0530*/  ISETP.GE.U32.AND P0, PT, R12, R5, PT ;  /* 0x000000050c00720c */ /* 0x000fc80003f06070 */
[----:B------:R-:W-:Y:S01]  /*0540*/  ISETP.GE.U32.AND.EX P0, PT, R13, R4, PT, P0 ;  /* 0x000000040d00720c */ /* 0x000fe20003f06100 */
[----:B--2---:R-:W-:Y:S01]  /*0550*/  DADD R6, -R6, R14 ;  /* 0x0000000006067229 */ /* 0x004fe2000000010e */
[----:B------:R-:W-:Y:S01]  /*0560*/  IMAD.MOV.U32 R14, RZ, RZ, R8 ;  /* 0x000000ffff0e7224 */ /* 0x000fe200078e0008 */
[----:B------:R-:W-:-:S06]  /*0570*/  MOV R15, R9 ;  /* 0x00000009000f7202 */ /* 0x000fcc0000000f00 */
[--C-:B------:R-:W-:Y:S02]  /*0580*/  DSETP.NAN.AND P2, PT, |R6|, |R6|.reuse, PT ;  /* 0x400000060600722a */ /* 0x100fe40003f48200 */
[----:B------:R-:W-:-:S12]  /*0590*/  DADD R8, -RZ, |R6| ;  /* 0x00000000ff087229 */ /* 0x000fd80000000506 */
[----:B------:R-:W-:Y:S05]  /*05a0*/  @P2 BRA `(.L_x_507) ;  /* 0x0000000000102947 */ /* 0x000fea0003800000 */
[----:B------:R-:W-:Y:S01]  /*05b0*/  DSETP.NEU.AND P2, PT, R8, RZ, PT ;  /* 0x000000ff0800722a */ /* 0x000fe20003f4d000 */
[----:B------:R-:W-:Y:S02]  /*05c0*/  IMAD.MOV.U32 R8, RZ, RZ, R14 ;  /* 0x000000ffff087224 */ /* 0x000fe400078e000e */
[----:B------:R-:W-:-:S11]  /*05d0*/  IMAD.MOV.U32 R9, RZ, RZ, R15 ;  /* 0x000000ffff097224 */ /* 0x000fd600078e000f */
[----:B------:R-:W-:-:S11]  /*05e0*/  @P2 DADD R8, R14, 1 ;  /* 0x3ff000000e082429 */ /* 0x000fd60000000000 */
.L_x_507:
[----:B------:R-:W-:Y:S05]  /*05f0*/  BSYNC B1 ;  /* 0x0000000000017941 */ /* 0x000fea0003800000 */
.L_x_506:
[----:B------:R-:W-:Y:S01]  /*0600*/  IMAD.X R11, R11, 0x1, R16, P1 ;  /* 0x000000010b0b7824 */ /* 0x000fe200008e0610 */
[----:B------:R-:W-:Y:S06]  /*0610*/  @!P0 BRA `(.L_x_508) ;  /* 0xfffffffc00ac8947 */ /* 0x000fec000383ffff */
.L_x_505:
[----:B------:R-:W-:Y:S05]  /*0620*/  BSYNC B0 ;  /* 0x0000000000007941 */ /* 0x000fea0003800000 */
.L_x_504:
        /* <DEDUP_REMOVED lines=10> */
[----:B0-----:R-:W-:-:S07]  /*06d0*/  DADD R4, R4, R8 ;  /* 0x0000000004047229 */ /* 0x001fce0000000008 */
[----:B------:R-:W-:Y:S04]  /*06e0*/  SHFL.DOWN PT, R7, R5, 0x8, 0x1f ;  /* 0x09001f0005077f89 */ /* 0x000fe800000e0000 */
[----:B------:R-:W0:Y:S02]  /*06f0*/  SHFL.DOWN PT, R6, R4, 0x8, 0x1f ;  /* 0x09001f0004067f89 */ /* 0x000e2400000e0000 */
[----:B0-----:R-:W-:Y:S01]  /*0700*/  DADD R6, R4, R6 ;  /* 0x0000000004067229 */ /* 0x001fe20000000006 */
[----:B------:R-:W-:-:S04]  /*0710*/  LOP3.LUT R5, R14, 0xffffffe0, RZ, 0xc0, !PT ;  /* 0xffffffe00e057812 */ /* 0x000fc800078ec0ff */
[----:B------:R-:W-:Y:S02]  /*0720*/  IADD3 R8, -R5, R2, RZ ;  /* 0x0000000205087210 */ /* 0x000fe40007ffe1ff */
[----:B------:R-:W-:Y:S02]  /*0730*/  SHFL.DOWN PT, R11, R7, 0x4, 0x1f ;  /* 0x08801f00070b7f89 */ /* 0x000fe400000e0000 */
[----:B------:R-:W-:Y:S02]  /*0740*/  ISETP.NE.AND P0, PT, R8, RZ, PT ;  /* 0x000000ff0800720c */ /* 0x000fe40003f05270 */
[----:B------:R-:W0:Y:S11]  /*0750*/  SHFL.DOWN PT, R10, R6, 0x4, 0x1f ;  /* 0x08801f00060a7f89 */ /* 0x000e3600000e0000 */
[----:B------:R-:W2:Y:S01]  /*0760*/  @!P0 S2R R9, SR_CgaCtaId ;  /* 0x0000000000098919 */ /* 0x000ea20000008800 */
[----:B------:R-:W-:Y:S01]  /*0770*/  @!P0 SHF.R.S32.HI R14, RZ, 0x5, R14 ;  /* 0x00000005ff0e8819 */ /* 0x000fe2000001140e */
[----:B0-----:R-:W-:Y:S01]  /*0780*/  DADD R10, R6, R10 ;  /* 0x00000000060a7229 */ /* 0x001fe2000000000a */
[----:B------:R-:W-:-:S02]  /*0790*/  @!P0 MOV R6, 0x400 ;  /* 0x0000040000068802 */ /* 0x000fc40000000f00 */
[----:B------:R-:W-:-:S04]  /*07a0*/  @!P1 MOV R7, 0x400 ;  /* 0x0000040000079802 */ /* 0x000fc80000000f00 */
[----:B------:R-:W-:Y:S04]  /*07b0*/  SHFL.DOWN PT, R13, R11, 0x2, 0x1f ;  /* 0x08401f000b0d7f89 */ /* 0x000fe800000e0000 */
[----:B------:R-:W0:Y:S01]  /*07c0*/  SHFL.DOWN PT, R12, R10, 0x2, 0x1f ;  /* 0x08401f000a0c7f89 */ /* 0x000e2200000e0000 */
[----:B--2---:R-:W-:-:S05]  /*07d0*/  @!P0 LEA R9, R9, R6, 0x18 ;  /* 0x0000000609098211 */ /* 0x004fca00078ec0ff */
[----:B------:R-:W-:Y:S01]  /*07e0*/  @!P0 IMAD R9, R14, 0x8, R9 ;  /* 0x000000080e098824 */ /* 0x000fe200078e0209 */
[----:B0-----:R-:W-:Y:S01]  /*07f0*/  DADD R12, R10, R12 ;  /* 0x000000000a0c7229 */ /* 0x001fe2000000000c */
[----:B-1----:R-:W-:Y:S01]  /*0800*/  @!P1 LEA R11, R16, R7, 0x18 ;  /* 0x00000007100b9211 */ /* 0x002fe200078ec0ff */
[----:B------:R-:W-:-:S05]  /*0810*/  VIADD R10, R2, 0x1f ;  /* 0x0000001f020a7836 */ /* 0x000fca0000000000 */
        /* <DEDUP_REMOVED lines=30> */
.L_x_522:
[----:B012---:R-:W-:-:S11]  /*0a00*/  DADD R4, R4, R6 ;  /* 0x0000000004047229 */ /* 0x007fd60000000006 */
.L_x_510:
[----:B------:R-:W-:Y:S05]  /*0a10*/  BSYNC B0 ;  /* 0x0000000000007941 */ /* 0x000fea0003800000 */
.L_x_509:
[----:B------:R-:W-:-:S13]  /*0a20*/  ISETP.NE.AND P0, PT, R2, RZ, PT ;  /* 0x000000ff0200720c */ /* 0x000fda0003f05270 */
[----:B------:R-:W-:Y:S05]  /*0a30*/  @P0 EXIT ;  /* 0x000000000000094d */ /* 0x000fea0003800000 */
[----:B------:R-:W0:Y:S02]  /*0a40*/  LDC.64 R2, c[0x0][0x210] ;  /* 0x00008400ff027b82 */ /* 0x000e240000000a00 */
[----:B0-----:R-:W-:-:S04]  /*0a50*/  LEA R2, P0, R0, R2, 0x3 ;  /* 0x0000000200027211 */ /* 0x001fc800078018ff */
[----:B------:R-:W-:-:S05]  /*0a60*/  LEA.HI.X R3, R0, R3, RZ, 0x3, P0 ;  /* 0x0000000300037211 */ /* 0x000fca00000f1cff */
[----:B-1----:R-:W-:Y:S01]  /*0a70*/  STG.E.64 desc[UR6][R2.64], R4 ;  /* 0x0000000402007986 */ /* 0x002fe2000c101b06 */
[----:B------:R-:W-:Y:S05]  /*0a80*/  EXIT ;  /* 0x000000000000794d */ /* 0x000fea0003800000 */
.L_x_511:
[----:B-1----:R-:W-:Y:S01]  /*0a90*/  MOV R15, R5 ;  /* 0x00000005000f7202 */ /* 0x002fe20000000f00 */
[----:B------:R-:W-:Y:S02]  /*0aa0*/  IMAD.MOV.U32 R14, RZ, RZ, 0x10 ;  /* 0x00000010ff0e7424 */ /* 0x000fe400078e00ff */
[----:B------:R-:W-:Y:S02]  /*0ab0*/  IMAD.MOV.U32 R17, RZ, RZ, 0x1f ;  /* 0x0000001fff117424 */ /* 0x000fe400078e00ff */
[----:B------:R-:W-:-:S07]  /*0ac0*/  IMAD.MOV.U32 R12, RZ, RZ, -0x1 ;  /* 0xffffffffff0c7424 */ /* 0x000fce00078e00ff */
[----:B------:R-:W-:Y:S05]  /*0ad0*/  WARPSYNC.COLLECTIVE R12, `(.L_x_512) ;  /* 0x000000000c087348 */ /* 0x000fea0003c00000 */
[----:B------:R0:W1:Y:S02]  /*0ae0*/  SHFL.DOWN P0, R13, R15, R14, R17 ;  /* 0x0800000e0f0d7389 */ /* 0x0000640000000011 */
[----:B01----:R-:W-:Y:S01]  /*0af0*/  ENDCOLLECTIVE ;  /* 0x000000000000791b */ /* 0x003fe20003800000 */
.L_x_512:
[----:B------:R-:W-:Y:S01]  /*0b00*/  IMAD.MOV.U32 R15, RZ, RZ, R4 ;  /* 0x000000ffff0f7224 */ /* 0x000fe200078e0004 */
[----:B------:R-:W-:-:S07]  /*0b10*/  MOV R7, R13 ;  /* 0x0000000d00077202 */ /* 0x000fce0000000f00 */
[----:B------:R-:W-:Y:S05]  /*0b20*/  WARPSYNC.COLLECTIVE R12, `(.L_x_513) ;  /* 0x000000000c087348 */ /* 0x000fea0003c00000 */
[----:B------:R0:W1:Y:S02]  /*0b30*/  SHFL.DOWN P0, R13, R15, R14, R17 ;  /* 0x0800000e0f0d7389 */ /* 0x0000640000000011 */
[----:B01----:R-:W-:Y:S01]  /*0b40*/  ENDCOLLECTIVE ;  /* 0x000000000000791b */ /* 0x003fe20003800000 */
.L_x_513:
[----:B------:R-:W-:Y:S01]  /*0b50*/  MOV R14, 0x8 ;  /* 0x00000008000e7802 */ /* 0x000fe20000000f00 */
[----:B------:R-:W-:-:S06]  /*0b60*/  IMAD.MOV.U32 R6, RZ, RZ, R13 ;  /* 0x000000ffff067224 */ /* 0x000fcc00078e000d */
[----:B------:R-:W-:-:S10]  /*0b70*/  DADD R6, R4, R6 ;  /* 0x0000000004067229 */ /* 0x000fd40000000006 */
[----:B------:R-:W-:-:S07]  /*0b80*/  IMAD.MOV.U32 R15, RZ, RZ, R7 ;  /* 0x000000ffff0f7224 */ /* 0x000fce00078e0007 */
[----:B------:R-:W-:Y:S05]  /*0b90*/  WARPSYNC.COLLECTIVE R12, `(.L_x_514) ;  /* 0x000000000c087348 */ /* 0x000fea0003c00000 */
[----:B------:R0:W1:Y:S02]  /*0ba0*/  SHFL.DOWN P0, R13, R15, R14, R17 ;  /* 0x0800000e0f0d7389 */ /* 0x0000640000000011 */
[----:B01----:R-:W-:Y:S01]  /*0bb0*/  ENDCOLLECTIVE ;  /* 0x000000000000791b */ /* 0x003fe20003800000 */
.L_x_514:
[----:B------:R-:W-:Y:S02]  /*0bc0*/  IMAD.MOV.U32 R15, RZ, RZ, R6 ;  /* 0x000000ffff0f7224 */ /* 0x000fe400078e0006 */
[----:B------:R-:W-:-:S07]  /*0bd0*/  IMAD.MOV.U32 R9, RZ, RZ, R13 ;  /* 0x000000ffff097224 */ /* 0x000fce00078e000d */
[----:B------:R-:W-:Y:S05]  /*0be0*/  WARPSYNC.COLLECTIVE R12, `(.L_x_515) ;  /* 0x000000000c087348 */ /* 0x000fea0003c00000 */
[----:B------:R0:W1:Y:S02]  /*0bf0*/  SHFL.DOWN P0, R13, R15, R14, R17 ;  /* 0x0800000e0f0d7389 */ /* 0x0000640000000011 */
[----:B01----:R-:W-:Y:S01]  /*0c00*/  ENDCOLLECTIVE ;  /* 0x000000000000791b */ /* 0x003fe20003800000 */
.L_x_515:
[----:B------:R-:W-:Y:S02]  /*0c10*/  IMAD.MOV.U32 R14, RZ, RZ, 0x4 ;  /* 0x00000004ff0e7424 */ /* 0x000fe400078e00ff */
[----:B------:R-:W-:-:S06]  /*0c20*/  IMAD.MOV.U32 R8, RZ, RZ, R13 ;  /* 0x000000ffff087224 */ /* 0x000fcc00078e000d */
[----:B------:R-:W-:-:S10]  /*0c30*/  DADD R8, R6, R8 ;  /* 0x0000000006087229 */ /* 0x000fd40000000008 */
[----:B------:R-:W-:-:S07]  /*0c40*/  MOV R15, R9 ;  /* 0x00000009000f7202 */ /* 0x000fce0000000f00 */
[----:B------:R-:W-:Y:S05]  /*0c50*/  WARPSYNC.COLLECTIVE R12, `(.L_x_516) ;  /* 0x000000000c087348 */ /* 0x000fea0003c00000 */
[----:B------:R0:W1:Y:S02]  /*0c60*/  SHFL.DOWN P0, R13, R15, R14, R17 ;  /* 0x0800000e0f0d7389 */ /* 0x0000640000000011 */
[----:B01----:R-:W-:Y:S01]  /*0c70*/  ENDCOLLECTIVE ;  /* 0x000000000000791b */ /* 0x003fe20003800000 */
.L_x_516:
[----:B------:R-:W-:Y:S02]  /*0c80*/  IMAD.MOV.U32 R15, RZ, RZ, R8 ;  /* 0x000000ffff0f7224 */ /* 0x000fe400078e0008 */
[----:B------:R-:W-:-:S07]  /*0c90*/  IMAD.MOV.U32 R11, RZ, RZ, R13 ;  /* 0x000000ffff0b7224 */ /* 0x000fce00078e000d */
[----:B------:R-:W-:Y:S05]  /*0ca0*/  WARPSYNC.COLLECTIVE R12, `(.L_x_517) ;  /* 0x000000000c087348 */ /* 0x000fea0003c00000 */
[----:B------:R0:W1:Y:S02]  /*0cb0*/  SHFL.DOWN P0, R13, R15, R14, R17 ;  /* 0x0800000e0f0d7389 */ /* 0x0000640000000011 */
[----:B01----:R-:W-:Y:S01]  /*0cc0*/  ENDCOLLECTIVE ;  /* 0x000000000000791b */ /* 0x003fe20003800000 */
.L_x_517:
[----:B------:R-:W-:Y:S01]  /*0cd0*/  IMAD.MOV.U32 R14, RZ, RZ, 0x2 ;  /* 0x00000002ff0e7424 */ /* 0x000fe200078e00ff */
[----:B------:R-:W-:-:S06]  /*0ce0*/  MOV R10, R13 ;  /* 0x0000000d000a7202 */ /* 0x000fcc0000000f00 */
[----:B------:R-:W-:-:S10]  /*0cf0*/  DADD R10, R8, R10 ;  /* 0x00000000080a7229 */ /* 0x000fd4000000000a */
[----:B------:R-:W-:-:S07]  /*0d00*/  IMAD.MOV.U32 R15, RZ, RZ, R11 ;  /* 0x000000ffff0f7224 */ /* 0x000fce00078e000b */
[----:B------:R-:W-:Y:S05]  /*0d10*/  WARPSYNC.COLLECTIVE R12, `(.L_x_518) ;  /* 0x000000000c087348 */ /* 0x000fea0003c00000 */
[----:B------:R0:W1:Y:S02]  /*0d20*/  SHFL.DOWN P0, R13, R15, R14, R17 ;  /* 0x0800000e0f0d7389 */ /* 0x0000640000000011 */
[----:B01----:R-:W-:Y:S01]  /*0d30*/  ENDCOLLECTIVE ;  /* 0x000000000000791b */ /* 0x003fe20003800000 */
.L_x_518:
[----:B------:R-:W-:Y:S01]  /*0d40*/  IMAD.MOV.U32 R15, RZ, RZ, R10 ;  /* 0x000000ffff0f7224 */ /* 0x000fe200078e000a */
[----:B------:R-:W-:-:S07]  /*0d50*/  MOV R5, R13 ;  /* 0x0000000d00057202 */ /* 0x000fce0000000f00 */
[----:B------:R-:W-:Y:S05]  /*0d60*/  WARPSYNC.COLLECTIVE R12, `(.L_x_519) ;  /* 0x000000000c087348 */ /* 0x000fea0003c00000 */
[----:B------:R0:W1:Y:S02]  /*0d70*/  SHFL.DOWN P0, R13, R15, R14, R17 ;  /* 0x0800000e0f0d7389 */ /* 0x0000640000000011 */
[----:B01----:R-:W-:Y:S01]  /*0d80*/  ENDCOLLECTIVE ;  /* 0x000000000000791b */ /* 0x003fe20003800000 */
.L_x_519:
[----:B------:R-:W-:Y:S02]  /*0d90*/  IMAD.MOV.U32 R14, RZ, RZ, 0x1 ;  /* 0x00000001ff0e7424 */ /* 0x000fe400078e00ff */
[----:B------:R-:W-:-:S06]  /*0da0*/  IMAD.MOV.U32 R4, RZ, RZ, R13 ;  /* 0x000000ffff047224 */ /* 0x000fcc00078e000d */
[----:B------:R-:W-:-:S10]  /*0db0*/  DADD R4, R10, R4 ;  /* 0x000000000a047229 */ /* 0x000fd40000000004 */
[----:B------:R-:W-:-:S07]  /*0dc0*/  MOV R15, R5 ;  /* 0x00000005000f7202 */ /* 0x000fce0000000f00 */
[----:B------:R-:W-:Y:S05]  /*0dd0*/  WARPSYNC.COLLECTIVE R12, `(.L_x_520) ;  /* 0x000000000c087348 */ /* 0x000fea0003c00000 */
[----:B------:R0:W1:Y:S02]  /*0de0*/  SHFL.DOWN P0, R13, R15, R14, R17 ;  /* 0x0800000e0f0d7389 */ /* 0x0000640000000011 */
[----:B01----:R-:W-:Y:S01]  /*0df0*/  ENDCOLLECTIVE ;  /* 0x000000000000791b */ /* 0x003fe20003800000 */
.L_x_520:
[----:B------:R-:W-:Y:S01]  /*0e00*/  MOV R15, R4 ;  /* 0x00000004000f7202 */ /* 0x000fe20000000f00 */
[----:B------:R-:W-:-:S07]  /*0e10*/  IMAD.MOV.U32 R7, RZ, RZ, R13 ;  /* 0x000000ffff077224 */ /* 0x000fce00078e000d */
[----:B------:R-:W-:Y:S05]  /*0e20*/  WARPSYNC.COLLECTIVE R12, `(.L_x_521) ;  /* 0x000000000c087348 */ /* 0x000fea0003c00000 */
[----:B------:R0:W1:Y:S02]  /*0e30*/  SHFL.DOWN P0, R13, R15, R14, R17 ;  /* 0x0800000e0f0d7389 */ /* 0x0000640000000011 */
[----:B01----:R-:W-:Y:S01]  /*0e40*/  ENDCOLLECTIVE ;  /* 0x000000000000791b */ /* 0x003fe20003800000 */
.L_x_521:
[----:B------:R-:W-:Y:S01]  /*0e50*/  IMAD.MOV.U32 R6, RZ, RZ, R13 ;  /* 0x000000ffff067224 */ /* 0x000fe200078e000d */
[----:B------:R-:W-:Y:S06]  /*0e60*/  BRA `(.L_x_522) ;  /* 0xfffffff800e47947 */ /* 0x000fec000383ffff */
        .weak           $__internal_34_$__cuda_sm20_dsqrt_rn_f64_mediumpath_v1
        .type           $__internal_34_$__cuda_sm20_dsqrt_rn_f64_mediumpath_v1,@function
        .size           $__internal_34_$__cuda_sm20_dsqrt_rn_f64_mediumpath_v1,(.L_x_900 - $__internal_34_$__cuda_sm20_dsqrt_rn_f64_mediumpath_v1)
$__internal_34_$__cuda_sm20_dsqrt_rn_f64_mediumpath_v1:
        /* <DEDUP_REMOVED lines=11> */
.L_x_523:
        /* <DEDUP_REMOVED lines=24> */
.L_x_525:
[----:B------:R-:W-:-:S11]  /*10a0*/  DADD R6, R4, R4 ;  /* 0x0000000004067229 */ /* 0x000fd60000000004 */
.L_x_524:
[----:B------:R-:W-:Y:S01]  /*10b0*/  IMAD.MOV.U32 R3, RZ, RZ, 0x0 ;  /* 0x00000000ff037424 */ /* 0x000fe200078e00ff */
[----:B------:R-:W-:Y:S01]  /*10c0*/  MOV R15, R7 ;  /* 0x00000007000f7202 */ /* 0x000fe20000000f00 */
[----:B------:R-:W-:Y:S02]  /*10d0*/  IMAD.MOV.U32 R14, RZ, RZ, R6 ;  /* 0x000000ffff0e7224 */ /* 0x000fe400078e0006 */
[----:B------:R-:W-:Y:S05]  /*10e0*/  RET.REL.NODEC R2 `(_ZN2at6native55_GLOBAL__N__6c1c77d0_17_DistanceKernel_cu_75b981de_308222pdist_kernel_cuda_implIdNS1_5distsIdE4zeroEEEvPT_PKS6_llS6_dd) ;  /* 0xffffffec02c47950 */ /* 0x000fea0003c3ffff */
.L_x_526:
        /* <DEDUP_REMOVED lines=9> */
.L_x_900:


//--------------------- .text._ZN2at6native55_GLOBAL__N__6c1c77d0_17_DistanceKernel_cu_75b981de_308222pdist_kernel_cuda_implIdNS1_5distsIdE1pEEEvPT_PKS6_llS6_dd --------------------------
	.section	.text._ZN2at6native55_GLOBAL__N__6c1c77d0_17_DistanceKernel_cu_75b981de_308222pdist_kernel_cuda_implIdNS1_5distsIdE1pEEEvPT_PKS6_llS6_dd,"ax",@progbits
	.align	128
.text._ZN2at6native55_GLOBAL__N__6c1c77d0_17_DistanceKernel_cu_75b981de_308222pdist_kernel_cuda_implIdNS1_5distsIdE1pEEEvPT_PKS6_llS6_dd:
        .type           _ZN2at6native55_GLOBAL__N__6c1c77d0_17_DistanceKernel_cu_75b981de_308222pdist_kernel_cuda_implIdNS1_5distsIdE1pEEEvPT_PKS6_llS6_dd,@function
        .size           _ZN2at6native55_GLOBAL__N__6c1c77d0_17_DistanceKernel_cu_75b981de_308222pdist_kernel_cuda_implIdNS1_5distsIdE1pEEEvPT_PKS6_llS6_dd,(.L_x_902 - _ZN2at6native55_GLOBAL__N__6c1c77d0_17_DistanceKernel_cu_75b981de_308222pdist_kernel_cuda_implIdNS1_5distsIdE1pEEEvPT_PKS6_llS6_dd)
        .other          _ZN2at6native55_GLOBAL__N__6c1c77d0_17_DistanceKernel_cu_75b981de_308222pdist_kernel_cuda_implIdNS1_5distsIdE1pEEEvPT_PKS6_llS6_dd,@"STO_CUDA_ENTRY STV_DEFAULT"
_ZN2at6native55_GLOBAL__N__6c1c77d0_17_DistanceKernel_cu_75b981de_308222pdist_kernel_cuda_implIdNS1_5distsIdE1pEEEvPT_PKS6_llS6_dd:
        /* <DEDUP_REMOVED lines=23> */
[----:B------:R-:W-:Y:S05]  /*0170*/  CALL.REL.NOINC `($__internal_36_$__cuda_sm20_dsqrt_rn_f64_mediumpath_v1) ;  /* 0x0000002000947944 */ /* 0x000fea0003c00000 */
.L_x_527:
[----:B------:R-:W0:Y:S01]  /*0180*/  S2R R14, SR_TID.X ;  /* 0x00000000000e7919 */ /* 0x000e220000002100 */
[----:B------:R-:W-:Y:S01]  /*0190*/  ULDC.64 UR4, c[0x0][0x238] ;  /* 0x00008e0000047ab9 */ /* 0x000fe20000000a00 */
[----:B------:R-:W1:Y:S01]  /*01a0*/  LDC.64 R6, c[0x0][0x228] ;  /* 0x00008a00ff067b82 */ /* 0x000e620000000a00 */
[----:B------:R-:W-:Y:S01]  /*01b0*/  DADD R16, -R16, UR4 ;  /* 0x0000000410107e29 */ /* 0x000fe20008000100 */
[----:B------:R-:W-:Y:S01]  /*01c0*/  ULDC.64 UR4, c[0x0][0x228] ;  /* 0x00008a0000047ab9 */ /* 0x000fe20000000a00 */
[----:B------:R-:W-:Y:S01]  /*01d0*/  IMAD.MOV.U32 R15, RZ, RZ, RZ ;  /* 0x000000ffff0f7224 */ /* 0x000fe200078e00ff */
[----:B------:R-:W-:Y:S01]  /*01e0*/  ULDC.64 UR6, c[0x0][0x208] ;  /* 0x0000820000067ab9 */ /* 0x000fe20000000a00 */
[----:B------:R-:W-:Y:S01]  /*01f0*/  ULDC.64 UR8, c[0x0][0x230] ;  /* 0x00008c0000087ab9 */ /* 0x000fe20000000a00 */
[----:B------:R-:W-:Y:S01]  /*0200*/  ULDC.64 UR10, c[0x0][0x230] ;  /* 0x00008c00000a7ab9 */ /* 0x000fe20000000a00 */
[----:B------:R-:W2:Y:S01]  /*0210*/  F2I.S64.F64.TRUNC R18, R16 ;  /* 0x0000001000127311 */ /* 0x000ea2000030d900 */
[----:B------:R-:W-:Y:S01]  /*0220*/  ULDC.64 UR12, c[0x0][0x230] ;  /* 0x00008c00000c7ab9 */ /* 0x000fe20000000a00 */
[----:B------:R-:W-:Y:S01]  /*0230*/  ULDC UR14, c[0x0][0x234] ;  /* 0x00008d00000e7ab9 */ /* 0x000fe20000000800 */
[----:B------:R-:W-:Y:S01]  /*0240*/  BSSY B0, `(.L_x_528) ;  /* 0x000010c000007945 */ /* 0x000fe20003800000 */
[----:B------:R-:W-:Y:S01]  /*0250*/  CS2R R12, SRZ ;  /* 0x00000000000c7805 */ /* 0x000fe2000001ff00 */
[----:B--2---:R-:W-:-:S02]  /*0260*/  IMAD R3, R19, UR4, RZ ;  /* 0x0000000413037c24 */ /* 0x004fc4000f8e02ff */
[----:B-1----:R-:W-:-:S04]  /*0270*/  IMAD.WIDE.U32 R6, R18, UR4, R6 ;  /* 0x0000000412067c25 */ /* 0x002fc8000f8e0006 */
[C---:B------:R-:W-:Y:S02]  /*0280*/  IMAD R3, R18.reuse, UR5, R3 ;  /* 0x0000000512037c24 */ /* 0x040fe4000f8e0203 */
[----:B0-----:R-:W-:-:S04]  /*0290*/  IMAD.WIDE.U32 R10, R18, UR4, R14 ;  /* 0x00000004120a7c25 */ /* 0x001fc8000f8e000e */
[----:B------:R-:W-:Y:S01]  /*02a0*/  IMAD.IADD R9, R3, 0x1, R11 ;  /* 0x0000000103097824 */ /* 0x000fe200078e020b */
[----:B------:R-:W-:Y:S01]  /*02b0*/  ISETP.GE.U32.AND P0, PT, R10, R6, PT ;  /* 0x000000060a00720c */ /* 0x000fe20003f06070 */
[----:B------:R-:W-:-:S05]  /*02c0*/  IMAD.IADD R20, R7, 0x1, R3 ;  /* 0x0000000107147824 */ /* 0x000fca00078e0203 */
[----:B------:R-:W-:-:S13]  /*02d0*/  ISETP.GE.AND.EX P0, PT, R9, R20, PT, P0 ;  /* 0x000000140900720c */ /* 0x000fda0003f06300 */
[----:B------:R-:W-:Y:S05]  /*02e0*/  @P0 BRA `(.L_x_529) ;  /* 0x0000001000040947 */ /* 0x000fea0003800000 */
[-C--:B------:R-:W-:Y:S01]  /*02f0*/  IMAD R3, R19, R18.reuse, RZ ;  /* 0x0000001213037224 */ /* 0x080fe200078e02ff */
[----:B------:R-:W0:Y:S01]  /*0300*/  LDC.64 R16, c[0x0][0x230] ;  /* 0x00008c00ff107b82 */ /* 0x000e220000000a00 */
[-C--:B------:R-:W-:Y:S01]  /*0310*/  IMAD.WIDE.U32 R12, R18, R18.reuse, R18 ;  /* 0x00000012120c7225 */ /* 0x080fe200078e0012 */
[----:B------:R-:W-:Y:S01]  /*0320*/  IADD3 R4, P0, P1, R2, 0x1, R18 ;  /* 0x0000000102047810 */ /* 0x000fe2000791e012 */
[----:B------:R-:W-:Y:S01]  /*0330*/  ULDC.64 UR16, c[0x0][0x220] ;  /* 0x0000880000107ab9 */ /* 0x000fe20000000a00 */
[----:B------:R-:W-:Y:S01]  /*0340*/  IADD3 R8, P2, RZ, -R18, RZ ;  /* 0x80000012ff087210 */ /* 0x000fe20007f5e0ff */
[----:B------:R-:W-:Y:S01]  /*0350*/  IMAD R3, R18, R19, R3 ;  /* 0x0000001312037224 */ /* 0x000fe200078e0203 */
[----:B------:R-:W-:-:S03]  /*0360*/  IADD3.X R5, RZ, RZ, R19, P0, P1 ;  /* 0x000000ffff057210 */ /* 0x000fc600007e2413 */
[----:B------:R-:W-:Y:S02]  /*0370*/  IMAD.IADD R3, R13, 0x1, R3 ;  /* 0x000000010d037824 */ /* 0x000fe400078e0203 */
[----:B------:R-:W-:Y:S02]  /*0380*/  IMAD.X R18, RZ, RZ, ~R19, P2 ;  /* 0x000000ffff127224 */ /* 0x000fe400010e0e13 */
[----:B------:R-:W-:Y:S01]  /*0390*/  IMAD.WIDE.U32 R4, R8, UR16, R4 ;  /* 0x0000001008047c25 */ /* 0x000fe2000f8e0004 */
[----:B------:R-:W-:-:S05]  /*03a0*/  LEA.HI R11, P3, R3, R12, RZ, 0x1 ;  /* 0x0000000c030b7211 */ /* 0x000fca00078708ff */
[----:B------:R-:W-:Y:S02]  /*03b0*/  IMAD.X R0, RZ, RZ, R3, P3 ;  /* 0x000000ffff007224 */ /* 0x000fe400018e0603 */
[----:B------:R-:W-:-:S03]  /*03c0*/  IMAD R3, R18, UR16, RZ ;  /* 0x0000001012037c24 */ /* 0x000fc6000f8e02ff */
[--C-:B------:R-:W-:Y:S01]  /*03d0*/  SHF.R.U64 R11, R11, 0x1, R0.reuse ;  /* 0x000000010b0b7819 */ /* 0x100fe20000001200 */
[----:B------:R-:W-:Y:S01]  /*03e0*/  IMAD R8, R8, UR17, R3 ;  /* 0x0000001108087c24 */ /* 0x000fe2000f8e0203 */
[----:B------:R-:W-:Y:S01]  /*03f0*/  SHF.R.U32.HI R7, RZ, 0x1, R0 ;  /* 0x00000001ff077819 */ /* 0x000fe20000011600 */
[----:B------:R-:W-:Y:S01]  /*0400*/  ULDC.64 UR16, c[0x0][0x218] ;  /* 0x0000860000107ab9 */ /* 0x000fe20000000a00 */
[----:B------:R-:W-:Y:S01]  /*0410*/  IADD3 R11, P0, R11, R4, RZ ;  /* 0x000000040b0b7210 */ /* 0x000fe20007f1e0ff */
[----:B------:R-:W1:Y:S01]  /*0420*/  LDC R3, c[0x0][RZ] ;  /* 0x00000000ff037b82 */ /* 0x000e620000000800 */
[----:B0-----:R-:W-:Y:S02]  /*0430*/  LOP3.LUT R0, R17, 0x7ff00000, RZ, 0xc0, !PT ;  /* 0x7ff0000011007812 */ /* 0x001fe400078ec0ff */
[----:B------:R-:W-:Y:S01]  /*0440*/  IADD3.X R5, R7, R5, R8, P0, !PT ;  /* 0x0000000507057210 */ /* 0x000fe200007fe408 */
[----:B------:R-:W-:Y:S01]  /*0450*/  IMAD.WIDE.U32 R12, R11, UR4, R14 ;  /* 0x000000040b0c7c25 */ /* 0x000fe2000f8e000e */
[----:B------:R-:W-:-:S02]  /*0460*/  LEA R4, P0, R6, UR16, 0x3 ;  /* 0x0000001006047c11 */ /* 0x000fc4000f8018ff */
[----:B------:R-:W-:Y:S01]  /*0470*/  LEA.HI R7, R0, 0xfffffc0c, RZ, 0xc ;  /* 0xfffffc0c00077811 */ /* 0x000fe200078f60ff */
[----:B------:R-:W-:Y:S01]  /*0480*/  IMAD R0, R5, UR4, RZ ;  /* 0x0000000405007c24 */ /* 0x000fe2000f8e02ff */
[----:B------:R-:W-:Y:S02]  /*0490*/  LEA.HI.X R5, R6, UR17, R20, 0x3, P0 ;  /* 0x0000001106057c11 */ /* 0x000fe400080f1c14 */
[CC--:B------:R-:W-:Y:S01]  /*04a0*/  SHF.L.U32 R6, R16.reuse, R7.reuse, RZ ;  /* 0x0000000710067219 */ /* 0x0c0fe200000006ff */
[----:B------:R-:W-:Y:S01]  /*04b0*/  IMAD R11, R11, UR5, R0 ;  /* 0x000000050b0b7c24 */ /* 0x000fe2000f8e0200 */
[----:B------:R-:W-:Y:S02]  /*04c0*/  SHF.L.U64.HI R16, R16, R7, R17 ;  /* 0x0000000710107219 */ /* 0x000fe40000010211 */
[----:B------:R-:W-:Y:S01]  /*04d0*/  ISETP.NE.U32.AND P0, PT, R6, RZ, PT ;  /* 0x000000ff0600720c */ /* 0x000fe20003f05070 */
[----:B------:R-:W-:Y:S01]  /*04e0*/  IMAD.IADD R11, R13, 0x1, R11 ;  /* 0x000000010d0b7824 */ /* 0x000fe200078e020b */
[----:B------:R-:W-:-:S02]  /*04f0*/  LEA R6, P3, R10, UR16, 0x3 ;  /* 0x000000100a067c11 */ /* 0x000fc4000f8618ff */
[----:B------:R-:W-:Y:S02]  /*0500*/  ISETP.NE.AND.EX P0, PT, R16, -0x80000000, PT, P0 ;  /* 0x800000001000780c */ /* 0x000fe40003f05300 */
[----:B------:R-:W-:Y:S02]  /*0510*/  ISETP.GT.AND P2, PT, R17, -0x1, PT ;  /* 0xffffffff1100780c */ /* 0x000fe40003f44270 */
[----:B------:R-:W-:Y:S02]  /*0520*/  LEA R8, P1, R12, UR16, 0x3 ;  /* 0x000000100c087c11 */ /* 0x000fe4000f8218ff */
[----:B------:R-:W-:Y:S02]  /*0530*/  LEA.HI.X R7, R10, UR17, R9, 0x3, P3 ;  /* 0x000000110a077c11 */ /* 0x000fe400098f1c09 */
[----:B------:R-:W-:Y:S02]  /*0540*/  SEL R10, RZ, 0x7ff00000, !P2 ;  /* 0x7ff00000ff0a7807 */ /* 0x000fe40005000000 */
[----:B------:R-:W-:-:S02]  /*0550*/  LEA.HI.X R9, R12, UR17, R11, 0x3, P1 ;  /* 0x000000110c097c11 */ /* 0x000fc400088f1c0b */
[----:B------:R-:W-:Y:S02]  /*0560*/  CS2R R12, SRZ ;  /* 0x00000000000c7805 */ /* 0x000fe4000001ff00 */
[----:B-1----:R-:W-:Y:S01]  /*0570*/  SHF.R.S32.HI R36, RZ, 0x1f, R3 ;  /* 0x0000001fff247819 */ /* 0x002fe20000011403 */
[----:B------:R-:W-:Y:S01]  /*0580*/  VIADD R37, R10, 0x80000000 ;  /* 0x800000000a257836 */ /* 0x000fe20000000000 */
[----:B------:R-:W-:Y:S01]  /*0590*/  LOP3.LUT R11, R17, 0x7fffffff, RZ, 0xc0, !PT ;  /* 0x7fffffff110b7812 */ /* 0x000fe200078ec0ff */
[----:B------:R-:W-:Y:S06]  /*05a0*/  @!P0 BRA `(.L_x_530) ;  /* 0x0000000800248947 */ /* 0x000fec0003800000 */
[----:B------:R-:W-:-:S13]  /*05b0*/  ISETP.GE.AND P0, PT, R17, RZ, PT ;  /* 0x000000ff1100720c */ /* 0x000fda0003f06270 */
[----:B------:R-:W-:Y:S05]  /*05c0*/  @!P0 BRA `(.L_x_531) ;  /* 0x00000004000c8947 */ /* 0x000fea0003800000 */
[----:B------:R-:W0:Y:S01]  /*05d0*/  LDC.64 R34, c[0x0][0x230] ;  /* 0x00008c00ff227b82 */ /* 0x000e220000000a00 */
[----:B------:R-:W-:Y:S01]  /*05e0*/  BSSY B1, `(.L_x_532) ;  /* 0x0000040000017945 */ /* 0x000fe20003800000 */
[C---:B------:R-:W-:Y:S01]  /*05f0*/  SHF.L.U64.HI R36, R3.reuse, 0x3, R36 ;  /* 0x0000000303247819 */ /* 0x040fe20000010224 */
[----:B------:R-:W-:-:S07]  /*0600*/  IMAD.SHL.U32 R3, R3, 0x8, RZ ;  /* 0x0000000803037824 */ /* 0x000fce00078e00ff */
.L_x_540:
[----:B------:R-:W2:Y:S04]  /*0610*/  LDG.E.64 R42, desc[UR6][R8.64] ;  /* 0x00000006082a7981 */ /* 0x000ea8000c1e1b00 */
[----:B------:R-:W2:Y:S01]  /*0620*/  LDG.E.64 R16, desc[UR6][R6.64] ;  /* 0x0000000606107981 */ /* 0x000ea2000c1e1b00 */
[----:B------:R-:W-:Y:S01]  /*0630*/  BSSY B2, `(.L_x_533) ;  /* 0x0000015000027945 */ /* 0x000fe20003800000 */
[----:B--2---:R-:W-:-:S08]  /*0640*/  DADD R42, -R42, R16 ;  /* 0x000000002a2a7229 */ /* 0x004fd00000000110 */
[----:B------:R-:W-:Y:S02]  /*0650*/  DSETP.NEU.AND P0, PT, |R42|, RZ, PT ;  /* 0x000000ff2a00722a */ /* 0x000fe40003f0d200 */
[----:B------:R-:W-:-:S12]  /*0660*/  DADD R44, -RZ, |R42| ;  /* 0x00000000ff2c7229 */ /* 0x000fd8000000052a */
[----:B------:R-:W-:Y:S05]  /*0670*/  @!P0 BRA `(.L_x_534) ;  /* 0x00000000003c8947 */ /* 0x000fea0003800000 */
[----:B------:R-:W-:Y:S01]  /*0680*/  ULDC.64 UR16, c[0x0][0x230] ;  /* 0x00008c0000107ab9 */ /* 0x000fe20000000a00 */
[----:B------:R-:W-:Y:S01]  /*0690*/  IMAD.MOV.U32 R18, RZ, RZ, R44 ;  /* 0x000000ffff127224 */ /* 0x000fe200078e002c */
[----:B------:R-:W-:Y:S01]  /*06a0*/  MOV R0, 0x6f0 ;  /* 0x000006f000007802 */ /* 0x000fe20000000f00 */
[----:B------:R-:W-:Y:S02]  /*06b0*/  IMAD.U32 R38, RZ, RZ, UR16 ;  /* 0x00000010ff267e24 */ /* 0x000fe4000f8e00ff */
[----:B------:R-:W-:Y:S02]  /*06c0*/  IMAD.U32 R39, RZ, RZ, UR17 ;  /* 0x00000011ff277e24 */ /* 0x000fe4000f8e00ff */
[----:B------:R-:W-:-:S07]  /*06d0*/  IMAD.MOV.U32 R19, RZ, RZ, R45 ;  /* 0x000000ffff137224 */ /* 0x000fce00078e002d */
[----:B0-----:R-:W-:Y:S05]  /*06e0*/  CALL.REL.NOINC `($_ZN2at6native55_GLOBAL__N__6c1c77d0_17_DistanceKernel_cu_75b981de_308222pdist_kernel_cuda_implIdNS1_5distsIdE1pEEEvPT_PKS6_llS6_dd$__internal_accurate_pow) ;  /* 0x0000001c00dc7944 */ /* 0x001fea0003c00000 */
[----:B------:R-:W-:-:S13]  /*06f0*/  ISETP.GT.AND P0, PT, R45, -0x1, PT ;  /* 0xffffffff2d00780c */ /* 0x000fda0003f04270 */
[----:B------:R-:W-:Y:S05]  /*0700*/  @P0 BRA `(.L_x_535) ;  /* 0x00000000001c0947 */ /* 0x000fea0003800000 */
[----:B------:R-:W0:Y:S02]  /*0710*/  FRND.F64.TRUNC R18, UR8 ;  /* 0x0000000800127d13 */ /* 0x000e24000830d800 */
[----:B0-----:R-:W-:-:S14]  /*0720*/  DSETP.NEU.AND P0, PT, R18, UR8, PT ;  /* 0x0000000812007e2a */ /* 0x001fdc000bf0d000 */
[----:B------:R-:W-:Y:S05]  /*0730*/  @!P0 BRA `(.L_x_535) ;  /* 0x0000000000108947 */ /* 0x000fea0003800000 */
[----:B------:R-:W-:Y:S02]  /*0740*/  IMAD.MOV.U32 R16, RZ, RZ, 0x0 ;  /* 0x00000000ff107424 */ /* 0x000fe400078e00ff */
[----:B------:R-:W-:Y:S01]  /*0750*/  IMAD.MOV.U32 R17, RZ, RZ, -0x80000 ;  /* 0xfff80000ff117424 */ /* 0x000fe200078e00ff */
[----:B------:R-:W-:Y:S06]  /*0760*/  BRA `(.L_x_535) ;  /* 0x0000000000047947 */ /* 0x000fec0003800000 */
.L_x_534:
[----:B------:R-:W-:-:S07]  /*0770*/  CS2R R16, SRZ ;  /* 0x0000000000107805 */ /* 0x000fce000001ff00 */
.L_x_535:
[----:B------:R-:W-:Y:S05]  /*0780*/  BSYNC B2 ;  /* 0x0000000000027941 */ /* 0x000fea0003800000 */
.L_x_533:
[----:B0-----:R-:W-:Y:S01]  /*0790*/  DADD R18, |R42|, R34 ;  /* 0x000000002a127229 */ /* 0x001fe20000000222 */
        /* <DEDUP_REMOVED lines=11> */
[----:B------:R-:W-:Y:S01]  /*0850*/  ISETP.LT.AND P0, PT, R45, RZ, !PT ;  /* 0x000000ff2d00720c */ /* 0x000fe20007f01270 */
[----:B------:R-:W-:-:S03]  /*0860*/  IMAD.MOV.U32 R16, RZ, RZ, RZ ;  /* 0x000000ffff107224 */ /* 0x000fc600078e00ff */
[----:B------:R-:W-:-:S04]  /*0870*/  ISETP.NE.AND P0, PT, R11, 0x3fe00000, P0 ;  /* 0x3fe000000b00780c */ /* 0x000fc80000705270 */
[----:B------:R-:W-:Y:S01]  /*0880*/  SEL R17, R37, R10, P0 ;  /* 0x0000000a25117207 */ /* 0x000fe20000000000 */
[----:B------:R-:W-:Y:S08]  /*0890*/  BRA `(.L_x_537) ;  /* 0x00000000001c7947 */ /* 0x000ff00003800000 */
.L_x_539:
[C---:B------:R-:W-:Y:S02]  /*08a0*/  DSETP.GT.AND P0, PT, |R42|.reuse, 1, PT ;  /* 0x3ff000002a00742a */ /* 0x040fe40003f04200 */
[----:B------:R-:W-:-:S04]  /*08b0*/  DSETP.NEU.AND P1, PT, |R42|, -1, PT ;  /* 0xbff000002a00742a */ /* 0x000fc80003f2d200 */
[----:B------:R-:W-:-:S04]  /*08c0*/  SEL R16, RZ, 0x7ff00000, !P0 ;  /* 0x7ff00000ff107807 */ /* 0x000fc80004000000 */
[----:B------:R-:W-:Y:S01]  /*08d0*/  SEL R17, R16, 0x3ff00000, P1 ;  /* 0x3ff0000010117807 */ /* 0x000fe20000800000 */
[----:B------:R-:W-:Y:S01]  /*08e0*/  IMAD.MOV.U32 R16, RZ, RZ, RZ ;  /* 0x000000ffff107224 */ /* 0x000fe200078e00ff */
[----:B------:R-:W-:Y:S06]  /*08f0*/  BRA `(.L_x_537) ;  /* 0x0000000000047947 */ /* 0x000fec0003800000 */
.L_x_538:
[----:B------:R-:W-:-:S11]  /*0900*/  DADD R16, |R42|, R34 ;  /* 0x000000002a107229 */ /* 0x000fd60000000222 */
.L_x_537:
[----:B------:R-:W-:Y:S05]  /*0910*/  BSYNC B2 ;  /* 0x0000000000027941 */ /* 0x000fea0003800000 */
.L_x_536:
[----:B------:R-:W-:Y:S01]  /*0920*/  DSETP.NEU.AND P0, PT, |R42|, 1, PT ;  /* 0x3ff000002a00742a */ /* 0x000fe20003f0d200 */
[----:B------:R-:W-:-:S05]  /*0930*/  IADD3 R6, P1, R6, R3, RZ ;  /* 0x0000000306067210 */ /* 0x000fca0007f3e0ff */
[----:B------:R-:W-:Y:S01]  /*0940*/  DSETP.EQ.OR P0, PT, R34, RZ, !P0 ;  /* 0x000000ff2200722a */ /* 0x000fe20004702400 */
[----:B------:R-:W-:Y:S01]  /*0950*/  IMAD.X R7, R7, 0x1, R36, P1 ;  /* 0x0000000107077824 */ /* 0x000fe200008e0624 */
[----:B------:R-:W-:-:S04]  /*0960*/  IADD3 R8, P1, R8, R3, RZ ;  /* 0x0000000308087210 */ /* 0x000fc80007f3e0ff */
[----:B------:R-:W-:Y:S01]  /*0970*/  FSEL R16, R16, RZ, !P0 ;  /* 0x000000ff10107208 */ /* 0x000fe20004000000 */
[----:B------:R-:W-:Y:S01]  /*0980*/  IMAD.X R9, R9, 0x1, R36, P1 ;  /* 0x0000000109097824 */ /* 0x000fe200008e0624 */
[----:B------:R-:W-:Y:S02]  /*0990*/  FSEL R17, R17, 1.875, !P0 ;  /* 0x3ff0000011117808 */ /* 0x000fe40004000000 */
[----:B------:R-:W-:-:S04]  /*09a0*/  ISETP.GE.U32.AND P0, PT, R6, R4, PT ;  /* 0x000000040600720c */ /* 0x000fc80003f06070 */
[----:B------:R-:W-:Y:S01]  /*09b0*/  ISETP.GE.U32.AND.EX P0, PT, R7, R5, PT, P0 ;  /* 0x000000050700720c */ /* 0x000fe20003f06100 */
[----:B------:R-:W-:-:S12]  /*09c0*/  DADD R12, R12, R16 ;  /* 0x000000000c0c7229 */ /* 0x000fd80000000010 */
[----:B------:R-:W-:Y:S05]  /*09d0*/  @!P0 BRA `(.L_x_540) ;  /* 0xfffffffc000c8947 */ /* 0x000fea000383ffff */
[----:B------:R-:W-:Y:S05]  /*09e0*/  BSYNC B1 ;  /* 0x0000000000017941 */ /* 0x000fea0003800000 */
.L_x_532:
[----:B------:R-:W-:Y:S05]  /*09f0*/  BRA `(.L_x_529) ;  /* 0x0000000800407947 */ /* 0x000fea0003800000 */
.L_x_531:
[----:B------:R-:W0:Y:S01]  /*0a00*/  LDC.64 R34, c[0x0][0x230] ;  /* 0x00008c00ff227b82 */ /* 0x000e220000000a00 */
[----:B------:R-:W-:Y:S01]  /*0a10*/  BSSY B1, `(.L_x_541) ;  /* 0x0000041000017945 */ /* 0x000fe20003800000 */
[C---:B------:R-:W-:Y:S01]  /*0a20*/  SHF.L.U64.HI R36, R3.reuse, 0x3, R36 ;  /* 0x0000000303247819 */ /* 0x040fe20000010224 */
[----:B------:R-:W-:-:S07]  /*0a30*/  IMAD.SHL.U32 R3, R3, 0x8, RZ ;  /* 0x0000000803037824 */ /* 0x000fce00078e00ff */
.L_x_549:
        /* <DEDUP_REMOVED lines=22> */
.L_x_543:
[----:B------:R-:W-:Y:S02]  /*0ba0*/  IMAD.MOV.U32 R16, RZ, RZ, 0x0 ;  /* 0x00000000ff107424 */ /* 0x000fe400078e00ff */
[----:B------:R-:W-:-:S07]  /*0bb0*/  IMAD.MOV.U32 R17, RZ, RZ, 0x7ff00000 ;  /* 0x7ff00000ff117424 */ /* 0x000fce00078e00ff */
.L_x_544:
[----:B------:R-:W-:Y:S05]  /*0bc0*/  BSYNC B2 ;  /* 0x0000000000027941 */ /* 0x000fea0003800000 */
.L_x_542:
        /* <DEDUP_REMOVED lines=17> */
.L_x_548:
[C---:B------:R-:W-:Y:S02]  /*0ce0*/  DSETP.GT.AND P0, PT, |R42|.reuse, 1, PT ;  /* 0x3ff000002a00742a */ /* 0x040fe40003f04200 */
[----:B------:R-:W-:-:S04]  /*0cf0*/  DSETP.NEU.AND P1, PT, |R42|, -1, PT ;  /* 0xbff000002a00742a */ /* 0x000fc80003f2d200 */
[----:B------:R-:W-:-:S04]  /*0d00*/  SEL R16, RZ, 0x7ff00000, P0 ;  /* 0x7ff00000ff107807 */ /* 0x000fc80000000000 */
[----:B------:R-:W-:Y:S01]  /*0d10*/  SEL R17, R16, 0x3ff00000, P1 ;  /* 0x3ff0000010117807 */ /* 0x000fe20000800000 */
[----:B------:R-:W-:Y:S01]  /*0d20*/  IMAD.MOV.U32 R16, RZ, RZ, RZ ;  /* 0x000000ffff107224 */ /* 0x000fe200078e00ff */
[----:B------:R-:W-:Y:S06]  /*0d30*/  BRA `(.L_x_546) ;  /* 0x0000000000047947 */ /* 0x000fec0003800000 */
.L_x_547:
[----:B------:R-:W-:-:S11]  /*0d40*/  DADD R16, |R42|, R34 ;  /* 0x000000002a107229 */ /* 0x000fd60000000222 */
.L_x_546:
[----:B------:R-:W-:Y:S05]  /*0d50*/  BSYNC B2 ;  /* 0x0000000000027941 */ /* 0x000fea0003800000 */
.L_x_545:
        /* <DEDUP_REMOVED lines=13> */
.L_x_541:
[----:B------:R-:W-:Y:S05]  /*0e30*/  BRA `(.L_x_529) ;  /* 0x0000000400307947 */ /* 0x000fea0003800000 */
.L_x_530:
[----:B------:R-:W2:Y:S01]  /*0e40*/  LDG.E.64 R34, desc[UR6][R8.64] ;  /* 0x0000000608227981 */ /* 0x000ea2000c1e1b00 */
[----:B------:R-:W-:-:S03]  /*0e50*/  ULDC.64 UR16, c[0x0][0x230] ;  /* 0x00008c0000107ab9 */ /* 0x000fc60000000a00 */
[----:B------:R-:W2:Y:S01]  /*0e60*/  LDG.E.64 R16, desc[UR6][R6.64] ;  /* 0x0000000606107981 */ /* 0x000ea2000c1e1b00 */
[----:B------:R-:W-:Y:S01]  /*0e70*/  BSSY B1, `(.L_x_550) ;  /* 0x0000009000017945 */ /* 0x000fe20003800000 */
[----:B------:R-:W-:Y:S01]  /*0e80*/  IMAD.U32 R38, RZ, RZ, UR16 ;  /* 0x00000010ff267e24 */ /* 0x000fe2000f8e00ff */
[----:B------:R-:W-:Y:S01]  /*0e90*/  MOV R0, 0xf00 ;  /* 0x00000f0000007802 */ /* 0x000fe20000000f00 */
[----:B------:R-:W-:Y:S01]  /*0ea0*/  IMAD.U32 R39, RZ, RZ, UR17 ;  /* 0x00000011ff277e24 */ /* 0x000fe2000f8e00ff */
[----:B--2---:R-:W-:-:S08]  /*0eb0*/  DADD R34, -R34, R16 ;  /* 0x0000000022227229 */ /* 0x004fd00000000110 */
[----:B------:R-:W-:-:S10]  /*0ec0*/  DADD R42, -RZ, |R34| ;  /* 0x00000000ff2a7229 */ /* 0x000fd40000000522 */
[----:B------:R-:W-:Y:S02]  /*0ed0*/  IMAD.MOV.U32 R18, RZ, RZ, R42 ;  /* 0x000000ffff127224 */ /* 0x000fe400078e002a */
[----:B------:R-:W-:-:S07]  /*0ee0*/  IMAD.MOV.U32 R19, RZ, RZ, R43 ;  /* 0x000000ffff137224 */ /* 0x000fce00078e002b */
[----:B------:R-:W-:Y:S05]  /*0ef0*/  CALL.REL.NOINC `($_ZN2at6native55_GLOBAL__N__6c1c77d0_17_DistanceKernel_cu_75b981de_308222pdist_kernel_cuda_implIdNS1_5distsIdE1pEEEvPT_PKS6_llS6_dd$__internal_accurate_pow) ;  /* 0x0000001400d87944 */ /* 0x000fea0003c00000 */
[----:B------:R-:W-:Y:S05]  /*0f00*/  BSYNC B1 ;  /* 0x0000000000017941 */ /* 0x000fea0003800000 */
.L_x_550:
[----:B------:R-:W0:Y:S01]  /*0f10*/  LDC.64 R18, c[0x0][0x230] ;  /* 0x00008c00ff127b82 */ /* 0x000e220000000a00 */
[----:B------:R-:W-:Y:S01]  /*0f20*/  DSETP.NEU.AND P1, PT, |R34|, RZ, PT ;  /* 0x000000ff2200722a */ /* 0x000fe20003f2d200 */
[----:B------:R-:W-:-:S13]  /*0f30*/  BSSY B1, `(.L_x_551) ;  /* 0x0000013000017945 */ /* 0x000fda0003800000 */
[----:B------:R-:W-:Y:S05]  /*0f40*/  @!P1 BRA `(.L_x_552) ;  /* 0x0000000000309947 */ /* 0x000fea0003800000 */
[----:B------:R-:W-:Y:S02]  /*0f50*/  ISETP.GT.AND P2, PT, R43, -0x1, PT ;  /* 0xffffffff2b00780c */ /* 0x000fe40003f44270 */
[----:B------:R-:W-:-:S11]  /*0f60*/  PLOP3.LUT P1, PT, P0, PT, PT, 0x8, 0x0 ;  /* 0x000000000000781c */ /* 0x000fd6000072e170 */
[----:B------:R-:W-:Y:S05]  /*0f70*/  @P2 BRA `(.L_x_553) ;  /* 0x0000000000382947 */ /* 0x000fea0003800000 */
[----:B------:R-:W1:Y:S01]  /*0f80*/  FRND.F64.TRUNC R20, UR12 ;  /* 0x0000000c00147d13 */ /* 0x000e62000830d800 */
[----:B------:R-:W-:Y:S01]  /*0f90*/  DADD R16, -RZ, -R16 ;  /* 0x00000000ff107229 */ /* 0x000fe20000000910 */
[----:B------:R-:W-:Y:S01]  /*0fa0*/  PLOP3.LUT P1, PT, P0, PT, PT, 0x8, 0x0 ;  /* 0x000000000000781c */ /* 0x000fe2000072e170 */
[----:B-1----:R-:W-:-:S14]  /*0fb0*/  DSETP.NEU.AND P2, PT, R20, UR12, PT ;  /* 0x0000000c14007e2a */ /* 0x002fdc000bf4d000 */
[----:B------:R-:W-:Y:S05]  /*0fc0*/  @!P2 BRA `(.L_x_553) ;  /* 0x000000000024a947 */ /* 0x000fea0003800000 */
[----:B------:R-:W-:Y:S01]  /*0fd0*/  PLOP3.LUT P1, PT, P0, PT, PT, 0x8, 0x0 ;  /* 0x000000000000781c */ /* 0x000fe2000072e170 */
[----:B------:R-:W-:Y:S02]  /*0fe0*/  IMAD.MOV.U32 R16, RZ, RZ, 0x0 ;  /* 0x00000000ff107424 */ /* 0x000fe400078e00ff */
[----:B------:R-:W-:Y:S01]  /*0ff0*/  IMAD.MOV.U32 R17, RZ, RZ, -0x80000 ;  /* 0xfff80000ff117424 */ /* 0x000fe200078e00ff */
[----:B------:R-:W-:Y:S09]  /*1000*/  BRA `(.L_x_553) ;  /* 0x0000000000147947 */ /* 0x000ff20003800000 */
.L_x_552:
[----:B------:R-:W-:Y:S01]  /*1010*/  ISETP.LE.AND P2, PT, RZ, UR14, PT ;  /* 0x0000000eff007c0c */ /* 0x000fe2000bf43270 */
[----:B0-----:R-:W-:Y:S01]  /*1020*/  DSETP.NEU.AND P1, PT, |R18|, 0.5, PT ;  /* 0x3fe000001200742a */ /* 0x001fe20003f2d200 */
[----:B------:R-:W-:-:S05]  /*1030*/  IMAD.MOV.U32 R16, RZ, RZ, RZ ;  /* 0x000000ffff107224 */ /* 0x000fca00078e00ff */
[----:B------:R-:W-:-:S06]  /*1040*/  SEL R17, R43, RZ, P1 ;  /* 0x000000ff2b117207 */ /* 0x000fcc0000800000 */
[----:B------:R-:W-:-:S07]  /*1050*/  @!P2 LOP3.LUT R17, R17, 0x7ff00000, RZ, 0xfc, !PT ;  /* 0x7ff000001111a812 */ /* 0x000fce00078efcff */
.L_x_553:
[----:B------:R-:W-:Y:S05]  /*1060*/  BSYNC B1 ;  /* 0x0000000000017941 */ /* 0x000fea0003800000 */
.L_x_551:
        /* <DEDUP_REMOVED lines=13> */
[----:B------:R-:W-:-:S03]  /*1140*/  IMAD.MOV.U32 R16, RZ, RZ, RZ ;  /* 0x000000ffff107224 */ /* 0x000fc600078e00ff */
[----:B------:R-:W-:-:S04]  /*1150*/  ISETP.NE.AND P1, PT, R11, 0x3fe00000, P1 ;  /* 0x3fe000000b00780c */ /* 0x000fc80000f25270 */
[----:B------:R-:W-:Y:S01]  /*1160*/  SEL R17, R37, R10, P1 ;  /* 0x0000000a25117207 */ /* 0x000fe20000800000 */
[----:B------:R-:W-:Y:S08]  /*1170*/  BRA `(.L_x_555) ;  /* 0x0000000000247947 */ /* 0x000ff00003800000 */
.L_x_557:
        /* <DEDUP_REMOVED lines=8> */
.L_x_556:
[----:B------:R-:W-:-:S11]  /*1200*/  DADD R16, |R34|, R18 ;  /* 0x0000000022107229 */ /* 0x000fd60000000212 */
.L_x_555:
[----:B------:R-:W-:Y:S05]  /*1210*/  BSYNC B1 ;  /* 0x0000000000017941 */ /* 0x000fea0003800000 */
.L_x_554:
[----:B------:R-:W-:Y:S01]  /*1220*/  DSETP.NEU.AND P1, PT, |R34|, 1, PT ;  /* 0x3ff000002200742a */ /* 0x000fe20003f2d200 */
[C---:B------:R-:W-:Y:S01]  /*1230*/  IMAD.SHL.U32 R21, R3.reuse, 0x8, RZ ;  /* 0x0000000803157824 */ /* 0x040fe200078e00ff */
[----:B------:R-:W-:-:S04]  /*1240*/  SHF.L.U64.HI R0, R3, 0x3, R36 ;  /* 0x0000000303007819 */ /* 0x000fc80000010224 */
[----:B------:R-:W-:Y:S01]  /*1250*/  DSETP.EQ.OR P1, PT, R18, RZ, !P1 ;  /* 0x000000ff1200722a */ /* 0x000fe20004f22400 */
[-C--:B------:R-:W-:Y:S02]  /*1260*/  IADD3 R6, P3, R6, R21.reuse, RZ ;  /* 0x0000001506067210 */ /* 0x080fe40007f7e0ff */
[----:B------:R-:W-:-:S03]  /*1270*/  IADD3 R8, P2, R8, R21, RZ ;  /* 0x0000001508087210 */ /* 0x000fc60007f5e0ff */
[----:B------:R-:W-:Y:S01]  /*1280*/  FSEL R16, R16, RZ, !P1 ;  /* 0x000000ff10107208 */ /* 0x000fe20004800000 */
[--C-:B------:R-:W-:Y:S01]  /*1290*/  IMAD.X R7, R7, 0x1, R0.reuse, P3 ;  /* 0x0000000107077824 */ /* 0x100fe200018e0600 */
[----:B------:R-:W-:Y:S01]  /*12a0*/  FSEL R17, R17, 1.875, !P1 ;  /* 0x3ff0000011117808 */ /* 0x000fe20004800000 */
[----:B------:R-:W-:Y:S01]  /*12b0*/  IMAD.X R9, R9, 0x1, R0, P2 ;  /* 0x0000000109097824 */ /* 0x000fe200010e0600 */
[----:B------:R-:W-:-:S04]  /*12c0*/  ISETP.GE.U32.AND P1, PT, R6, R4, PT ;  /* 0x000000040600720c */ /* 0x000fc80003f26070 */
[----:B------:R-:W-:Y:S01]  /*12d0*/  ISETP.GE.U32.AND.EX P1, PT, R7, R5, PT, P1 ;  /* 0x000000050700720c */ /* 0x000fe20003f26110 */
[----:B------:R-:W-:-:S12]  /*12e0*/  DADD R12, R12, R16 ;  /* 0x000000000c0c7229 */ /* 0x000fd80000000010 */
[----:B------:R-:W-:Y:S05]  /*12f0*/  @!P1 BRA `(.L_x_530) ;  /* 0xfffffff800d09947 */ /* 0x000fea000383ffff */
.L_x_529:
[----:B------:R-:W-:Y:S05]  /*1300*/  BSYNC B0 ;  /* 0x0000000000007941 */ /* 0x000fea0003800000 */
.L_x_528:
        /* <DEDUP_REMOVED lines=8> */
[----:B------:R-:W-:Y:S01]  /*1390*/  ISETP.GE.AND P1, PT, R14, UR4, PT ;  /* 0x000000040e007c0c */ /* 0x000fe2000bf26270 */
[----:B0-----:R-:W-:-:S12]  /*13a0*/  DADD R4, R4, R12 ;  /* 0x0000000004047229 */ /* 0x001fd8000000000c */
[----:B------:R-:W0:Y:S01]  /*13b0*/  @!P1 S2R R13, SR_CgaCtaId ;  /* 0x00000000000d9919 */ /* 0x000e220000008800 */
[----:B------:R-:W-:Y:S04]  /*13c0*/  SHFL.DOWN PT, R7, R5, 0x8, 0x1f ;  /* 0x09001f0005077f89 */ /* 0x000fe800000e0000 */
[----:B------:R-:W1:Y:S02]  /*13d0*/  SHFL.DOWN PT, R6, R4, 0x8, 0x1f ;  /* 0x09001f0004067f89 */ /* 0x000e6400000e0000 */
[----:B-1----:R-:W-:Y:S01]  /*13e0*/  DADD R6, R4, R6 ;  /* 0x0000000004067229 */ /* 0x002fe20000000006 */
[----:B------:R-:W-:-:S06]  /*13f0*/  LOP3.LUT R5, R3, 0xffffffe0, RZ, 0xc0, !PT ;  /* 0xffffffe003057812 */ /* 0x000fcc00078ec0ff */
[----:B------:R-:W-:Y:S01]  /*1400*/  SHFL.DOWN PT, R9, R7, 0x4, 0x1f ;  /* 0x08801f0007097f89 */ /* 0x000fe200000e0000 */
[----:B------:R-:W-:-:S03]  /*1410*/  IMAD.IADD R0, R14, 0x1, -R5 ;  /* 0x000000010e007824 */ /* 0x000fc600078e0a05 */
[----:B------:R-:W1:Y:S02]  /*1420*/  SHFL.DOWN PT, R8, R6, 0x4, 0x1f ;  /* 0x08801f0006087f89 */ /* 0x000e6400000e0000 */
[----:B------:R-:W-:-:S13]  /*1430*/  ISETP.NE.AND P0, PT, R0, RZ, PT ;  /* 0x000000ff0000720c */ /* 0x000fda0003f05270 */
[----:B------:R-:W-:Y:S01]  /*1440*/  @!P0 SHF.R.S32.HI R3, RZ, 0x5, R3 ;  /* 0x00000005ff038819 */ /* 0x000fe20000011403 */
[----:B-1----:R-:W-:Y:S01]  /*1450*/  DADD R8, R6, R8 ;  /* 0x0000000006087229 */ /* 0x002fe20000000008 */
[----:B------:R-:W1:Y:S01]  /*1460*/  @!P0 S2R R7, SR_CgaCtaId ;  /* 0x0000000000078919 */ /* 0x000e620000008800 */
[----:B------:R-:W-:-:S05]  /*1470*/  @!P0 MOV R6, 0x400 ;  /* 0x0000040000068802 */ /* 0x000fca0000000f00 */
[----:B------:R-:W-:Y:S04]  /*1480*/  SHFL.DOWN PT, R11, R9, 0x2, 0x1f ;  /* 0x08401f00090b7f89 */ /* 0x000fe800000e0000 */
[----:B------:R-:W2:Y:S01]  /*1490*/  SHFL.DOWN PT, R10, R8, 0x2, 0x1f ;  /* 0x08401f00080a7f89 */ /* 0x000ea200000e0000 */
[----:B-1----:R-:W-:Y:S01]  /*14a0*/  @!P0 LEA R6, R7, R6, 0x18 ;  /* 0x0000000607068211 */ /* 0x002fe200078ec0ff */
[----:B--2---:R-:W-:Y:S01]  /*14b0*/  DADD R10, R8, R10 ;  /* 0x00000000080a7229 */ /* 0x004fe2000000000a */
[----:B------:R-:W-:-:S03]  /*14c0*/  @!P1 MOV R8, 0x400 ;  /* 0x0000040000089802 */ /* 0x000fc60000000f00 */
[----:B------:R-:W-:Y:S01]  /*14d0*/  @!P0 IMAD R3, R3, 0x8, R6 ;  /* 0x0000000803038824 */ /* 0x000fe200078e0206 */
[----:B------:R-:W-:Y:S02]  /*14e0*/  CS2R R6, SRZ ;  /* 0x0000000000067805 */ /* 0x000fe4000001ff00 */
[----:B0-----:R-:W-:Y:S01]  /*14f0*/  @!P1 LEA R13, R13, R8, 0x18 ;  /* 0x000000080d0d9211 */ /* 0x001fe200078ec0ff */
[----:B------:R-:W-:Y:S01]  /*1500*/  SHFL.DOWN PT, R5, R11, 0x1, 0x1f ;  /* 0x08201f000b057f89 */ /* 0x000fe200000e0000 */
[----:B------:R-:W-:-:S03]  /*1510*/  VIADD R8, R14, 0x1f ;  /* 0x0000001f0e087836 */ /* 0x000fc60000000000 */
[----:B------:R-:W0:Y:S01]  /*1520*/  SHFL.DOWN PT, R4, R10, 0x1, 0x1f ;  /* 0x08201f000a047f89 */ /* 0x000e2200000e0000 */
[----:B------:R-:W-:Y:S01]  /*1530*/  @!P1 IMAD R0, R0, 0x8, R13 ;  /* 0x0000000800009824 */ /* 0x000fe200078e020d */
[----:B0-----:R-:W-:-:S07]  /*1540*/  DADD R4, R10, R4 ;  /* 0x000000000a047229 */ /* 0x001fce0000000004 */
        /* <DEDUP_REMOVED lines=12> */
[----:B0-----:R-:W-:Y:S02]  /*1610*/  IMAD.MOV.U32 R7, RZ, RZ, R9 ;  /* 0x000000ffff077224 */ /* 0x001fe400078e0009 */
[----:B-1----:R-:W-:-:S06]  /*1620*/  IMAD.MOV.U32 R6, RZ, RZ, R8 ;  /* 0x000000ffff067224 */ /* 0x002fcc00078e0008 */
[----:B------:R-:W-:-:S07]  /*1630*/  DADD R8, R4, R6 ;  /* 0x0000000004087229 */ /* 0x000fce0000000006 */
        /* <DEDUP_REMOVED lines=10> */
[----:B------:R0:W1:Y:S04]  /*16e0*/  SHFL.DOWN PT, R5, R7, 0x1, 0x1f ;  /* 0x08201f0007057f89 */ /* 0x00006800000e0000 */
[----:B------:R0:W2:Y:S02]  /*16f0*/  SHFL.DOWN PT, R4, R6, 0x1, 0x1f ;  /* 0x08201f0006047f89 */ /* 0x0000a400000e0000 */
.L_x_580:
[----:B012---:R-:W-:-:S11]  /*1700*/  DADD R6, R6, R4 ;  /* 0x0000000006067229 */ /* 0x007fd60000000004 */
.L_x_559:
[----:B------:R-:W-:Y:S05]  /*1710*/  BSYNC B0 ;  /* 0x0000000000007941 */ /* 0x000fea0003800000 */
.L_x_558:
[----:B------:R-:W-:-:S13]  /*1720*/  ISETP.NE.AND P0, PT, R14, RZ, PT ;  /* 0x000000ff0e00720c */ /* 0x000fda0003f05270 */
[----:B------:R-:W-:Y:S05]  /*1730*/  @P0 EXIT ;  /* 0x000000000000094d */ /* 0x000fea0003800000 */
[----:B------:R-:W0:Y:S08]  /*1740*/  LDC R0, c[0x0][0x234] ;  /* 0x00008d00ff007b82 */ /* 0x000e300000000800 */
[----:B------:R-:W2:Y:S01]  /*1750*/  LDC.64 R10, c[0x0][0x230] ;  /* 0x00008c00ff0a7b82 */ /* 0x000ea20000000a00 */
[----:B0-----:R-:W2:Y:S01]  /*1760*/  MUFU.RCP64H R5, R0 ;  /* 0x0000000000057308 */ /* 0x001ea20000001800 */
[----:B------:R-:W-:-:S05]  /*1770*/  VIADD R4, R0, 0x300402 ;  /* 0x0030040200047836 */ /* 0x000fca0000000000 */
[----:B------:R-:W-:Y:S01]  /*1780*/  FSETP.GEU.AND P0, PT, |R4|, 5.8789094863358348022e-39, PT ;  /* 0x004004020400780b */ /* 0x000fe20003f0e200 */
[----:B--2---:R-:W-:-:S08]  /*1790*/  DFMA R8, R4, -R10, 1 ;  /* 0x3ff000000408742b */ /* 0x004fd0000000080a */
[----:B------:R-:W-:-:S08]  /*17a0*/  DFMA R8, R8, R8, R8 ;  /* 0x000000080808722b */ /* 0x000fd00000000008 */
[----:B------:R-:W-:-:S08]  /*17b0*/  DFMA R8, R4, R8, R4 ;  /* 0x000000080408722b */ /* 0x000fd00000000004 */
[----:B------:R-:W-:-:S08]  /*17c0*/  DFMA R10, R8, -R10, 1 ;  /* 0x3ff00000080a742b */ /* 0x000fd0000000080a */
[----:B------:R-:W-:Y:S01]  /*17d0*/  DFMA R8, R8, R10, R8 ;  /* 0x0000000a0808722b */ /* 0x000fe20000000008 */
[----:B------:R-:W-:Y:S10]  /*17e0*/  @P0 BRA `(.L_x_561) ;  /* 0x0000000000100947 */ /* 0x000ff40003800000 */
[----:B------:R-:W-:Y:S02]  /*17f0*/  LOP3.LUT R3, R0, 0x7fffffff, RZ, 0xc0, !PT ;  /* 0x7fffffff00037812 */ /* 0x000fe400078ec0ff */
[----:B------:R-:W-:-:S03]  /*1800*/  MOV R0, 0x1830 ;  /* 0x0000183000007802 */ /* 0x000fc60000000f00 */
[----:B------:R-:W-:-:S07]  /*1810*/  VIADD R3, R3, 0xfff00000 ;  /* 0xfff0000003037836 */ /* 0x000fce0000000000 */
[----:B-1----:R-:W-:Y:S05]  /*1820*/  CALL.REL.NOINC `($__internal_35_$__cuda_sm20_dblrcp_rn_slowpath_v3) ;  /* 0x0000000800387944 */ /* 0x002fea0003c00000 */
.L_x_561:
[----:B------:R-:W-:Y:S01]  /*1830*/  LOP3.LUT R0, R9, 0x7ff00000, RZ, 0xc0, !PT ;  /* 0x7ff0000009007812 */ /* 0x000fe200078ec0ff */
[----:B-1----:R-:W-:Y:S01]  /*1840*/  DADD R18, -RZ, |R6| ;  /* 0x00000000ff127229 */ /* 0x002fe20000000506 */
[----:B------:R-:W-:Y:S01]  /*1850*/  BSSY B0, `(.L_x_562) ;  /* 0x0000008000007945 */ /* 0x000fe20003800000 */
[----:B------:R-:W-:Y:S01]  /*1860*/  IMAD.MOV.U32 R38, RZ, RZ, R8 ;  /* 0x000000ffff267224 */ /* 0x000fe200078e0008 */
[----:B------:R-:W-:Y:S01]  /*1870*/  LEA.HI R5, R0, 0xfffffc0c, RZ, 0xc ;  /* 0xfffffc0c00057811 */ /* 0x000fe200078f60ff */
[--C-:B------:R-:W-:Y:S01]  /*1880*/  IMAD.MOV.U32 R39, RZ, RZ, R9.reuse ;  /* 0x000000ffff277224 */ /* 0x100fe200078e0009 */
[----:B------:R-:W-:Y:S02]  /*1890*/  MOV R0, 0x18d0 ;  /* 0x000018d000007802 */ /* 0x000fe40000000f00 */
[CC--:B------:R-:W-:Y:S02]  /*18a0*/  SHF.L.U64.HI R3, R8.reuse, R5.reuse, R9 ;  /* 0x0000000508037219 */ /* 0x0c0fe40000010209 */
[----:B------:R-:W-:-:S07]  /*18b0*/  SHF.L.U32 R4, R8, R5, RZ ;  /* 0x0000000508047219 */ /* 0x000fce00000006ff */
[----:B------:R-:W-:Y:S05]  /*18c0*/  CALL.REL.NOINC `($_ZN2at6native55_GLOBAL__N__6c1c77d0_17_DistanceKernel_cu_75b981de_308222pdist_kernel_cuda_implIdNS1_5distsIdE1pEEEvPT_PKS6_llS6_dd$__internal_accurate_pow) ;  /* 0x0000000c00647944 */ /* 0x000fea0003c00000 */
[----:B------:R-:W-:Y:S05]  /*18d0*/  BSYNC B0 ;  /* 0x0000000000007941 */ /* 0x000fea0003800000 */
.L_x_562:
[----:B------:R-:W-:Y:S01]  /*18e0*/  DSETP.NEU.AND P0, PT, R6, RZ, PT ;  /* 0x000000ff0600722a */ /* 0x000fe20003f0d000 */
[----:B------:R-:W-:-:S13]  /*18f0*/  BSSY B0, `(.L_x_563) ;  /* 0x000001c000007945 */ /* 0x000fda0003800000 */
[----:B------:R-:W-:Y:S05]  /*1900*/  @!P0 BRA `(.L_x_564) ;  /* 0x00000000004c8947 */ /* 0x000fea0003800000 */
[----:B------:R-:W-:Y:S01]  /*1910*/  IMAD.MOV.U32 R10, RZ, RZ, R16 ;  /* 0x000000ffff0a7224 */ /* 0x000fe200078e0010 */
[----:B------:R-:W-:Y:S01]  /*1920*/  ISETP.GT.AND P2, PT, R7, -0x1, PT ;  /* 0xffffffff0700780c */ /* 0x000fe20003f44270 */
[----:B------:R-:W-:Y:S01]  /*1930*/  IMAD.MOV.U32 R11, RZ, RZ, R17 ;  /* 0x000000ffff0b7224 */ /* 0x000fe200078e0011 */
[----:B------:R-:W-:-:S04]  /*1940*/  ISETP.NE.U32.AND P0, PT, R4, RZ, PT ;  /* 0x000000ff0400720c */ /* 0x000fc80003f05070 */
[----:B------:R-:W-:Y:S01]  /*1950*/  ISETP.NE.AND.EX P0, PT, R3, -0x80000000, PT, P0 ;  /* 0x800000000300780c */ /* 0x000fe20003f05300 */
[----:B------:R-:W-:-:S03]  /*1960*/  DADD R4, -RZ, -R10 ;  /* 0x00000000ff047229 */ /* 0x000fc6000000090a */
[----:B------:R-:W-:Y:S02]  /*1970*/  ISETP.LT.AND P1, PT, R7, RZ, !P0 ;  /* 0x000000ff0700720c */ /* 0x000fe40004721270 */
[----:B------:R-:W-:-:S05]  /*1980*/  PLOP3.LUT P0, PT, P0, PT, PT, 0x8, 0x0 ;  /* 0x000000000000781c */ /* 0x000fca000070e170 */
[----:B------:R-:W-:Y:S02]  /*1990*/  FSEL R0, R4, R10, P1 ;  /* 0x0000000a04007208 */ /* 0x000fe40000800000 */
[----:B------:R-:W-:Y:S01]  /*19a0*/  FSEL R3, R5, R11, P1 ;  /* 0x0000000b05037208 */ /* 0x000fe20000800000 */
[----:B------:R-:W-:Y:S06]  /*19b0*/  @P2 BRA `(.L_x_565) ;  /* 0x00000000003c2947 */ /* 0x000fec0003800000 */
[----:B------:R-:W0:Y:S01]  /*19c0*/  FRND.F64.TRUNC R4, R8 ;  /* 0x0000000800047313 */ /* 0x000e22000030d800 */
[----:B------:R-:W-:Y:S02]  /*19d0*/  IMAD.MOV.U32 R10, RZ, RZ, R0 ;  /* 0x000000ffff0a7224 */ /* 0x000fe400078e0000 */
[----:B------:R-:W-:Y:S01]  /*19e0*/  IMAD.MOV.U32 R11, RZ, RZ, R3 ;  /* 0x000000ffff0b7224 */ /* 0x000fe200078e0003 */
[----:B0-----:R-:W-:-:S14]  /*19f0*/  DSETP.NEU.AND P1, PT, R4, R8, PT ;  /* 0x000000080400722a */ /* 0x001fdc0003f2d000 */
[----:B------:R-:W-:Y:S05]  /*1a00*/  @!P1 BRA `(.L_x_565) ;  /* 0x0000000000289947 */ /* 0x000fea0003800000 */
[----:B------:R-:W-:Y:S02]  /*1a10*/  IMAD.MOV.U32 R10, RZ, RZ, 0x0 ;  /* 0x00000000ff0a7424 */ /* 0x000fe400078e00ff */
[----:B------:R-:W-:Y:S01]  /*1a20*/  IMAD.MOV.U32 R11, RZ, RZ, -0x80000 ;  /* 0xfff80000ff0b7424 */ /* 0x000fe200078e00ff */
[----:B------:R-:W-:Y:S06]  /*1a30*/  BRA `(.L_x_565) ;  /* 0x00000000001c7947 */ /* 0x000fec0003800000 */
.L_x_564:
[----:B------:R-:W-:Y:S01]  /*1a40*/  DSETP.NEU.AND P0, PT, |R8|, 0.5, PT ;  /* 0x3fe000000800742a */ /* 0x000fe20003f0d200 */
[----:B------:R-:W-:Y:S01]  /*1a50*/  ISETP.GE.AND P2, PT, R9, RZ, PT ;  /* 0x000000ff0900720c */ /* 0x000fe20003f46270 */
[----:B------:R-:W-:Y:S01]  /*1a60*/  IMAD.MOV.U32 R10, RZ, RZ, RZ ;  /* 0x000000ffff0a7224 */ /* 0x000fe200078e00ff */
[----:B------:R-:W-:-:S04]  /*1a70*/  ISETP.EQ.U32.AND P1, PT, R4, RZ, PT ;  /* 0x000000ff0400720c */ /* 0x000fc80003f22070 */
[----:B------:R-:W-:-:S04]  /*1a80*/  ISETP.EQ.AND.EX P0, PT, R3, -0x80000000, P0, P1 ;  /* 0x800000000300780c */ /* 0x000fc80000702310 */
[----:B------:R-:W-:-:S04]  /*1a90*/  SEL R11, R7, RZ, P0 ;  /* 0x000000ff070b7207 */ /* 0x000fc80000000000 */
[----:B------:R-:W-:-:S07]  /*1aa0*/  @!P2 LOP3.LUT R11, R11, 0x7ff00000, RZ, 0xfc, !PT ;  /* 0x7ff000000b0ba812 */ /* 0x000fce00078efcff */
.L_x_565:
[----:B------:R-:W-:Y:S05]  /*1ab0*/  BSYNC B0 ;  /* 0x0000000000007941 */ /* 0x000fea0003800000 */
.L_x_563:
[----:B------:R-:W-:Y:S01]  /*1ac0*/  DADD R4, R8, R6 ;  /* 0x0000000008047229 */ /* 0x000fe20000000006 */
        /* <DEDUP_REMOVED lines=8> */
[----:B------:R-:W-:Y:S05]  /*1b50*/  @P1 BRA `(.L_x_569) ;  /* 0x0000000000201947 */ /* 0x000fea0003800000 */
        /* <DEDUP_REMOVED lines=8> */
.L_x_569:
        /* <DEDUP_REMOVED lines=10> */
.L_x_568:
[----:B------:R-:W-:-:S11]  /*1c80*/  DADD R10, R8, R6 ;  /* 0x00000000080a7229 */ /* 0x000fd60000000006 */
.L_x_567:
[----:B------:R-:W-:Y:S05]  /*1c90*/  BSYNC B0 ;  /* 0x0000000000007941 */ /* 0x000fea0003800000 */
.L_x_566:
[----:B------:R-:W0:Y:S01]  /*1ca0*/  LDC.64 R12, c[0x0][0x210] ;  /* 0x00008400ff0c7b82 */ /* 0x000e220000000a00 */
[----:B------:R-:W-:-:S06]  /*1cb0*/  DSETP.NEU.AND P0, PT, R6, 1, PT ;  /* 0x3ff000000600742a */ /* 0x000fcc0003f0d000 */
[----:B------:R-:W-:-:S06]  /*1cc0*/  DSETP.EQ.OR P0, PT, R8, RZ, !P0 ;  /* 0x000000ff0800722a */ /* 0x000fcc0004702400 */
[----:B------:R-:W-:Y:S02]  /*1cd0*/  FSEL R4, R10, RZ, !P0 ;  /* 0x000000ff0a047208 */ /* 0x000fe40004000000 */
[----:B------:R-:W-:Y:S02]  /*1ce0*/  FSEL R5, R11, 1.875, !P0 ;  /* 0x3ff000000b057808 */ /* 0x000fe40004000000 */
[----:B0-----:R-:W-:-:S04]  /*1cf0*/  LEA R6, P1, R2, R12, 0x3 ;  /* 0x0000000c02067211 */ /* 0x001fc800078218ff */
[----:B------:R-:W-:-:S05]  /*1d00*/  LEA.HI.X R7, R2, R13, RZ, 0x3, P1 ;  /* 0x0000000d02077211 */ /* 0x000fca00008f1cff */
[----:B------:R-:W-:Y:S01]  /*1d10*/  STG.E.64 desc[UR6][R6.64], R4 ;  /* 0x0000000406007986 */ /* 0x000fe2000c101b06 */
[----:B------:R-:W-:Y:S05]  /*1d20*/  EXIT ;  /* 0x000000000000794d */ /* 0x000fea0003800000 */
.L_x_560:
[----:B-1----:R-:W-:Y:S01]  /*1d30*/  IMAD.MOV.U32 R13, RZ, RZ, R7 ;  /* 0x000000ffff0d7224 */ /* 0x002fe200078e0007 */
[----:B------:R-:W-:Y:S01]  /*1d40*/  MOV R17, 0x1f ;  /* 0x0000001f00117802 */ /* 0x000fe20000000f00 */
[----:B------:R-:W-:Y:S02]  /*1d50*/  IMAD.MOV.U32 R12, RZ, RZ, 0x10 ;  /* 0x00000010ff0c7424 */ /* 0x000fe400078e00ff */
[----:B------:R-:W-:-:S07]  /*1d60*/  IMAD.MOV.U32 R0, RZ, RZ, -0x1 ;  /* 0xffffffffff007424 */ /* 0x000fce00078e00ff */
[----:B------:R-:W-:Y:S05]  /*1d70*/  WARPSYNC.COLLECTIVE R0, `(.L_x_570) ;  /* 0x0000000000087348 */ /* 0x000fea0003c00000 */
[----:B------:R0:W1:Y:S02]  /*1d80*/  SHFL.DOWN P0, R3, R13, R12, R17 ;  /* 0x0800000c0d037389 */ /* 0x0000640000000011 */
[----:B01----:R-:W-:Y:S01]  /*1d90*/  ENDCOLLECTIVE ;  /* 0x000000000000791b */ /* 0x003fe20003800000 */
.L_x_570:
[----:B------:R-:W-:Y:S02]  /*1da0*/  IMAD.MOV.U32 R13, RZ, RZ, R6 ;  /* 0x000000ffff0d7224 */ /* 0x000fe400078e0006 */
[----:B------:R-:W-:-:S07]  /*1db0*/  IMAD.MOV.U32 R5, RZ, RZ, R3 ;  /* 0x000000ffff057224 */ /* 0x000fce00078e0003 */
[----:B------:R-:W-:Y:S05]  /*1dc0*/  WARPSYNC.COLLECTIVE R0, `(.L_x_571) ;  /* 0x0000000000087348 */ /* 0x000fea0003c00000 */
[----:B------:R0:W1:Y:S02]  /*1dd0*/  SHFL.DOWN P0, R3, R13, R12, R17 ;  /* 0x0800000c0d037389 */ /* 0x0000640000000011 */
[----:B01----:R-:W-:Y:S01]  /*1de0*/  ENDCOLLECTIVE ;  /* 0x000000000000791b */ /* 0x003fe20003800000 */
.L_x_571:
[----:B------:R-:W-:Y:S02]  /*1df0*/  IMAD.MOV.U32 R12, RZ, RZ, 0x8 ;  /* 0x00000008ff0c7424 */ /* 0x000fe400078e00ff */
[----:B------:R-:W-:-:S06]  /*1e00*/  IMAD.MOV.U32 R4, RZ, RZ, R3 ;  /* 0x000000ffff047224 */ /* 0x000fcc00078e0003 */
[----:B------:R-:W-:-:S10]  /*1e10*/  DADD R4, R6, R4 ;  /* 0x0000000006047229 */ /* 0x000fd40000000004 */
[----:B------:R-:W-:-:S07]  /*1e20*/  IMAD.MOV.U32 R13, RZ, RZ, R5 ;  /* 0x000000ffff0d7224 */ /* 0x000fce00078e0005 */
[----:B------:R-:W-:Y:S05]  /*1e30*/  WARPSYNC.COLLECTIVE R0, `(.L_x_572) ;  /* 0x0000000000087348 */ /* 0x000fea0003c00000 */
[----:B------:R0:W1:Y:S02]  /*1e40*/  SHFL.DOWN P0, R3, R13, R12, R17 ;  /* 0x0800000c0d037389 */ /* 0x0000640000000011 */
[----:B01----:R-:W-:Y:S01]  /*1e50*/  ENDCOLLECTIVE ;  /* 0x000000000000791b */ /* 0x003fe20003800000 */
.L_x_572:
[----:B------:R-:W-:Y:S02]  /*1e60*/  IMAD.MOV.U32 R13, RZ, RZ, R4 ;  /* 0x000000ffff0d7224 */ /* 0x000fe400078e0004 */
[----:B------:R-:W-:-:S07]  /*1e70*/  IMAD.MOV.U32 R9, RZ, RZ, R3 ;  /* 0x000000ffff097224 */ /* 0x000fce00078e0003 */
[----:B------:R-:W-:Y:S05]  /*1e80*/  WARPSYNC.COLLECTIVE R0, `(.L_x_573) ;  /* 0x0000000000087348 */ /* 0x000fea0003c00000 */
[----:B------:R0:W1:Y:S02]  /*1e90*/  SHFL.DOWN P0, R3, R13, R12, R17 ;  /* 0x0800000c0d037389 */ /* 0x0000640000000011 */
[----:B01----:R-:W-:Y:S01]  /*1ea0*/  ENDCOLLECTIVE ;  /* 0x000000000000791b */ /* 0x003fe20003800000 */
.L_x_573:
[----:B------:R-:W-:Y:S02]  /*1eb0*/  IMAD.MOV.U32 R12, RZ, RZ, 0x4 ;  /* 0x00000004ff0c7424 */ /* 0x000fe400078e00ff */
[----:B------:R-:W-:-:S06]  /*1ec0*/  IMAD.MOV.U32 R8, RZ, RZ, R3 ;  /* 0x000000ffff087224 */ /* 0x000fcc00078e0003 */
[----:B------:R-:W-:-:S10]  /*1ed0*/  DADD R8, R4, R8 ;  /* 0x0000000004087229 */ /* 0x000fd40000000008 */
[----:B------:R-:W-:-:S07]  /*1ee0*/  IMAD.MOV.U32 R13, RZ, RZ, R9 ;  /* 0x000000ffff0d7224 */ /* 0x000fce00078e0009 */
[----:B------:R-:W-:Y:S05]  /*1ef0*/  WARPSYNC.COLLECTIVE R0, `(.L_x_574) ;  /* 0x0000000000087348 */ /* 0x000fea0003c00000 */
[----:B------:R0:W1:Y:S02]  /*1f00*/  SHFL.DOWN P0, R3, R13, R12, R17 ;  /* 0x0800000c0d037389 */ /* 0x0000640000000011 */
[----:B01----:R-:W-:Y:S01]  /*1f10*/  ENDCOLLECTIVE ;  /* 0x000000000000791b */ /* 0x003fe20003800000 */
.L_x_574:
[----:B------:R-:W-:Y:S02]  /*1f20*/  IMAD.MOV.U32 R13, RZ, RZ, R8 ;  /* 0x000000ffff0d7224 */ /* 0x000fe400078e0008 */
[----:B------:R-:W-:-:S07]  /*1f30*/  IMAD.MOV.U32 R11, RZ, RZ, R3 ;  /* 0x000000ffff0b7224 */ /* 0x000fce00078e0003 */
[----:B------:R-:W-:Y:S05]  /*1f40*/  WARPSYNC.COLLECTIVE R0, `(.L_x_575) ;  /* 0x0000000000087348 */ /* 0x000fea0003c00000 */
[----:B------:R0:W1:Y:S02]  /*1f50*/  SHFL.DOWN P0, R3, R13, R12, R17 ;  /* 0x0800000c0d037389 */ /* 0x0000640000000011 */
[----:B01----:R-:W-:Y:S01]  /*1f60*/  ENDCOLLECTIVE ;  /* 0x000000000000791b */ /* 0x003fe20003800000 */
.L_x_575:
[----:B------:R-:W-:Y:S02]  /*1f70*/  IMAD.MOV.U32 R12, RZ, RZ, 0x2 ;  /* 0x00000002ff0c7424 */ /* 0x000fe400078e00ff */
[----:B------:R-:W-:-:S06]  /*1f80*/  IMAD.MOV.U32 R10, RZ, RZ, R3 ;  /* 0x000000ffff0a7224 */ /* 0x000fcc00078e0003 */
[----:B------:R-:W-:-:S10]  /*1f90*/  DADD R10, R8, R10 ;  /* 0x00000000080a7229 */ /* 0x000fd4000000000a */
[----:B------:R-:W-:-:S07]  /*1fa0*/  IMAD.MOV.U32 R13, RZ, RZ, R11 ;  /* 0x000000ffff0d7224 */ /* 0x000fce00078e000b */
[----:B------:R-:W-:Y:S05]  /*1fb0*/  WARPSYNC.COLLECTIVE R0, `(.L_x_576) ;  /* 0x0000000000087348 */ /* 0x000fea0003c00000 */
[----:B------:R0:W1:Y:S02]  /*1fc0*/  SHFL.DOWN P0, R3, R13, R12, R17 ;  /* 0x0800000c0d037389 */ /* 0x0000640000000011 */
[----:B01----:R-:W-:Y:S01]  /*1fd0*/  ENDCOLLECTIVE ;  /* 0x000000000000791b */ /* 0x003fe20003800000 */
.L_x_576:
[----:B------:R-:W-:Y:S02]  /*1fe0*/  IMAD.MOV.U32 R13, RZ, RZ, R10 ;  /* 0x000000ffff0d7224 */ /* 0x000fe400078e000a */
[----:B------:R-:W-:-:S07]  /*1ff0*/  IMAD.MOV.U32 R7, RZ, RZ, R3 ;  /* 0x000000ffff077224 */ /* 0x000fce00078e0003 */
[----:B------:R-:W-:Y:S05]  /*2000*/  WARPSYNC.COLLECTIVE R0, `(.L_x_577) ;  /* 0x0000000000087348 */ /* 0x000fea0003c00000 */
[----:B------:R0:W1:Y:S02]  /*2010*/  SHFL.DOWN P0, R3, R13, R12, R17 ;  /* 0x0800000c0d037389 */ /* 0x0000640000000011 */
[----:B01----:R-:W-:Y:S01]  /*2020*/  ENDCOLLECTIVE ;  /* 0x000000000000791b */ /* 0x003fe20003800000 */
.L_x_577:
[----:B------:R-:W-:Y:S02]  /*2030*/  IMAD.MOV.U32 R12, RZ, RZ, 0x1 ;  /* 0x00000001ff0c7424 */ /* 0x000fe400078e00ff */
[----:B------:R-:W-:-:S06]  /*2040*/  IMAD.MOV.U32 R6, RZ, RZ, R3 ;  /* 0x000000ffff067224 */ /* 0x000fcc00078e0003 */
[----:B------:R-:W-:-:S10]  /*2050*/  DADD R6, R10, R6 ;  /* 0x000000000a067229 */ /* 0x000fd40000000006 */
[----:B------:R-:W-:-:S07]  /*2060*/  IMAD.MOV.U32 R13, RZ, RZ, R7 ;  /* 0x000000ffff0d7224 */ /* 0x000fce00078e0007 */
[----:B------:R-:W-:Y:S05]  /*2070*/  WARPSYNC.COLLECTIVE R0, `(.L_x_578) ;  /* 0x0000000000087348 */ /* 0x000fea0003c00000 */
[----:B------:R0:W1:Y:S02]  /*2080*/  SHFL.DOWN P0, R3, R13, R12, R17 ;  /* 0x0800000c0d037389 */ /* 0x0000640000000011 */
[----:B01----:R-:W-:Y:S01]  /*2090*/  ENDCOLLECTIVE ;  /* 0x000000000000791b */ /* 0x003fe20003800000 */
.L_x_578:
[----:B------:R-:W-:Y:S02]  /*20a0*/  IMAD.MOV.U32 R13, RZ, RZ, R6 ;  /* 0x000000ffff0d7224 */ /* 0x000fe400078e0006 */
[----:B------:R-:W-:-:S07]  /*20b0*/  IMAD.MOV.U32 R5, RZ, RZ, R3 ;  /* 0x000000ffff057224 */ /* 0x000fce00078e0003 */
[----:B------:R-:W-:Y:S05]  /*20c0*/  WARPSYNC.COLLECTIVE R0, `(.L_x_579) ;  /* 0x0000000000087348 */ /* 0x000fea0003c00000 */
[----:B------:R0:W1:Y:S02]  /*20d0*/  SHFL.DOWN P0, R3, R13, R12, R17 ;  /* 0x0800000c0d037389 */ /* 0x0000640000000011 */
[----:B01----:R-:W-:Y:S01]  /*20e0*/  ENDCOLLECTIVE ;  /* 0x000000000000791b */ /* 0x003fe20003800000 */
.L_x_579:
[----:B------:R-:W-:Y:S01]  /*20f0*/  IMAD.MOV.U32 R4, RZ, RZ, R3 ;  /* 0x000000ffff047224 */ /* 0x000fe200078e0003 */
[----:B------:R-:W-:Y:S06]  /*2100*/  BRA `(.L_x_580) ;  /* 0xfffffff4007c7947 */ /* 0x000fec000383ffff */
        .weak           $__internal_35_$__cuda_sm20_dblrcp_rn_slowpath_v3
        .type           $__internal_35_$__cuda_sm20_dblrcp_rn_slowpath_v3,@function
        .size           $__internal_35_$__cuda_sm20_dblrcp_rn_slowpath_v3,($__internal_36_$__cuda_sm20_dsqrt_rn_f64_mediumpath_v1 - $__internal_35_$__cuda_sm20_dblrcp_rn_slowpath_v3)
$__internal_35_$__cuda_sm20_dblrcp_rn_slowpath_v3:
[----:B------:R-:W0:Y:S08]  /*2110*/  LDC.64 R12, c[0x0][0x230] ;  /* 0x00008c00ff0c7b82 */ /* 0x000e300000000a00 */
[----:B------:R-:W1:Y:S01]  /*2120*/  LDC R8, c[0x0][0x234] ;  /* 0x00008d00ff087b82 */ /* 0x000e620000000800 */
[----:B0-----:R-:W-:-:S14]  /*2130*/  DSETP.GTU.AND P0, PT, |R12|, +INF , PT ;  /* 0x7ff000000c00742a */ /* 0x001fdc0003f0c200 */
[----:B-1----:R-:W-:Y:S05]  /*2140*/  @P0 BRA `(.L_x_581) ;  /* 0x0000000000840947 */ /* 0x002fea0003800000 */
[----:B------:R-:W-:-:S05]  /*2150*/  LOP3.LUT R9, R8, 0x7fffffff, RZ, 0xc0, !PT ;  /* 0x7fffffff08097812 */ /* 0x000fca00078ec0ff */
[----:B------:R-:W-:-:S05]  /*2160*/  VIADD R4, R9, 0xffffffff ;  /* 0xffffffff09047836 */ /* 0x000fca0000000000 */
[----:B------:R-:W-:-:S13]  /*2170*/  ISETP.GE.U32.AND P0, PT, R4, 0x7fefffff, PT ;  /* 0x7fefffff0400780c */ /* 0x000fda0003f06070 */
[----:B------:R-:W-:Y:S01]  /*2180*/  @P0 LOP3.LUT R5, R8, 0x7ff00000, RZ, 0x3c, !PT ;  /* 0x7ff0000008050812 */ /* 0x000fe200078e3cff */
[----:B------:R-:W-:Y:S01]  /*2190*/  @P0 IMAD.MOV.U32 R4, RZ, RZ, RZ ;  /* 0x000000ffff040224 */ /* 0x000fe200078e00ff */
[----:B------:R-:W-:Y:S06]  /*21a0*/  @P0 BRA `(.L_x_582) ;  /* 0x0000000000740947 */ /* 0x000fec0003800000 */
[----:B------:R-:W-:-:S13]  /*21b0*/  ISETP.GE.U32.AND P0, PT, R9, 0x1000001, PT ;  /* 0x010000010900780c */ /* 0x000fda0003f06070 */
[----:B------:R-:W-:Y:S05]  /*21c0*/  @!P0 BRA `(.L_x_583) ;  /* 0x00000000003c8947 */ /* 0x000fea0003800000 */
[----:B------:R-:W-:Y:S01]  /*21d0*/  VIADD R5, R8, 0xc0200000 ;  /* 0xc020000008057836 */ /* 0x000fe20000000000 */
[----:B------:R-:W-:Y:S01]  /*21e0*/  ULDC UR4, c[0x0][0x230] ;  /* 0x00008c0000047ab9 */ /* 0x000fe20000000800 */
[----:B------:R-:W-:Y:S02]  /*21f0*/  IMAD.MOV.U32 R8, RZ, RZ, R3 ;  /* 0x000000ffff087224 */ /* 0x000fe400078e0003 */
[----:B------:R-:W0:Y:S01]  /*2200*/  MUFU.RCP64H R9, R5 ;  /* 0x0000000500097308 */ /* 0x000e220000001800 */
[----:B------:R-:W-:-:S06]  /*2210*/  IMAD.U32 R4, RZ, RZ, UR4 ;  /* 0x00000004ff047e24 */ /* 0x000fcc000f8e00ff */
[----:B0-----:R-:W-:-:S08]  /*2220*/  DFMA R10, -R4, R8, 1 ;  /* 0x3ff00000040a742b */ /* 0x001fd00000000108 */
[----:B------:R-:W-:-:S08]  /*2230*/  DFMA R10, R10, R10, R10 ;  /* 0x0000000a0a0a722b */ /* 0x000fd0000000000a */
[----:B------:R-:W-:-:S08]  /*2240*/  DFMA R10, R8, R10, R8 ;  /* 0x0000000a080a722b */ /* 0x000fd00000000008 */
[----:B------:R-:W-:-:S08]  /*2250*/  DFMA R8, -R4, R10, 1 ;  /* 0x3ff000000408742b */ /* 0x000fd0000000010a */
[----:B------:R-:W-:-:S08]  /*2260*/  DFMA R8, R10, R8, R10 ;  /* 0x000000080a08722b */ /* 0x000fd0000000000a */
[----:B------:R-:W-:-:S08]  /*2270*/  DMUL R8, R8, 2.2250738585072013831e-308 ;  /* 0x0010000008087828 */ /* 0x000fd00000000000 */
[----:B------:R-:W-:-:S08]  /*2280*/  DFMA R10, R8, -R12, 1 ;  /* 0x3ff00000080a742b */ /* 0x000fd0000000080c */
[----:B------:R-:W-:-:S08]  /*2290*/  DFMA R4, R10, R10, R10 ;  /* 0x0000000a0a04722b */ /* 0x000fd0000000000a */
[----:B------:R-:W-:Y:S01]  /*22a0*/  DFMA R4, R8, R4, R8 ;  /* 0x000000040804722b */ /* 0x000fe20000000008 */
[----:B------:R-:W-:Y:S10]  /*22b0*/  BRA `(.L_x_582) ;  /* 0x0000000000307947 */ /* 0x000ff40003800000 */
.L_x_583:
[----:B------:R-:W-:Y:S01]  /*22c0*/  DMUL R8, R12, 8.11296384146066816958e+31 ;  /* 0x469000000c087828 */ /* 0x000fe20000000000 */
[----:B------:R-:W-:-:S05]  /*22d0*/  IMAD.MOV.U32 R4, RZ, RZ, R3 ;  /* 0x000000ffff047224 */ /* 0x000fca00078e0003 */
[----:B------:R-:W0:Y:S02]  /*22e0*/  MUFU.RCP64H R5, R9 ;  /* 0x0000000900057308 */ /* 0x000e240000001800 */
[----:B0-----:R-:W-:-:S08]  /*22f0*/  DFMA R10, -R8, R4, 1 ;  /* 0x3ff00000080a742b */ /* 0x001fd00000000104 */
[----:B------:R-:W-:-:S08]  /*2300*/  DFMA R10, R10, R10, R10 ;  /* 0x0000000a0a0a722b */ /* 0x000fd0000000000a */
[----:B------:R-:W-:-:S08]  /*2310*/  DFMA R10, R4, R10, R4 ;  /* 0x0000000a040a722b */ /* 0x000fd00000000004 */
[----:B------:R-:W-:-:S08]  /*2320*/  DFMA R4, -R8, R10, 1 ;  /* 0x3ff000000804742b */ /* 0x000fd0000000010a */
[----:B------:R-:W-:-:S08]  /*2330*/  DFMA R4, R10, R4, R10 ;  /* 0x000000040a04722b */ /* 0x000fd0000000000a */
[----:B------:R-:W-:Y:S01]  /*2340*/  DMUL R4, R4, 8.11296384146066816958e+31 ;  /* 0x4690000004047828 */ /* 0x000fe20000000000 */
[----:B------:R-:W-:Y:S10]  /*2350*/  BRA `(.L_x_582) ;  /* 0x0000000000087947 */ /* 0x000ff40003800000 */
.L_x_581:
[----:B------:R-:W0:Y:S01]  /*2360*/  LDC R4, c[0x0][0x230] ;  /* 0x00008c00ff047b82 */ /* 0x000e220000000800 */
[----:B------:R-:W-:-:S07]  /*2370*/  LOP3.LUT R5, R8, 0x80000, RZ, 0xfc, !PT ;  /* 0x0008000008057812 */ /* 0x000fce00078efcff */
.L_x_582:
[----:B0-----:R-:W-:Y:S02]  /*2380*/  IMAD.MOV.U32 R8, RZ, RZ, R4 ;  /* 0x000000ffff087224 */ /* 0x001fe400078e0004 */
[----:B------:R-:W-:Y:S02]  /*2390*/  IMAD.MOV.U32 R9, RZ, RZ, R5 ;  /* 0x000000ffff097224 */ /* 0x000fe400078e0005 */
[----:B------:R-:W-:Y:S02]  /*23a0*/  IMAD.MOV.U32 R4, RZ, RZ, R0 ;  /* 0x000000ffff047224 */ /* 0x000fe400078e0000 */
[----:B------:R-:W-:-:S04]  /*23b0*/  IMAD.MOV.U32 R5, RZ, RZ, 0x0 ;  /* 0x00000000ff057424 */ /* 0x000fc800078e00ff */
[----:B------:R-:W-:Y:S05]  /*23c0*/  RET.REL.NODEC R4 `(_ZN2at6native55_GLOBAL__N__6c1c77d0_17_DistanceKernel_cu_75b981de_308222pdist_kernel_cuda_implIdNS1_5distsIdE1pEEEvPT_PKS6_llS6_dd) ;  /* 0xffffffdc040c7950 */ /* 0x000fea0003c3ffff */
        .weak           $__internal_36_$__cuda_sm20_dsqrt_rn_f64_mediumpath_v1
        .type           $__internal_36_$__cuda_sm20_dsqrt_rn_f64_mediumpath_v1,@function
        .size           $__internal_36_$__cuda_sm20_dsqrt_rn_f64_mediumpath_v1,($_ZN2at6native55_GLOBAL__N__6c1c77d0_17_DistanceKernel_cu_75b981de_308222pdist_kernel_cuda_implIdNS1_5distsIdE1pEEEvPT_PKS6_llS6_dd$__internal_accurate_pow - $__internal_36_$__cuda_sm20_dsqrt_rn_f64_mediumpath_v1)
$__internal_36_$__cuda_sm20_dsqrt_rn_f64_mediumpath_v1:
        /* <DEDUP_REMOVED lines=11> */
.L_x_584:
        /* <DEDUP_REMOVED lines=24> */
.L_x_586:
[----:B------:R-:W-:-:S11]  /*2600*/  DADD R4, R6, R6 ;  /* 0x0000000006047229 */ /* 0x000fd60000000006 */
.L_x_585:
[----:B------:R-:W-:Y:S02]  /*2610*/  IMAD.MOV.U32 R16, RZ, RZ, R4 ;  /* 0x000000ffff107224 */ /* 0x000fe400078e0004 */
[----:B------:R-:W-:Y:S02]  /*2620*/  IMAD.MOV.U32 R17, RZ, RZ, R5 ;  /* 0x000000ffff117224 */ /* 0x000fe400078e0005 */
[----:B------:R-:W-:Y:S02]  /*2630*/  IMAD.MOV.U32 R4, RZ, RZ, R0 ;  /* 0x000000ffff047224 */ /* 0x000fe400078e0000 */
[----:B------:R-:W-:-:S04]  /*2640*/  IMAD.MOV.U32 R5, RZ, RZ, 0x0 ;  /* 0x00000000ff057424 */ /* 0x000fc800078e00ff */
[----:B------:R-:W-:Y:S05]  /*2650*/  RET.REL.NODEC R4 `(_ZN2at6native55_GLOBAL__N__6c1c77d0_17_DistanceKernel_cu_75b981de_308222pdist_kernel_cuda_implIdNS1_5distsIdE1pEEEvPT_PKS6_llS6_dd) ;  /* 0xffffffd804687950 */ /* 0x000fea0003c3ffff */
        .type           $_ZN2at6native55_GLOBAL__N__6c1c77d0_17_DistanceKernel_cu_75b981de_308222pdist_kernel_cuda_implIdNS1_5distsIdE1pEEEvPT_PKS6_llS6_dd$__internal_accurate_pow,@function
        .size           $_ZN2at6native55_GLOBAL__N__6c1c77d0_17_DistanceKernel_cu_75b981de_308222pdist_kernel_cuda_implIdNS1_5distsIdE1pEEEvPT_PKS6_llS6_dd$__internal_accurate_pow,(.L_x_902 - $_ZN2at6native55_GLOBAL__N__6c1c77d0_17_DistanceKernel_cu_75b981de_308222pdist_kernel_cuda_implIdNS1_5distsIdE1pEEEvPT_PKS6_llS6_dd$__internal_accurate_pow)
$_ZN2at6native55_GLOBAL__N__6c1c77d0_17_DistanceKernel_cu_75b981de_308222pdist_kernel_cuda_implIdNS1_5distsIdE1pEEEvPT_PKS6_llS6_dd$__internal_accurate_pow:
[----:B------:R-:W-:Y:S01]  /*2660*/  SHF.R.U32.HI R40, RZ, 0x14, R19 ;  /* 0x00000014ff287819 */ /* 0x000fe20000011613 */
[----:B------:R-:W-:Y:S01]  /*2670*/  IMAD.MOV.U32 R22, RZ, RZ, 0x41ad3b5a ;  /* 0x41ad3b5aff167424 */ /* 0x000fe200078e00ff */
[----:B------:R-:W-:Y:S01]  /*2680*/  UMOV UR16, 0x7d2cafe2 ;  /* 0x7d2cafe200107882 */ /* 0x000fe20000000000 */
[----:B------:R-:W-:Y:S01]  /*2690*/  IMAD.MOV.U32 R23, RZ, RZ, 0x3ed0f5d2 ;  /* 0x3ed0f5d2ff177424 */ /* 0x000fe200078e00ff */
[----:B------:R-:W-:Y:S01]  /*26a0*/  ISETP.NE.AND P1, PT, R40, RZ, PT ;  /* 0x000000ff2800720c */ /* 0x000fe20003f25270 */
[----:B------:R-:W-:-:S12]  /*26b0*/  UMOV UR17, 0x3eb0f5ff ;  /* 0x3eb0f5ff00117882 */ /* 0x000fd80000000000 */
[----:B------:R-:W-:-:S10]  /*26c0*/  @!P1 DMUL R16, R18, 1.80143985094819840000e+16 ;  /* 0x4350000012109828 */ /* 0x000fd40000000000 */
[----:B------:R-:W-:Y:S01]  /*26d0*/  @!P1 IMAD.MOV.U32 R19, RZ, RZ, R17 ;  /* 0x000000ffff139224 */ /* 0x000fe200078e0011 */
[----:B------:R-:W-:Y:S01]  /*26e0*/  @!P1 LEA.HI R40, R17, 0xffffffca, RZ, 0xc ;  /* 0xffffffca11289811 */ /* 0x000fe200078f60ff */
[----:B------:R-:W-:Y:S02]  /*26f0*/  @!P1 IMAD.MOV.U32 R18, RZ, RZ, R16 ;  /* 0x000000ffff129224 */ /* 0x000fe400078e0010 */
[----:B------:R-:W-:Y:S01]  /*2700*/  IMAD.MOV.U32 R17, RZ, RZ, 0x43300000 ;  /* 0x43300000ff117424 */ /* 0x000fe200078e00ff */
[----:B------:R-:W-:Y:S01]  /*2710*/  LOP3.LUT R19, R19, 0x800fffff, RZ, 0xc0, !PT ;  /* 0x800fffff13137812 */ /* 0x000fe200078ec0ff */
[----:B------:R-:W-:Y:S02]  /*2720*/  IMAD.MOV.U32 R20, RZ, RZ, R18 ;  /* 0x000000ffff147224 */ /* 0x000fe400078e0012 */
[----:B------:R-:W-:Y:S01]  /*2730*/  IMAD.MOV.U32 R18, RZ, RZ, RZ ;  /* 0x000000ffff127224 */ /* 0x000fe200078e00ff */
[----:B------:R-:W-:-:S04]  /*2740*/  LOP3.LUT R19, R19, 0x3ff00000, RZ, 0xfc, !PT ;  /* 0x3ff0000013137812 */ /* 0x000fc800078efcff */
[----:B------:R-:W-:Y:S01]  /*2750*/  ISETP.GE.U32.AND P2, PT, R19, 0x3ff6a09f, PT ;  /* 0x3ff6a09f1300780c */ /* 0x000fe20003f46070 */
[----:B------:R-:W-:-:S12]  /*2760*/  IMAD.MOV.U32 R21, RZ, RZ, R19 ;  /* 0x000000ffff157224 */ /* 0x000fd800078e0013 */
[----:B------:R-:W-:-:S04]  /*2770*/  @P2 VIADD R16, R21, 0xfff00000 ;  /* 0xfff0000015102836 */ /* 0x000fc80000000000 */
[----:B------:R-:W-:Y:S02]  /*2780*/  @P2 IMAD.MOV.U32 R21, RZ, RZ, R16 ;  /* 0x000000ffff152224 */ /* 0x000fe400078e0010 */
[C---:B------:R-:W-:Y:S02]  /*2790*/  VIADD R16, R40.reuse, 0xfffffc01 ;  /* 0xfffffc0128107836 */ /* 0x040fe40000000000 */
[----:B------:R-:W-:Y:S02]  /*27a0*/  @P2 VIADD R16, R40, 0xfffffc02 ;  /* 0xfffffc0228102836 */ /* 0x000fe40000000000 */
[C---:B------:R-:W-:Y:S02]  /*27b0*/  DADD R26, R20.reuse, 1 ;  /* 0x3ff00000141a7429 */ /* 0x040fe40000000000 */
[----:B------:R-:W-:Y:S01]  /*27c0*/  DADD R20, R20, -1 ;  /* 0xbff0000014147429 */ /* 0x000fe20000000000 */
[----:B------:R-:W-:-:S03]  /*27d0*/  LOP3.LUT R16, R16, 0x80000000, RZ, 0x3c, !PT ;  /* 0x8000000010107812 */ /* 0x000fc600078e3cff */
        /* <DEDUP_REMOVED lines=25> */
[----:B------:R-:W-:Y:S02]  /*2970*/  DMUL R22, R24, R22 ;  /* 0x0000001618167228 */ /* 0x000fe40000000000 */
[----:B------:R-:W-:-:S03]  /*2980*/  DMUL R24, R18, R18 ;  /* 0x0000001212187228 */ /* 0x000fc60000000000 */
        /* <DEDUP_REMOVED lines=8> */
[----:B------:R-:W-:Y:S01]  /*2a10*/  DFMA R30, R18, R18, -R24 ;  /* 0x00000012121e722b */ /* 0x000fe20000000818 */
[----:B------:R-:W-:Y:S02]  /*2a20*/  VIADD R27, R23, 0x100000 ;  /* 0x00100000171b7836 */ /* 0x000fe40000000000 */
[----:B------:R-:W-:-:S06]  /*2a30*/  IMAD.MOV.U32 R26, RZ, RZ, R22 ;  /* 0x000000ffff1a7224 */ /* 0x000fcc00078e0016 */
[C---:B------:R-:W-:Y:S02]  /*2a40*/  DFMA R26, R18.reuse, R26, R30 ;  /* 0x0000001a121a722b */ /* 0x040fe4000000001e */
[----:B------:R-:W-:Y:S02]  /*2a50*/  DADD R30, RZ, R28 ;  /* 0x00000000ff1e7229 */ /* 0x000fe4000000001c */
[----:B------:R-:W-:-:S06]  /*2a60*/  DMUL R28, R18, R24 ;  /* 0x00000018121c7228 */ /* 0x000fcc0000000000 */
[----:B------:R-:W-:Y:S01]  /*2a70*/  DADD R30, R30, -UR16 ;  /* 0x800000101e1e7e29 */ /* 0x000fe20008000000 */
[----:B------:R-:W-:Y:S01]  /*2a80*/  UMOV UR16, 0x80000000 ;  /* 0x8000000000107882 */ /* 0x000fe20000000000 */
[----:B------:R-:W-:Y:S01]  /*2a90*/  DFMA R32, R18, R24, -R28 ;  /* 0x000000181220722b */ /* 0x000fe2000000081c */
[----:B------:R-:W-:Y:S02]  /*2aa0*/  UMOV UR17, 0x43300000 ;  /* 0x4330000000117882 */ /* 0x000fe40000000000 */
[----:B------:R-:W-:Y:S01]  /*2ab0*/  DADD R16, R16, -UR16 ;  /* 0x8000001010107e29 */ /* 0x000fe20008000000 */
[----:B------:R-:W-:Y:S01]  /*2ac0*/  UMOV UR16, 0xfefa39ef ;  /* 0xfefa39ef00107882 */ /* 0x000fe20000000000 */
[----:B------:R-:W-:-:S03]  /*2ad0*/  UMOV UR17, 0x3fe62e42 ;  /* 0x3fe62e4200117882 */ /* 0x000fc60000000000 */
        /* <DEDUP_REMOVED lines=8> */
[----:B------:R-:W-:Y:S01]  /*2b60*/  DFMA R32, R32, R28, R26 ;  /* 0x0000001c2020722b */ /* 0x000fe2000000001a */
[----:B------:R-:W-:Y:S02]  /*2b70*/  IMAD.MOV.U32 R28, RZ, RZ, 0x652b82fe ;  /* 0x652b82feff1c7424 */ /* 0x000fe400078e00ff */
[----:B------:R-:W-:-:S05]  /*2b80*/  IMAD.MOV.U32 R29, RZ, RZ, 0x3ff71547 ;  /* 0x3ff71547ff1d7424 */ /* 0x000fca00078e00ff */
[----:B------:R-:W-:-:S08]  /*2b90*/  DADD R26, R20, R32 ;  /* 0x00000000141a7229 */ /* 0x000fd00000000020 */
[--C-:B------:R-:W-:Y:S02]  /*2ba0*/  DADD R24, R18, R26.reuse ;  /* 0x0000000012187229 */ /* 0x100fe4000000001a */
[----:B------:R-:W-:-:S06]  /*2bb0*/  DADD R20, R20, -R26 ;  /* 0x0000000014147229 */ /* 0x000fcc000000081a */
[----:B------:R-:W-:Y:S02]  /*2bc0*/  DADD R18, R18, -R24 ;  /* 0x0000000012127229 */ /* 0x000fe40000000818 */
[----:B------:R-:W-:-:S06]  /*2bd0*/  DADD R20, R32, R20 ;  /* 0x0000000020147229 */ /* 0x000fcc0000000014 */
[----:B------:R-:W-:-:S08]  /*2be0*/  DADD R18, R26, R18 ;  /* 0x000000001a127229 */ /* 0x000fd00000000012 */
[----:B------:R-:W-:-:S08]  /*2bf0*/  DADD R18, R20, R18 ;  /* 0x0000000014127229 */ /* 0x000fd00000000012 */
[----:B------:R-:W-:-:S08]  /*2c00*/  DADD R22, R22, R18 ;  /* 0x0000000016167229 */ /* 0x000fd00000000012 */
[----:B------:R-:W-:-:S08]  /*2c10*/  DADD R20, R24, R22 ;  /* 0x0000000018147229 */ /* 0x000fd00000000016 */
[--C-:B------:R-:W-:Y:S02]  /*2c20*/  DFMA R18, R16, UR16, R20.reuse ;  /* 0x0000001010127c2b */ /* 0x100fe40008000014 */
[----:B------:R-:W-:-:S06]  /*2c30*/  DADD R26, R24, -R20 ;  /* 0x00000000181a7229 */ /* 0x000fcc0000000814 */
[----:B------:R-:W-:Y:S01]  /*2c40*/  DFMA R24, -R16, UR16, R18 ;  /* 0x0000001010187c2b */ /* 0x000fe20008000112 */
[----:B------:R-:W-:Y:S01]  /*2c50*/  UMOV UR16, 0x3b39803f ;  /* 0x3b39803f00107882 */ /* 0x000fe20000000000 */
[----:B------:R-:W-:Y:S01]  /*2c60*/  DADD R26, R22, R26 ;  /* 0x00000000161a7229 */ /* 0x000fe2000000001a */
[----:B------:R-:W-:-:S05]  /*2c70*/  UMOV UR17, 0x3c7abc9e ;  /* 0x3c7abc9e00117882 */ /* 0x000fca0000000000 */
[----:B------:R-:W-:-:S08]  /*2c80*/  DADD R24, -R20, R24 ;  /* 0x0000000014187229 */ /* 0x000fd00000000118 */
[----:B------:R-:W-:-:S08]  /*2c90*/  DADD R20, R26, -R24 ;  /* 0x000000001a147229 */ /* 0x000fd00000000818 */
[----:B------:R-:W-:Y:S01]  /*2ca0*/  DFMA R20, R16, UR16, R20 ;  /* 0x0000001010147c2b */ /* 0x000fe20008000014 */
[----:B------:R-:W-:Y:S01]  /*2cb0*/  UMOV UR16, 0xfefa39ef ;  /* 0xfefa39ef00107882 */ /* 0x000fe20000000000 */
[C---:B------:R-:W-:Y:S01]  /*2cc0*/  IMAD.SHL.U32 R16, R39.reuse, 0x2, RZ ;  /* 0x0000000227107824 */ /* 0x040fe200078e00ff */
[----:B------:R-:W-:Y:S01]  /*2cd0*/  LOP3.LUT R17, R39, 0xff0fffff, RZ, 0xc0, !PT ;  /* 0xff0fffff27117812 */ /* 0x000fe200078ec0ff */
[----:B------:R-:W-:-:S03]  /*2ce0*/  UMOV UR17, 0x3fe62e42 ;  /* 0x3fe62e4200117882 */ /* 0x000fc60000000000 */
[----:B------:R-:W-:Y:S01]  /*2cf0*/  ISETP.GT.U32.AND P1, PT, R16, -0x2000001, PT ;  /* 0xfdffffff1000780c */ /* 0x000fe20003f24070 */
[----:B------:R-:W-:-:S03]  /*2d00*/  DADD R22, R18, R20 ;  /* 0x0000000012167229 */ /* 0x000fc60000000014 */
[----:B------:R-:W-:-:S05]  /*2d10*/  SEL R39, R17, R39, P1 ;  /* 0x0000002711277207 */ /* 0x000fca0000800000 */
[----:B------:R-:W-:Y:S02]  /*2d20*/  DADD R16, R18, -R22 ;  /* 0x0000000012107229 */ /* 0x000fe40000000816 */
[----:B------:R-:W-:-:S06]  /*2d30*/  DMUL R18, R22, R38 ;  /* 0x0000002616127228 */ /* 0x000fcc0000000000 */
[----:B------:R-:W-:Y:S02]  /*2d40*/  DADD R20, R20, R16 ;  /* 0x0000000014147229 */ /* 0x000fe40000000010 */
[----:B------:R-:W-:-:S08]  /*2d50*/  DFMA R22, R22, R38, -R18 ;  /* 0x000000261616722b */ /* 0x000fd00000000812 */
        /* <DEDUP_REMOVED lines=48> */
[----:B------:R-:W-:Y:S02]  /*3060*/  FSEL R26, R24, RZ, P2 ;  /* 0x000000ff181a7208 */ /* 0x000fe40001000000 */
[----:B------:R-:W-:Y:S02]  /*3070*/  @!P1 SHF.R.S32.HI R16, RZ, 0x1, R16 ;  /* 0x00000001ff109819 */ /* 0x000fe40000011410 */
[----:B------:R-:W-:-:S03]  /*3080*/  FSEL R27, R25, RZ, P2 ;  /* 0x000000ff191b7208 */ /* 0x000fc60001000000 */
[----:B------:R-:W-:Y:S02]  /*3090*/  @!P1 IMAD R23, R16, 0x100000, R23 ;  /* 0x0010000010179824 */ /* 0x000fe400078e0217 */
[----:B------:R-:W-:-:S05]  /*30a0*/  @!P1 IMAD.IADD R16, R28, 0x1, -R16 ;  /* 0x000000011c109824 */ /* 0x000fca00078e0a10 */
[----:B------:R-:W-:Y:S01]  /*30b0*/  @!P1 LEA R17, R16, 0x3ff00000, 0x14 ;  /* 0x3ff0000010119811 */ /* 0x000fe200078ea0ff */
[----:B------:R-:W-:-:S06]  /*30c0*/  @!P1 IMAD.MOV.U32 R16, RZ, RZ, RZ ;  /* 0x000000ffff109224 */ /* 0x000fcc00078e00ff */
[----:B------:R-:W-:-:S11]  /*30d0*/  @!P1 DMUL R26, R22, R16 ;  /* 0x00000010161a9228 */ /* 0x000fd60000000000 */
.L_x_587:
[----:B------:R-:W-:Y:S02]  /*30e0*/  DSETP.NEU.AND P1, PT, |R26|, +INF , PT ;  /* 0x7ff000001a00742a */ /* 0x000fe40003f2d200 */
[----:B------:R-:W-:-:S12]  /*30f0*/  DADD R18, R20, R18 ;  /* 0x0000000014127229 */ /* 0x000fd80000000012 */
[----:B------:R-:W-:Y:S01]  /*3100*/  @P1 DFMA R26, R18, R26, R26 ;  /* 0x0000001a121a122b */ /* 0x000fe2000000001a */
[----:B------:R-:W-:Y:S02]  /*3110*/  IMAD.MOV.U32 R18, RZ, RZ, R0 ;  /* 0x000000ffff127224 */ /* 0x000fe400078e0000 */
[----:B------:R-:W-:-:S07]  /*3120*/  IMAD.MOV.U32 R19, RZ, RZ, 0x0 ;  /* 0x00000000ff137424 */ /* 0x000fce00078e00ff */
[----:B------:R-:W-:Y:S02]  /*3130*/  IMAD.MOV.U32 R16, RZ, RZ, R26 ;  /* 0x000000ffff107224 */ /* 0x000fe400078e001a */
[----:B------:R-:W-:Y:S01]  /*3140*/  IMAD.MOV.U32 R17, RZ, RZ, R27 ;  /* 0x000000ffff117224 */ /* 0x000fe200078e001b */
[----:B------:R-:W-:Y:S06]  /*3150*/  RET.REL.NODEC R18 `(_ZN2at6native55_GLOBAL__N__6c1c77d0_17_DistanceKernel_cu_75b981de_308222pdist_kernel_cuda_implIdNS1_5distsIdE1pEEEvPT_PKS6_llS6_dd) ;  /* 0xffffffcc12a87950 */ /* 0x000fec0003c3ffff */
.L_x_588:
        /* <DEDUP_REMOVED lines=10> */
.L_x_902:


//--------------------- .text._ZN2at6native55_GLOBAL__N__6c1c77d0_17_DistanceKernel_cu_75b981de_308222cdist_kernel_cuda_implIfNS1_5distsIfE3infEEEvPT_PKS6_S9_S6_lllll --------------------------
	.section	.text._ZN2at6native55_GLOBAL__N__6c1c77d0_17_DistanceKernel_cu_75b981de_308222cdist_kernel_cuda_implIfNS1_5distsIfE3infEEEvPT_PKS6_S9_S6_lllll,"ax",@progbits
	.align	128
.text._ZN2at6native55_GLOBAL__N__6c1c77d0_17_DistanceKernel_cu_75b981de_308222cdist_kernel_cuda_implIfNS1_5distsIfE3infEEEvPT_PKS6_S9_S6_lllll:
        .type           _ZN2at6native55_GLOBAL__N__6c1c77d0_17_DistanceKernel_cu_75b981de_308222cdist_kernel_cuda_implIfNS1_5distsIfE3infEEEvPT_PKS6_S9_S6_lllll,@function
        .size           _ZN2at6native55_GLOBAL__N__6c1c77d0_17_DistanceKernel_cu_75b981de_308222cdist_kernel_cuda_implIfNS1_5distsIfE3infEEEvPT_PKS6_S9_S6_lllll,(.L_x_906 - _ZN2at6native55_GLOBAL__N__6c1c77d0_17_DistanceKernel_cu_75b981de_308222cdist_kernel_cuda_implIfNS1_5distsIfE3infEEEvPT_PKS6_S9_S6_lllll)
        .other          _ZN2at6native55_GLOBAL__N__6c1c77d0_17_DistanceKernel_cu_75b981de_308222cdist_kernel_cuda_implIfNS1_5distsIfE3infEEEvPT_PKS6_S9_S6_lllll,@"STO_CUDA_ENTRY STV_DEFAULT"
_ZN2at6native55_GLOBAL__N__6c1c77d0_17_DistanceKernel_cu_75b981de_308222cdist_kernel_cuda_implIfNS1_5distsIfE3infEEEvPT_PKS6_S9_S6_lllll:
[----:B------:R-:W-:Y:S01]  /*0000*/  LDC R1, c[0x0][0x28] ;  /* 0x00000a00ff017b82 */ /* 0x000fe20000000800 */
[----:B------:R-:W-:-:S07]  /*0010*/  ULDC UR4, c[0x0][0x244] ;  /* 0x0000910000047ab9 */ /* 0x000fce0000000800 */
[----:B------:R-:W0:Y:S01]  /*0020*/  S2UR UR6, SR_CTAID.X ;  /* 0x00000000000679c3 */ /* 0x000e220000002500 */
[----:B------:R-:W-:-:S13]  /*0030*/  ISETP.NE.U32.AND P0, PT, RZ, UR4, PT ;  /* 0x00000004ff007c0c */ /* 0x000fda000bf05070 */
[----:B------:R-:W-:Y:S05]  /*0040*/  @!P0 BRA `(.L_x_589) ;  /* 0x0000000000488947 */ /* 0x000fea0003800000 */
[----:B------:R-:W1:Y:S01]  /*0050*/  LDC R9, c[0x0][0x240] ;  /* 0x00009000ff097b82 */ /* 0x000e620000000800 */
[----:B0-----:R-:W-:Y:S01]  /*0060*/  IMAD.U32 R6, RZ, RZ, UR6 ;  /* 0x00000006ff067e24 */ /* 0x001fe2000f8e00ff */
[----:B------:R-:W-:Y:S01]  /*0070*/  MOV R0, 0xb0 ;  /* 0x000000b000007802 */ /* 0x000fe20000000f00 */
[----:B------:R-:W-:-:S05]  /*0080*/  IMAD.MOV.U32 R7, RZ, RZ, RZ ;  /* 0x000000ffff077224 */ /* 0x000fca00078e00ff */
[----:B------:R-:W0:Y:S02]  /*0090*/  LDC R8, c[0x0][0x244] ;  /* 0x00009100ff087b82 */ /* 0x000e240000000800 */
[----:B01----:R-:W-:Y:S05]  /*00a0*/  CALL.REL.NOINC `($__internal_37_$__cuda_sm20_div_s64) ;  /* 0x0000000c00cc7944 */ /* 0x003fea0003c00000 */
[----:B------:R-:W0:Y:S01]  /*00b0*/  LDC.64 R8, c[0x0][0x240] ;  /* 0x00009000ff087b82 */ /* 0x000e220000000a00 */
[----:B------:R-:W-:Y:S01]  /*00c0*/  IADD3 R3, P0, RZ, -R4, RZ ;  /* 0x80000004ff037210 */ /* 0x000fe20007f1e0ff */
[----:B------:R-:W-:Y:S02]  /*00d0*/  IMAD.U32 R6, RZ, RZ, UR6 ;  /* 0x00000006ff067e24 */ /* 0x000fe4000f8e00ff */
[----:B------:R-:W-:Y:S02]  /*00e0*/  IMAD.MOV.U32 R7, RZ, RZ, RZ ;  /* 0x000000ffff077224 */ /* 0x000fe400078e00ff */
[----:B------:R-:W-:Y:S02]  /*00f0*/  IMAD.X R5, RZ, RZ, ~R11, P0 ;  /* 0x000000ffff057224 */ /* 0x000fe400000e0e0b */
[----:B------:R-:W-:Y:S02]  /*0100*/  IMAD.MOV.U32 R2, RZ, RZ, R4 ;  /* 0x000000ffff027224 */ /* 0x000fe400078e0004 */
[----:B0-----:R-:W-:-:S02]  /*0110*/  IMAD R0, R5, R8, RZ ;  /* 0x0000000805007224 */ /* 0x001fc400078e02ff */
[----:B------:R-:W-:-:S04]  /*0120*/  IMAD.WIDE.U32 R6, R3, R8, R6 ;  /* 0x0000000803067225 */ /* 0x000fc800078e0006 */
[----:B------:R-:W-:-:S05]  /*0130*/  IMAD R3, R3, R9, R0 ;  /* 0x0000000903037224 */ /* 0x000fca00078e0200 */
[----:B------:R-:W-:Y:S01]  /*0140*/  IADD3 R7, R7, R3, RZ ;  /* 0x0000000307077210 */ /* 0x000fe20007ffe0ff */
[----:B------:R-:W-:Y:S01]  /*0150*/  IMAD.MOV.U32 R3, RZ, RZ, R11 ;  /* 0x000000ffff037224 */ /* 0x000fe200078e000b */
[----:B------:R-:W-:Y:S06]  /*0160*/  BRA `(.L_x_590) ;  /* 0x00000000005c7947 */ /* 0x000fec0003800000 */
.L_x_589:
[----:B------:R-:W1:Y:S01]  /*0170*/  LDC R4, c[0x0][0x240] ;  /* 0x00009000ff047b82 */ /* 0x000e620000000800 */
[----:B------:R-:W-:Y:S01]  /*0180*/  IMAD.MOV.U32 R7, RZ, RZ, RZ ;  /* 0x000000ffff077224 */ /* 0x000fe200078e00ff */
[----:B-1----:R-:W1:Y:S01]  /*0190*/  I2F.U32.RP R0, R4 ;  /* 0x0000000400007306 */ /* 0x002e620000209000 */
[----:B------:R-:W-:-:S07]  /*01a0*/  ISETP.NE.U32.AND P2, PT, R4, RZ, PT ;  /* 0x000000ff0400720c */ /* 0x000fce0003f45070 */
[----:B-1----:R-:W1:Y:S02]  /*01b0*/  MUFU.RCP R0, R0 ;  /* 0x0000000000007308 */ /* 0x002e640000001000 */
[----:B-1----:R-:W-:-:S06]  /*01c0*/  VIADD R2, R0, 0xffffffe ;  /* 0x0ffffffe00027836 */ /* 0x002fcc0000000000 */
[----:B------:R1:W2:Y:S02]  /*01d0*/  F2I.FTZ.U32.TRUNC.NTZ R3, R2 ;  /* 0x0000000200037305 */ /* 0x0002a4000021f000 */
[----:B-1----:R-:W-:Y:S02]  /*01e0*/  IMAD.MOV.U32 R2, RZ, RZ, RZ ;  /* 0x000000ffff027224 */ /* 0x002fe400078e00ff */
[----:B--2---:R-:W-:-:S04]  /*01f0*/  IMAD.MOV R5, RZ, RZ, -R3 ;  /* 0x000000ffff057224 */ /* 0x004fc800078e0a03 */
[----:B------:R-:W-:-:S04]  /*0200*/  IMAD R5, R5, R4, RZ ;  /* 0x0000000405057224 */ /* 0x000fc800078e02ff */
[----:B------:R-:W-:-:S06]  /*0210*/  IMAD.HI.U32 R3, R3, R5, R2 ;  /* 0x0000000503037227 */ /* 0x000fcc00078e0002 */
[----:B0-----:R-:W-:-:S05]  /*0220*/  IMAD.HI.U32 R2, R3, UR6, RZ ;  /* 0x0000000603027c27 */ /* 0x001fca000f8e00ff */
[----:B------:R-:W-:-:S05]  /*0230*/  IADD3 R3, -R2, RZ, RZ ;  /* 0x000000ff02037210 */ /* 0x000fca0007ffe1ff */
[----:B------:R-:W-:-:S05]  /*0240*/  IMAD R3, R4, R3, UR6 ;  /* 0x0000000604037e24 */ /* 0x000fca000f8e0203 */
[----:B------:R-:W-:-:S13]  /*0250*/  ISETP.GE.U32.AND P0, PT, R3, R4, PT ;  /* 0x000000040300720c */ /* 0x000fda0003f06070 */
[----:B------:R-:W-:Y:S02]  /*0260*/  @P0 IMAD.IADD R3, R3, 0x1, -R4 ;  /* 0x0000000103030824 */ /* 0x000fe400078e0a04 */
[----:B------:R-:W-:-:S03]  /*0270*/  @P0 VIADD R2, R2, 0x1 ;  /* 0x0000000102020836 */ /* 0x000fc60000000000 */
[----:B------:R-:W-:Y:S01]  /*0280*/  ISETP.GE.U32.AND P1, PT, R3, R4, PT ;  /* 0x000000040300720c */ /* 0x000fe20003f26070 */
[----:B------:R-:W-:-:S12]  /*0290*/  HFMA2.MMA R3, -RZ, RZ, 0, 0 ;  /* 0x00000000ff037435 */ /* 0x000fd800000001ff */
[----:B------:R-:W-:Y:S01]  /*02a0*/  @P1 VIADD R2, R2, 0x1 ;  /* 0x0000000102021836 */ /* 0x000fe20000000000 */
[----:B------:R-:W-:-:S05]  /*02b0*/  @!P2 LOP3.LUT R2, RZ, R4, RZ, 0x33, !PT ;  /* 0x00000004ff02a212 */ /* 0x000fca00078e33ff */
[----:B------:R-:W-:-:S04]  /*02c0*/  IMAD.MOV R6, RZ, RZ, -R2 ;  /* 0x000000ffff067224 */ /* 0x000fc800078e0a02 */
[----:B------:R-:W-:-:S07]  /*02d0*/  IMAD R6, R4, R6, UR6 ;  /* 0x0000000604067e24 */ /* 0x000fce000f8e0206 */
.L_x_590:
[----:B------:R-:W-:Y:S02]  /*02e0*/  ULDC UR4, c[0x0][0x234] ;  /* 0x00008d0000047ab9 */ /* 0x000fe40000000800 */
[----:B------:R-:W-:-:S04]  /*02f0*/  LOP3.LUT R0, R7, UR4, RZ, 0xfc, !PT ;  /* 0x0000000407007c12 */ /* 0x000fc8000f8efcff */
[----:B------:R-:W-:-:S13]  /*0300*/  ISETP.NE.U32.AND P0, PT, R0, RZ, PT ;  /* 0x000000ff0000720c */ /* 0x000fda0003f05070 */
[----:B------:R-:W-:Y:S05]  /*0310*/  @!P0 BRA `(.L_x_591) ;  /* 0x0000000000348947 */ /* 0x000fea0003800000 */
[----:B------:R-:W0:Y:S01]  /*0320*/  LDC R9, c[0x0][0x230] ;  /* 0x00008c00ff097b82 */ /* 0x000e220000000800 */
[----:B------:R-:W-:-:S07]  /*0330*/  MOV R0, 0x360 ;  /* 0x0000036000007802 */ /* 0x000fce0000000f00 */
[----:B------:R-:W1:Y:S02]  /*0340*/  LDC R8, c[0x0][0x234] ;  /* 0x00008d00ff087b82 */ /* 0x000e640000000800 */
[----:B01----:R-:W-:Y:S05]  /*0350*/  CALL.REL.NOINC `($__internal_37_$__cuda_sm20_div_s64) ;  /* 0x0000000c00207944 */ /* 0x003fea0003c00000 */
[----:B------:R-:W-:Y:S01]  /*0360*/  IADD3 R5, P0, RZ, -R4, RZ ;  /* 0x80000004ff057210 */ /* 0x000fe20007f1e0ff */
[----:B------:R-:W-:Y:S01]  /*0370*/  ULDC.64 UR4, c[0x0][0x230] ;  /* 0x00008c0000047ab9 */ /* 0x000fe20000000a00 */
[----:B------:R-:W-:-:S03]  /*0380*/  IMAD.MOV.U32 R10, RZ, RZ, R4 ;  /* 0x000000ffff0a7224 */ /* 0x000fc600078e0004 */
[----:B------:R-:W-:Y:S02]  /*0390*/  IMAD.X R0, RZ, RZ, ~R11, P0 ;  /* 0x000000ffff007224 */ /* 0x000fe400000e0e0b */
[----:B------:R-:W-:-:S04]  /*03a0*/  IMAD.WIDE.U32 R8, R5, UR4, R6 ;  /* 0x0000000405087c25 */ /* 0x000fc8000f8e0006 */
[----:B------:R-:W-:-:S04]  /*03b0*/  IMAD R0, R0, UR4, RZ ;  /* 0x0000000400007c24 */ /* 0x000fc8000f8e02ff */
[----:B------:R-:W-:-:S04]  /*03c0*/  IMAD R5, R5, UR5, R0 ;  /* 0x0000000505057c24 */ /* 0x000fc8000f8e0200 */
[----:B------:R-:W-:Y:S01]  /*03d0*/  IMAD.IADD R0, R9, 0x1, R5 ;  /* 0x0000000109007824 */ /* 0x000fe200078e0205 */
[----:B------:R-:W-:Y:S06]  /*03e0*/  BRA `(.L_x_592) ;  /* 0x00000000005c7947 */ /* 0x000fec0003800000 */
.L_x_591:
[----:B------:R-:W0:Y:S01]  /*03f0*/  LDC R8, c[0x0][0x230] ;  /* 0x00008c00ff087b82 */ /* 0x000e220000000800 */
[----:B------:R-:W-:Y:S01]  /*0400*/  IMAD.MOV.U32 R11, RZ, RZ, RZ ;  /* 0x000000ffff0b7224 */ /* 0x000fe200078e00ff */
[----:B0-----:R-:W0:Y:S01]  /*0410*/  I2F.U32.RP R0, R8 ;  /* 0x0000000800007306 */ /* 0x001e220000209000 */
[----:B------:R-:W-:-:S07]  /*0420*/  ISETP.NE.U32.AND P2, PT, R8, RZ, PT ;  /* 0x000000ff0800720c */ /* 0x000fce0003f45070 */
[----:B0-----:R-:W0:Y:S02]  /*0430*/  MUFU.RCP R0, R0 ;  /* 0x0000000000007308 */ /* 0x001e240000001000 */
[----:B0-----:R-:W-:Y:S02]  /*0440*/  VIADD R4, R0, 0xffffffe ;  /* 0x0ffffffe00047836 */ /* 0x001fe40000000000 */
[----:B------:R-:W-:-:S04]  /*0450*/  IMAD.MOV.U32 R0, RZ, RZ, RZ ;  /* 0x000000ffff007224 */ /* 0x000fc800078e00ff */
[----:B------:R0:W1:Y:S02]  /*0460*/  F2I.FTZ.U32.TRUNC.NTZ R5, R4 ;  /* 0x0000000400057305 */ /* 0x000064000021f000 */
[----:B0-----:R-:W-:Y:S01]  /*0470*/  IMAD.MOV.U32 R4, RZ, RZ, RZ ;  /* 0x000000ffff047224 */ /* 0x001fe200078e00ff */
[----:B-1----:R-:W-:-:S05]  /*0480*/  IADD3 R7, RZ, -R5, RZ ;  /* 0x80000005ff077210 */ /* 0x002fca0007ffe0ff */
[----:B------:R-:W-:-:S04]  /*0490*/  IMAD R7, R7, R8, RZ ;  /* 0x0000000807077224 */ /* 0x000fc800078e02ff */
[----:B------:R-:W-:-:S06]  /*04a0*/  IMAD.HI.U32 R5, R5, R7, R4 ;  /* 0x0000000705057227 */ /* 0x000fcc00078e0004 */
[----:B------:R-:W-:-:S04]  /*04b0*/  IMAD.HI.U32 R10, R5, R6, RZ ;  /* 0x00000006050a7227 */ /* 0x000fc800078e00ff */
[----:B------:R-:W-:-:S04]  /*04c0*/  IMAD.MOV R5, RZ, RZ, -R10 ;  /* 0x000000ffff057224 */ /* 0x000fc800078e0a0a */
[----:B------:R-:W-:-:S05]  /*04d0*/  IMAD R5, R8, R5, R6 ;  /* 0x0000000508057224 */ /* 0x000fca00078e0206 */
[----:B------:R-:W-:-:S13]  /*04e0*/  ISETP.GE.U32.AND P0, PT, R5, R8, PT ;  /* 0x000000080500720c */ /* 0x000fda0003f06070 */
[----:B------:R-:W-:Y:S02]  /*04f0*/  @P0 IMAD.IADD R5, R5, 0x1, -R8 ;  /* 0x0000000105050824 */ /* 0x000fe400078e0a08 */
[----:B------:R-:W-:-:S03]  /*0500*/  @P0 VIADD R10, R10, 0x1 ;  /* 0x000000010a0a0836 */ /* 0x000fc60000000000 */
[----:B------:R-:W-:-:S13]  /*0510*/  ISETP.GE.U32.AND P1, PT, R5, R8, PT ;  /* 0x000000080500720c */ /* 0x000fda0003f26070 */
[----:B------:R-:W-:Y:S02]  /*0520*/  @P1 IADD3 R10, R10, 0x1, RZ ;  /* 0x000000010a0a1810 */ /* 0x000fe40007ffe0ff */
[----:B------:R-:W-:-:S05]  /*0530*/  @!P2 LOP3.LUT R10, RZ, R8, RZ, 0x33, !PT ;  /* 0x00000008ff0aa212 */ /* 0x000fca00078e33ff */
[----:B------:R-:W-:-:S04]  /*0540*/  IMAD.MOV R5, RZ, RZ, -R10 ;  /* 0x000000ffff057224 */ /* 0x000fc800078e0a0a */
[----:B------:R-:W-:-:S07]  /*0550*/  IMAD R8, R8, R5, R6 ;  /* 0x0000000508087224 */ /* 0x000fce00078e0206 */
.L_x_592:
[----:B------:R-:W0:Y:S01]  /*0560*/  S2R R4, SR_TID.X ;  /* 0x0000000000047919 */ /* 0x000e220000002100 */
[----:B------:R-:W-:Y:S01]  /*0570*/  ULDC.64 UR4, c[0x0][0x248] ;  /* 0x0000920000047ab9 */ /* 0x000fe20000000a00 */
[----:B------:R-:W-:Y:S01]  /*0580*/  ULDC.64 UR8, c[0x0][0x250] ;  /* 0x0000940000087ab9 */ /* 0x000fe20000000a00 */
[C---:B------:R-:W-:Y:S01]  /*0590*/  IMAD R5, R3.reuse, UR4, RZ ;  /* 0x0000000403057c24 */ /* 0x040fe2000f8e02ff */
[----:B------:R-:W1:Y:S01]  /*05a0*/  LDC.64 R6, c[0x0][0x218] ;  /* 0x00008600ff067b82 */ /* 0x000e620000000a00 */
[C---:B------:R-:W-:Y:S01]  /*05b0*/  IMAD.WIDE.U32 R12, R2.reuse, UR4, RZ ;  /* 0x00000004020c7c25 */ /* 0x040fe2000f8e00ff */
[----:B------:R-:W-:Y:S03]  /*05c0*/  BSSY B0, `(.L_x_593) ;  /* 0x0000036000007945 */ /* 0x000fe60003800000 */
[----:B------:R-:W-:Y:S01]  /*05d0*/  IMAD R5, R2, UR5, R5 ;  /* 0x0000000502057c24 */ /* 0x000fe2000f8e0205 */
[----:B------:R-:W-:Y:S01]  /*05e0*/  ULDC.64 UR4, c[0x0][0x238] ;  /* 0x00008e0000047ab9 */ /* 0x000fe20000000a00 */
[----:B------:R-:W-:-:S02]  /*05f0*/  IMAD R3, R3, UR8, RZ ;  /* 0x0000000803037c24 */ /* 0x000fc4000f8e02ff */
[----:B------:R-:W-:Y:S02]  /*0600*/  IMAD.IADD R13, R13, 0x1, R5 ;  /* 0x000000010d0d7824 */ /* 0x000fe400078e0205 */
[----:B------:R-:W-:Y:S02]  /*0610*/  IMAD R5, R11, UR4, RZ ;  /* 0x000000040b057c24 */ /* 0x000fe4000f8e02ff */
[----:B------:R-:W-:-:S04]  /*0620*/  IMAD.WIDE.U32 R12, R10, UR4, R12 ;  /* 0x000000040a0c7c25 */ /* 0x000fc8000f8e000c */
[----:B------:R-:W-:Y:S01]  /*0630*/  IMAD R9, R10, UR5, R5 ;  /* 0x000000050a097c24 */ /* 0x000fe2000f8e0205 */
[----:B------:R-:W-:Y:S01]  /*0640*/  HFMA2.MMA R5, -RZ, RZ, 0, 0 ;  /* 0x00000000ff057435 */ /* 0x000fe200000001ff */
[----:B------:R-:W-:Y:S01]  /*0650*/  IMAD R15, R2, UR9, R3 ;  /* 0x00000009020f7c24 */ /* 0x000fe2000f8e0203 */
[----:B------:R-:W-:Y:S01]  /*0660*/  IADD3 R3, P0, R12, UR4, RZ ;  /* 0x000000040c037c10 */ /* 0x000fe2000ff1e0ff */
[----:B------:R-:W-:Y:S02]  /*0670*/  IMAD.IADD R14, R13, 0x1, R9 ;  /* 0x000000010d0e7824 */ /* 0x000fe400078e0209 */
[----:B------:R-:W-:-:S04]  /*0680*/  IMAD R9, R0, UR4, RZ ;  /* 0x0000000400097c24 */ /* 0x000fc8000f8e02ff */
[----:B------:R-:W-:Y:S01]  /*0690*/  IMAD R13, R8, UR5, R9 ;  /* 0x00000005080d7c24 */ /* 0x000fe2000f8e0209 */
[----:B0-----:R-:W-:Y:S01]  /*06a0*/  IADD3 R12, P1, R4, R12, RZ ;  /* 0x0000000c040c7210 */ /* 0x001fe20007f3e0ff */
[----:B------:R-:W-:Y:S01]  /*06b0*/  IMAD.WIDE.U32 R10, R2, UR8, R4 ;  /* 0x00000008020a7c25 */ /* 0x000fe2000f8e0004 */
[----:B------:R-:W-:Y:S01]  /*06c0*/  IADD3.X R2, R14, UR5, RZ, P0, !PT ;  /* 0x000000050e027c10 */ /* 0x000fe200087fe4ff */
[----:B------:R-:W-:Y:S01]  /*06d0*/  ULDC.64 UR8, c[0x0][0x208] ;  /* 0x0000820000087ab9 */ /* 0x000fe20000000a00 */
[C---:B------:R-:W-:Y:S01]  /*06e0*/  ISETP.GE.U32.AND P0, PT, R12.reuse, R3, PT ;  /* 0x000000030c00720c */ /* 0x040fe20003f06070 */
[----:B------:R-:W-:Y:S01]  /*06f0*/  IMAD.X R14, RZ, RZ, R14, P1 ;  /* 0x000000ffff0e7224 */ /* 0x000fe200008e060e */
[-C--:B-1----:R-:W-:Y:S01]  /*0700*/  LEA R0, P1, R3, R6.reuse, 0x2 ;  /* 0x0000000603007211 */ /* 0x082fe200078210ff */
[----:B------:R-:W-:Y:S01]  /*0710*/  IMAD.IADD R11, R11, 0x1, R15 ;  /* 0x000000010b0b7824 */ /* 0x000fe200078e020f */
[----:B------:R-:W-:Y:S02]  /*0720*/  LEA R15, P2, R12, R6, 0x2 ;  /* 0x000000060c0f7211 */ /* 0x000fe400078410ff */
[----:B------:R-:W-:Y:S01]  /*0730*/  ISETP.GE.AND.EX P0, PT, R14, R2, PT, P0 ;  /* 0x000000020e00720c */ /* 0x000fe20003f06300 */
[----:B------:R-:W-:Y:S01]  /*0740*/  IMAD.WIDE.U32 R8, R8, UR4, R10 ;  /* 0x0000000408087c25 */ /* 0x000fe2000f8e000a */
[----:B------:R-:W-:-:S02]  /*0750*/  LEA.HI.X R17, R3, R7, R2, 0x2, P1 ;  /* 0x0000000703117211 */ /* 0x000fc400008f1402 */
[----:B------:R-:W-:Y:S01]  /*0760*/  LEA.HI.X R14, R12, R7, R14, 0x2, P2 ;  /* 0x000000070c0e7211 */ /* 0x000fe200010f140e */
[----:B------:R-:W-:-:S08]  /*0770*/  IMAD.MOV.U32 R10, RZ, RZ, RZ ;  /* 0x000000ffff0a7224 */ /* 0x000fd000078e00ff */
[----:B------:R-:W-:Y:S05]  /*0780*/  @P0 BRA `(.L_x_594) ;  /* 0x0000000000640947 */ /* 0x000fea0003800000 */
[----:B------:R-:W0:Y:S01]  /*0790*/  LDC R2, c[0x0][RZ] ;  /* 0x00000000ff027b82 */ /* 0x000e220000000800 */
[----:B------:R-:W-:Y:S01]  /*07a0*/  ULDC.64 UR4, c[0x0][0x220] ;  /* 0x0000880000047ab9 */ /* 0x000fe20000000a00 */
[----:B------:R-:W-:Y:S01]  /*07b0*/  IADD3 R13, R9, R13, RZ ;  /* 0x0000000d090d7210 */ /* 0x000fe20007ffe0ff */
[----:B------:R-:W-:Y:S01]  /*07c0*/  IMAD.MOV.U32 R10, RZ, RZ, RZ ;  /* 0x000000ffff0a7224 */ /* 0x000fe200078e00ff */
[----:B------:R-:W-:-:S04]  /*07d0*/  LEA R11, P0, R8, UR4, 0x2 ;  /* 0x00000004080b7c11 */ /* 0x000fc8000f8010ff */
[----:B------:R-:W-:Y:S02]  /*07e0*/  LEA.HI.X R8, R8, UR5, R13, 0x2, P0 ;  /* 0x0000000508087c11 */ /* 0x000fe400080f140d */
[----:B0-----:R-:W-:Y:S01]  /*07f0*/  SHF.R.S32.HI R3, RZ, 0x1f, R2 ;  /* 0x0000001fff037819 */ /* 0x001fe20000011402 */
[----:B------:R-:W-:-:S03]  /*0800*/  IMAD.SHL.U32 R12, R2, 0x4, RZ ;  /* 0x00000004020c7824 */ /* 0x000fc600078e00ff */
[----:B------:R-:W-:-:S07]  /*0810*/  SHF.L.U64.HI R13, R2, 0x2, R3 ;  /* 0x00000002020d7819 */ /* 0x000fce0000010203 */
.L_x_595:
[----:B------:R-:W-:Y:S01]  /*0820*/  IMAD.MOV.U32 R2, RZ, RZ, R11 ;  /* 0x000000ffff027224 */ /* 0x000fe200078e000b */
[----:B------:R-:W-:Y:S01]  /*0830*/  MOV R6, R15 ;  /* 0x0000000f00067202 */ /* 0x000fe20000000f00 */
[----:B------:R-:W-:Y:S02]  /*0840*/  IMAD.MOV.U32 R7, RZ, RZ, R14 ;  /* 0x000000ffff077224 */ /* 0x000fe400078e000e */
[----:B------:R-:W-:-:S04]  /*0850*/  IMAD.MOV.U32 R3, RZ, RZ, R8 ;  /* 0x000000ffff037224 */ /* 0x000fc800078e0008 */
[----:B------:R-:W2:Y:S04]  /*0860*/  LDG.E R7, desc[UR8][R6.64] ;  /* 0x0000000806077981 */ /* 0x000ea8000c1e1900 */
[----:B------:R-:W2:Y:S01]  /*0870*/  LDG.E R2, desc[UR8][R2.64] ;  /* 0x0000000802027981 */ /* 0x000ea2000c1e1900 */
[----:B------:R-:W-:-:S05]  /*0880*/  IADD3 R15, P0, R15, R12, RZ ;  /* 0x0000000c0f0f7210 */ /* 0x000fca0007f1e0ff */
[----:B------:R-:W-:Y:S01]  /*0890*/  IMAD.X R14, R14, 0x1, R13, P0 ;  /* 0x000000010e0e7824 */ /* 0x000fe200000e060d */
[----:B------:R-:W-:-:S04]  /*08a0*/  ISETP.GE.U32.AND P0, PT, R15, R0, PT ;  /* 0x000000000f00720c */ /* 0x000fc80003f06070 */
[----:B------:R-:W-:Y:S02]  /*08b0*/  ISETP.GE.U32.AND.EX P0, PT, R14, R17, PT, P0 ;  /* 0x000000110e00720c */ /* 0x000fe40003f06100 */
[----:B------:R-:W-:-:S05]  /*08c0*/  IADD3 R11, P2, R11, R12, RZ ;  /* 0x0000000c0b0b7210 */ /* 0x000fca0007f5e0ff */
[----:B------:R-:W-:Y:S02]  /*08d0*/  IMAD.X R8, R8, 0x1, R13, P2 ;  /* 0x0000000108087824 */ /* 0x000fe400010e060d */
[----:B--2---:R-:W-:-:S05]  /*08e0*/  FADD.FTZ R9, -R2, R7 ;  /* 0x0000000702097221 */ /* 0x004fca0000010100 */
[----:B------:R-:W-:-:S13]  /*08f0*/  FSETP.GEU.FTZ.AND P1, PT, R10, |R9|, PT ;  /* 0x400000090a00720b */ /* 0x000fda0003f3e000 */
[----:B------:R-:W-:Y:S01]  /*0900*/  @!P1 FADD.FTZ R10, |R9|, -RZ ;  /* 0x800000ff090a9221 */ /* 0x000fe20000010200 */
[----:B------:R-:W-:Y:S06]  /*0910*/  @!P0 BRA `(.L_x_595) ;  /* 0xfffffffc00c08947 */ /* 0x000fec000383ffff */
.L_x_594:
[----:B------:R-:W-:Y:S05]  /*0920*/  BSYNC B0 ;  /* 0x0000000000007941 */ /* 0x000fea0003800000 */
.L_x_593:
        /* <DEDUP_REMOVED lines=10> */
[----:B------:R-:W-:Y:S02]  /*09d0*/  ISETP.NE.AND P1, PT, R11, RZ, PT ;  /* 0x000000ff0b00720c */ /* 0x000fe40003f25270 */
[----:B0-----:R-:W-:-:S03]  /*09e0*/  FSETP.GEU.FTZ.AND P0, PT, R10, R3, PT ;  /* 0x000000030a00720b */ /* 0x001fc60003f1e000 */
[----:B------:R-:W0:Y:S01]  /*09f0*/  @!P2 S2R R15, SR_CgaCtaId ;  /* 0x00000000000fa919 */ /* 0x000e220000008800 */
[----:B------:R-:W-:Y:S02]  /*0a00*/  @!P2 MOV R6, 0x400 ;  /* 0x000004000006a802 */ /* 0x000fe40000000f00 */
[----:B------:R-:W-:-:S05]  /*0a10*/  FSEL R3, R3, R10, !P0 ;  /* 0x0000000a03037208 */ /* 0x000fca0004000000 */
[----:B------:R-:W1:Y:S01]  /*0a20*/  @!P1 S2R R13, SR_CgaCtaId ;  /* 0x00000000000d9919 */ /* 0x000e620000008800 */
[----:B------:R-:W-:Y:S01]  /*0a30*/  @!P1 SHF.R.S32.HI R9, RZ, 0x5, R9 ;  /* 0x00000005ff099819 */ /* 0x000fe20000011409 */
[----:B------:R-:W2:Y:S01]  /*0a40*/  SHFL.DOWN PT, R0, R3, 0x8, 0x1f ;  /* 0x09001f0003007f89 */ /* 0x000ea200000e0000 */
[----:B0-----:R-:W-:Y:S02]  /*0a50*/  @!P2 LEA R6, R15, R6, 0x18 ;  /* 0x000000060f06a211 */ /* 0x001fe400078ec0ff */
[----:B--2---:R-:W-:-:S03]  /*0a60*/  FSETP.GEU.FTZ.AND P0, PT, R3, R0, PT ;  /* 0x000000000300720b */ /* 0x004fc60003f1e000 */
[----:B------:R-:W-:Y:S01]  /*0a70*/  @!P2 IMAD R11, R11, 0x4, R6 ;  /* 0x000000040b0ba824 */ /* 0x000fe200078e0206 */
[----:B------:R-:W-:-:S05]  /*0a80*/  FSEL R0, R0, R3, !P0 ;  /* 0x0000000300007208 */ /* 0x000fca0004000000 */
[----:B------:R-:W0:Y:S02]  /*0a90*/  SHFL.DOWN PT, R7, R0, 0x4, 0x1f ;  /* 0x08801f0000077f89 */ /* 0x000e2400000e0000 */
[----:B0-----:R-:W-:-:S04]  /*0aa0*/  FSETP.GEU.FTZ.AND P0, PT, R0, R7, PT ;  /* 0x000000070000720b */ /* 0x001fc80003f1e000 */
[----:B------:R-:W-:Y:S02]  /*0ab0*/  FSEL R7, R7, R0, !P0 ;  /* 0x0000000007077208 */ /* 0x000fe40004000000 */
[----:B------:R-:W-:-:S03]  /*0ac0*/  @!P1 MOV R0, 0x400 ;  /* 0x0000040000009802 */ /* 0x000fc60000000f00 */
[----:B------:R-:W0:Y:S01]  /*0ad0*/  SHFL.DOWN PT, R2, R7, 0x2, 0x1f ;  /* 0x08401f0007027f89 */ /* 0x000e2200000e0000 */
[----:B-1----:R-:W-:-:S04]  /*0ae0*/  @!P1 LEA R0, R13, R0, 0x18 ;  /* 0x000000000d009211 */ /* 0x002fc800078ec0ff */
[----:B------:R-:W-:Y:S02]  /*0af0*/  @!P1 LEA R0, R9, R0, 0x2 ;  /* 0x0000000009009211 */ /* 0x000fe400078e10ff */
[----:B0-----:R-:W-:-:S04]  /*0b00*/  FSETP.GEU.FTZ.AND P0, PT, R7, R2, PT ;  /* 0x000000020700720b */ /* 0x001fc80003f1e000 */
[----:B------:R-:W-:Y:S01]  /*0b10*/  FSEL R2, R2, R7, !P0 ;  /* 0x0000000702027208 */ /* 0x000fe20004000000 */
[----:B------:R-:W-:-:S04]  /*0b20*/  IMAD.MOV.U32 R7, RZ, RZ, RZ ;  /* 0x000000ffff077224 */ /* 0x000fc800078e00ff */
[----:B------:R-:W0:Y:S02]  /*0b30*/  SHFL.DOWN PT, R3, R2, 0x1, 0x1f ;  /* 0x08201f0002037f89 */ /* 0x000e2400000e0000 */
[----:B0-----:R-:W-:-:S04]  /*0b40*/  FSETP.GEU.FTZ.AND P0, PT, R2, R3, PT ;  /* 0x000000030200720b */ /* 0x001fc80003f1e000 */
[----:B------:R-:W-:Y:S01]  /*0b50*/  FSEL R3, R3, R2, !P0 ;  /* 0x0000000203037208 */ /* 0x000fe20004000000 */
        /* <DEDUP_REMOVED lines=21> */
.L_x_604:
[----:B-1----:R-:W-:-:S04]  /*0cb0*/  FSETP.GEU.FTZ.AND P0, PT, R9, R6, PT ;  /* 0x000000060900720b */ /* 0x002fc80003f1e000 */
[----:B------:R-:W-:-:S09]  /*0cc0*/  FSEL R7, R6, R9, !P0 ;  /* 0x0000000906077208 */ /* 0x000fd20004000000 */
.L_x_597:
[----:B------:R-:W-:Y:S05]  /*0cd0*/  BSYNC B0 ;  /* 0x0000000000007941 */ /* 0x000fea0003800000 */
.L_x_596:
[----:B------:R-:W-:-:S13]  /*0ce0*/  ISETP.NE.AND P0, PT, R4, RZ, PT ;  /* 0x000000ff0400720c */ /* 0x000fda0003f05270 */
[----:B------:R-:W-:Y:S05]  /*0cf0*/  @P0 EXIT ;  /* 0x000000000000094d */ /* 0x000fea0003800000 */
[----:B------:R-:W-:Y:S02]  /*0d00*/  ULDC.64 UR4, c[0x0][0x210] ;  /* 0x0000840000047ab9 */ /* 0x000fe40000000a00 */
[----:B------:R-:W-:-:S04]  /*0d10*/  ULEA UR4, UP0, UR6, UR4, 0x2 ;  /* 0x0000000406047291 */ /* 0x000fc8000f80103f */
[----:B------:R-:W-:Y:S02]  /*0d20*/  ULEA.HI.X UR5, UR6, UR5, URZ, 0x2, UP0 ;  /* 0x0000000506057291 */ /* 0x000fe400080f143f */
[----:B------:R-:W-:-:S04]  /*0d30*/  IMAD.U32 R2, RZ, RZ, UR4 ;  /* 0x00000004ff027e24 */ /* 0x000fc8000f8e00ff */
[----:B------:R-:W-:-:S05]  /*0d40*/  MOV R3, UR5 ;  /* 0x0000000500037c02 */ /* 0x000fca0008000f00 */
[----:B-1----:R-:W-:Y:S01]  /*0d50*/  STG.E desc[UR8][R2.64], R7 ;  /* 0x0000000702007986 */ /* 0x002fe2000c101908 */
[----:B------:R-:W-:Y:S05]  /*0d60*/  EXIT ;  /* 0x000000000000794d */ /* 0x000fea0003800000 */
.L_x_598:
[----:B------:R-:W-:Y:S02]  /*0d70*/  IMAD.MOV.U32 R10, RZ, RZ, 0x10 ;  /* 0x00000010ff0a7424 */ /* 0x000fe400078e00ff */
[----:B------:R-:W-:Y:S02]  /*0d80*/  IMAD.MOV.U32 R11, RZ, RZ, 0x1f ;  /* 0x0000001fff0b7424 */ /* 0x000fe400078e00ff */
[----:B------:R-:W-:-:S07]  /*0d90*/  IMAD.MOV.U32 R8, RZ, RZ, -0x1 ;  /* 0xffffffffff087424 */ /* 0x000fce00078e00ff */
[----:B-1----:R-:W-:Y:S05]  /*0da0*/  WARPSYNC.COLLECTIVE R8, `(.L_x_599) ;  /* 0x0000000008087348 */ /* 0x002fea0003c00000 */
[----:B-1----:R0:W1:Y:S02]  /*0db0*/  SHFL.DOWN P0, R6, R7, R10, R11 ;  /* 0x0800000a07067389 */ /* 0x002064000000000b */
[----:B01----:R-:W-:Y:S01]  /*0dc0*/  ENDCOLLECTIVE ;  /* 0x000000000000791b */ /* 0x003fe20003800000 */
.L_x_599:
[----:B------:R-:W-:Y:S02]  /*0dd0*/  IMAD.MOV.U32 R10, RZ, RZ, 0x8 ;  /* 0x00000008ff0a7424 */ /* 0x000fe400078e00ff */
[----:B------:R-:W-:-:S05]  /*0de0*/  IMAD.MOV.U32 R0, RZ, RZ, R6 ;  /* 0x000000ffff007224 */ /* 0x000fca00078e0006 */
[----:B------:R-:W-:-:S04]  /*0df0*/  FSETP.GEU.FTZ.AND P0, PT, R7, R0, PT ;  /* 0x000000000700720b */ /* 0x000fc80003f1e000 */
[----:B------:R-:W-:-:S04]  /*0e00*/  FSEL R0, R0, R7, !P0 ;  /* 0x0000000700007208 */ /* 0x000fc80004000000 */
[----:B------:R-:W-:-:S07]  /*0e10*/  MOV R7, R0 ;  /* 0x0000000000077202 */ /* 0x000fce0000000f00 */
[----:B------:R-:W-:Y:S05]  /*0e20*/  WARPSYNC.COLLECTIVE R8, `(.L_x_600) ;  /* 0x0000000008087348 */ /* 0x000fea0003c00000 */
[----:B------:R0:W1:Y:S02]  /*0e30*/  SHFL.DOWN P0, R6, R7, R10, R11 ;  /* 0x0800000a07067389 */ /* 0x000064000000000b */
[----:B01----:R-:W-:Y:S01]  /*0e40*/  ENDCOLLECTIVE ;  /* 0x000000000000791b */ /* 0x003fe20003800000 */
.L_x_600:
        /* <DEDUP_REMOVED lines=8> */
.L_x_601:
[----:B------:R-:W-:Y:S01]  /*0ed0*/  IMAD.MOV.U32 R10, RZ, RZ, 0x2 ;  /* 0x00000002ff0a7424 */ /* 0x000fe200078e00ff */
[----:B------:R-:W-:-:S04]  /*0ee0*/  MOV R2, R6 ;  /* 0x0000000600027202 */ /* 0x000fc80000000f00 */
[----:B------:R-:W-:-:S04]  /*0ef0*/  FSETP.GEU.FTZ.AND P0, PT, R3, R2, PT ;  /* 0x000000020300720b */ /* 0x000fc80003f1e000 */
[----:B------:R-:W-:-:S05]  /*0f00*/  FSEL R2, R2, R3, !P0 ;  /* 0x0000000302027208 */ /* 0x000fca0004000000 */
[----:B------:R-:W-:-:S07]  /*0f10*/  IMAD.MOV.U32 R7, RZ, RZ, R2 ;  /* 0x000000ffff077224 */ /* 0x000fce00078e0002 */
[----:B------:R-:W-:Y:S05]  /*0f20*/  WARPSYNC.COLLECTIVE R8, `(.L_x_602) ;  /* 0x0000000008087348 */ /* 0x000fea0003c00000 */
[----:B------:R0:W1:Y:S02]  /*0f30*/  SHFL.DOWN P0, R6, R7, R10, R11 ;  /* 0x0800000a07067389 */ /* 0x000064000000000b */
[----:B01----:R-:W-:Y:S01]  /*0f40*/  ENDCOLLECTIVE ;  /* 0x000000000000791b */ /* 0x003fe20003800000 */
.L_x_602:
[----:B------:R-:W-:Y:S01]  /*0f50*/  HFMA2.MMA R10, -RZ, RZ, 0, 5.9604644775390625e-08 ;  /* 0x00000001ff0a7435 */ /* 0x000fe200000001ff */
[----:B------:R-:W-:-:S05]  /*0f60*/  IMAD.MOV.U32 R9, RZ, RZ, R6 ;  /* 0x000000ffff097224 */ /* 0x000fca00078e0006 */
[----:B------:R-:W-:-:S04]  /*0f70*/  FSETP.GEU.FTZ.AND P0, PT, R2, R9, PT ;  /* 0x000000090200720b */ /* 0x000fc80003f1e000 */
[----:B------:R-:W-:-:S05]  /*0f80*/  FSEL R9, R9, R2, !P0 ;  /* 0x0000000209097208 */ /* 0x000fca0004000000 */
[----:B------:R-:W-:-:S07]  /*0f90*/  IMAD.MOV.U32 R7, RZ, RZ, R9 ;  /* 0x000000ffff077224 */ /* 0x000fce00078e0009 */
[----:B------:R-:W-:Y:S05]  /*0fa0*/  WARPSYNC.COLLECTIVE R8, `(.L_x_603) ;  /* 0x0000000008087348 */ /* 0x000fea0003c00000 */
[----:B------:R0:W1:Y:S02]  /*0fb0*/  SHFL.DOWN P0, R6, R7, R10, R11 ;  /* 0x0800000a07067389 */ /* 0x000064000000000b */
[----:B01----:R-:W-:Y:S01]  /*0fc0*/  ENDCOLLECTIVE ;  /* 0x000000000000791b */ /* 0x003fe20003800000 */
.L_x_603:
[----:B------:R-:W-:Y:S05]  /*0fd0*/  BRA `(.L_x_604) ;  /* 0xfffffffc00347947 */ /* 0x000fea000383ffff */
        .weak           $__internal_37_$__cuda_sm20_div_s64
        .type           $__internal_37_$__cuda_sm20_div_s64,@function
        .size           $__internal_37_$__cuda_sm20_div_s64,(.L_x_906 - $__internal_37_$__cuda_sm20_div_s64)
$__internal_37_$__cuda_sm20_div_s64:
        /* <DEDUP_REMOVED lines=20> */
[----:B------:R-:W-:-:S05]  /*1120*/  IMAD.HI.U32 R12, P1, R11, R15, R12 ;  /* 0x0000000f0b0c7227 */ /* 0x000fca000782000c */
[----:B------:R-:W-:Y:S02]  /*1130*/  IADD3 R13, P2, R19, R12, RZ ;  /* 0x0000000c130d7210 */ /* 0x000fe40007f5e0ff */
[----:B------:R-:W-:-:S03]  /*1140*/  IADD3.X R12, R17, R11, RZ, P0, !PT ;  /* 0x0000000b110c7210 */ /* 0x000fc600007fe4ff */
[----:B------:R-:W-:Y:S01]  /*1150*/  IMAD.WIDE.U32 R10, R13, R4, RZ ;  /* 0x000000040d0a7225 */ /* 0x000fe200078e00ff */
[----:B------:R-:W-:-:S03]  /*1160*/  IADD3.X R15, RZ, RZ, R12, P2, P1 ;  /* 0x000000ffff0f7210 */ /* 0x000fc600017e240c */
[----:B------:R-:W-:Y:S01]  /*1170*/  IMAD R11, R13, R5, R11 ;  /* 0x000000050d0b7224 */ /* 0x000fe200078e020b */
[----:B------:R-:W-:-:S03]  /*1180*/  IADD3 R17, P0, RZ, -R10, RZ ;  /* 0x8000000aff117210 */ /* 0x000fc60007f1e0ff */
[----:B------:R-:W-:Y:S02]  /*1190*/  IMAD R11, R15, R4, R11 ;  /* 0x000000040f0b7224 */ /* 0x000fe400078e020b */
[----:B------:R-:W-:-:S04]  /*11a0*/  IMAD.HI.U32 R12, R13, R17, RZ ;  /* 0x000000110d0c7227 */ /* 0x000fc800078e00ff */
[----:B------:R-:W-:Y:S01]  /*11b0*/  IMAD.X R10, RZ, RZ, ~R11, P0 ;  /* 0x000000ffff0a7224 */ /* 0x000fe200000e0e0b */
[----:B------:R-:W-:-:S03]  /*11c0*/  IADD3 R11, P4, RZ, -R6, RZ ;  /* 0x80000006ff0b7210 */ /* 0x000fc60007f9e0ff */
[----:B------:R-:W-:-:S04]  /*11d0*/  IMAD.WIDE.U32 R12, P0, R13, R10, R12 ;  /* 0x0000000a0d0c7225 */ /* 0x000fc8000780000c */
[----:B------:R-:W-:Y:S02]  /*11e0*/  IMAD.X R14, RZ, RZ, ~R7, P4 ;  /* 0x000000ffff0e7224 */ /* 0x000fe400020e0e07 */
[----:B------:R-:W-:Y:S01]  /*11f0*/  IMAD.HI.U32 R12, P1, R15, R17, R12 ;  /* 0x000000110f0c7227 */ /* 0x000fe2000782000c */
[----:B------:R-:W-:-:S03]  /*1200*/  SEL R13, R11, R6, !P3 ;  /* 0x000000060b0d7207 */ /* 0x000fc60005800000 */
[CC--:B------:R-:W-:Y:S02]  /*1210*/  IMAD R17, R15.reuse, R10.reuse, RZ ;  /* 0x0000000a0f117224 */ /* 0x0c0fe400078e02ff */
[----:B------:R-:W-:-:S03]  /*1220*/  IMAD.HI.U32 R10, R15, R10, RZ ;  /* 0x0000000a0f0a7227 */ /* 0x000fc600078e00ff */
        /* <DEDUP_REMOVED lines=17> */
[----:B------:R-:W-:-:S04]  /*1340*/  IMAD R10, R19, R4, R11 ;  /* 0x00000004130a7224 */ /* 0x000fc800078e020b */
[----:B------:R-:W-:Y:S01]  /*1350*/  IMAD.X R15, R15, 0x1, ~R10, P1 ;  /* 0x000000010f0f7824 */ /* 0x000fe200008e0e0a */
[----:B------:R-:W-:Y:S02]  /*1360*/  IADD3 R11, P1, R21, -R4, RZ ;  /* 0x80000004150b7210 */ /* 0x000fe40007f3e0ff */
[----:B------:R-:W-:Y:S02]  /*1370*/  IADD3 R10, P2, R17, 0x1, RZ ;  /* 0x00000001110a7810 */ /* 0x000fe40007f5e0ff */
[C---:B------:R-:W-:Y:S01]  /*1380*/  ISETP.GE.U32.AND.EX P0, PT, R15.reuse, R5, PT, P0 ;  /* 0x000000050f00720c */ /* 0x040fe20003f06100 */
[----:B------:R-:W-:Y:S02]  /*1390*/  IMAD.X R13, R15, 0x1, ~R5, P1 ;  /* 0x000000010f0d7824 */ /* 0x000fe400008e0e05 */
[----:B------:R-:W-:Y:S01]  /*13a0*/  IMAD.X R12, RZ, RZ, R19, P2 ;  /* 0x000000ffff0c7224 */ /* 0x000fe200010e0613 */
[----:B------:R-:W-:Y:S02]  /*13b0*/  SEL R11, R11, R21, P0 ;  /* 0x000000150b0b7207 */ /* 0x000fe40000000000 */
[----:B------:R-:W-:-:S02]  /*13c0*/  SEL R13, R13, R15, P0 ;  /* 0x0000000f0d0d7207 */ /* 0x000fc40000000000 */
[----:B------:R-:W-:Y:S02]  /*13d0*/  SEL R17, R10, R17, P0 ;  /* 0x000000110a117207 */ /* 0x000fe40000000000 */
[----:B------:R-:W-:Y:S02]  /*13e0*/  ISETP.GE.U32.AND P1, PT, R11, R4, PT ;  /* 0x000000040b00720c */ /* 0x000fe40003f26070 */
[----:B------:R-:W-:Y:S02]  /*13f0*/  SEL R10, R12, R19, P0 ;  /* 0x000000130c0a7207 */ /* 0x000fe40000000000 */
[----:B------:R-:W-:Y:S02]  /*1400*/  IADD3 R4, P2, R17, 0x1, RZ ;  /* 0x0000000111047810 */ /* 0x000fe40007f5e0ff */
[----:B------:R-:W-:Y:S02]  /*1410*/  ISETP.GE.U32.AND.EX P0, PT, R13, R5, PT, P1 ;  /* 0x000000050d00720c */ /* 0x000fe40003f06110 */
[----:B------:R-:W-:-:S02]  /*1420*/  IADD3.X R11, RZ, R10, RZ, P2, !PT ;  /* 0x0000000aff0b7210 */ /* 0x000fc400017fe4ff */
[----:B------:R-:W-:Y:S02]  /*1430*/  SEL R4, R4, R17, P0 ;  /* 0x0000001104047207 */ /* 0x000fe40000000000 */
[----:B------:R-:W-:Y:S02]  /*1440*/  SEL R11, R11, R10, P0 ;  /* 0x0000000a0b0b7207 */ /* 0x000fe40000000000 */
[-C--:B------:R-:W-:Y:S02]  /*1450*/  IADD3 R5, P2, RZ, -R4.reuse, RZ ;  /* 0x80000004ff057210 */ /* 0x080fe40007f5e0ff */
[----:B------:R-:W-:Y:S02]  /*1460*/  LOP3.LUT R12, R8, R7, RZ, 0x3c, !PT ;  /* 0x00000007080c7212 */ /* 0x000fe400078e3cff */
[----:B------:R-:W-:Y:S01]  /*1470*/  ISETP.NE.U32.AND P0, PT, R9, RZ, PT ;  /* 0x000000ff0900720c */ /* 0x000fe20003f05070 */
[----:B------:R-:W-:Y:S01]  /*1480*/  IMAD.X R10, RZ, RZ, ~R11, P2 ;  /* 0x000000ffff0a7224 */ /* 0x000fe200010e0e0b */
[----:B------:R-:W-:Y:S01]  /*1490*/  ISETP.GE.AND P1, PT, R12, RZ, PT ;  /* 0x000000ff0c00720c */ /* 0x000fe20003f26270 */
[----:B------:R-:W-:Y:S01]  /*14a0*/  IMAD.MOV.U32 R9, RZ, RZ, 0x0 ;  /* 0x00000000ff097424 */ /* 0x000fe200078e00ff */
[----:B------:R-:W-:Y:S01]  /*14b0*/  ISETP.NE.AND.EX P0, PT, R8, RZ, PT, P0 ;  /* 0x000000ff0800720c */ /* 0x000fe20003f05300 */
[----:B------:R-:W-:Y:S01]  /*14c0*/  IMAD.MOV.U32 R8, RZ, RZ, R0 ;  /* 0x000000ffff087224 */ /* 0x000fe200078e0000 */
[----:B------:R-:W-:-:S02]  /*14d0*/  SEL R4, R5, R4, !P1 ;  /* 0x0000000405047207 */ /* 0x000fc40004800000 */
[----:B------:R-:W-:Y:S02]  /*14e0*/  SEL R11, R10, R11, !P1 ;  /* 0x0000000b0a0b7207 */ /* 0x000fe40004800000 */
[----:B------:R-:W-:Y:S02]  /*14f0*/  SEL R4, R4, 0xffffffff, P0 ;  /* 0xffffffff04047807 */ /* 0x000fe40000000000 */
[----:B------:R-:W-:Y:S01]  /*1500*/  SEL R11, R11, 0xffffffff, P0 ;  /* 0xffffffff0b0b7807 */ /* 0x000fe20000000000 */
[----:B------:R-:W-:Y:S06]  /*1510*/  RET.REL.NODEC R8 `(_ZN2at6native55_GLOBAL__N__6c1c77d0_17_DistanceKernel_cu_75b981de_308222cdist_kernel_cuda_implIfNS1_5distsIfE3infEEEvPT_PKS6_S9_S6_lllll) ;  /* 0xffffffe808b87950 */ /* 0x000fec0003c3ffff */
.L_x_605:
        /* <DEDUP_REMOVED lines=14> */
.L_x_906:


//--------------------- .text._ZN2at6native55_GLOBAL__N__6c1c77d0_17_DistanceKernel_cu_75b981de_308222cdist_kernel_cuda_implIfNS1_5distsIfE3twoEEEvPT_PKS6_S9_S6_lllll --------------------------
	.section	.text._ZN2at6native55_GLOBAL__N__6c1c77d0_17_DistanceKernel_cu_75b981de_308222cdist_kernel_cuda_implIfNS1_5distsIfE3twoEEEvPT_PKS6_S9_S6_lllll,"ax",@progbits
	.align	128
.text._ZN2at6native55_GLOBAL__N__6c1c77d0_17_DistanceKernel_cu_75b981de_308222cdist_kernel_cuda_implIfNS1_5distsIfE3twoEEEvPT_PKS6_S9_S6_lllll:
        .type           _ZN2at6native55_GLOBAL__N__6c1c77d0_17_DistanceKernel_cu_75b981de_308222cdist_kernel_cuda_implIfNS1_5distsIfE3twoEEEvPT_PKS6_S9_S6_lllll,@function
        .size           _ZN2at6native55_GLOBAL__N__6c1c77d0_17_DistanceKernel_cu_75b981de_308222cdist_kernel_cuda_implIfNS1_5distsIfE3twoEEEvPT_PKS6_S9_S6_lllll,(.L_x_908 - _ZN2at6native55_GLOBAL__N__6c1c77d0_17_DistanceKernel_cu_75b981de_308222cdist_kernel_cuda_implIfNS1_5distsIfE3twoEEEvPT_PKS6_S9_S6_lllll)
        .other          _ZN2at6native55_GLOBAL__N__6c1c77d0_17_DistanceKernel_cu_75b981de_308222cdist_kernel_cuda_implIfNS1_5distsIfE3twoEEEvPT_PKS6_S9_S6_lllll,@"STO_CUDA_ENTRY STV_DEFAULT"
_ZN2at6native55_GLOBAL__N__6c1c77d0_17_DistanceKernel_cu_75b981de_308222cdist_kernel_cuda_implIfNS1_5distsIfE3twoEEEvPT_PKS6_S9_S6_lllll:
        /* <DEDUP_REMOVED lines=10> */
[----:B01----:R-:W-:Y:S05]  /*00a0*/  CALL.REL.NOINC `($__internal_38_$__cuda_sm20_div_s64) ;  /* 0x0000000c00947944 */ /* 0x003fea0003c00000 */
[----:B------:R-:W0:Y:S01]  /*00b0*/  LDC.64 R8, c[0x0][0x240] ;  /* 0x00009000ff087b82 */ /* 0x000e220000000a00 */
[----:B------:R-:W-:Y:S01]  /*00c0*/  IADD3 R3, P0, RZ, -R4, RZ ;  /* 0x80000004ff037210 */ /* 0x000fe20007f1e0ff */
[----:B------:R-:W-:Y:S02]  /*00d0*/  IMAD.U32 R6, RZ, RZ, UR6 ;  /* 0x00000006ff067e24 */ /* 0x000fe4000f8e00ff */
[----:B------:R-:W-:Y:S01]  /*00e0*/  IMAD.MOV.U32 R7, RZ, RZ, RZ ;  /* 0x000000ffff077224 */ /* 0x000fe200078e00ff */
[----:B------:R-:W-:Y:S01]  /*00f0*/  IADD3.X R5, RZ, ~R11, RZ, P0, !PT ;  /* 0x8000000bff057210 */ /* 0x000fe200007fe4ff */
[----:B------:R-:W-:-:S04]  /*0100*/  IMAD.MOV.U32 R2, RZ, RZ, R4 ;  /* 0x000000ffff027224 */ /* 0x000fc800078e0004 */
[-C--:B0-----:R-:W-:Y:S02]  /*0110*/  IMAD R0, R5, R8.reuse, RZ ;  /* 0x0000000805007224 */ /* 0x081fe400078e02ff */
[----:B------:R-:W-:-:S04]  /*0120*/  IMAD.WIDE.U32 R6, R3, R8, R6 ;  /* 0x0000000803067225 */ /* 0x000fc800078e0006 */
[----:B------:R-:W-:-:S05]  /*0130*/  IMAD R3, R3, R9, R0 ;  /* 0x0000000903037224 */ /* 0x000fca00078e0200 */
[----:B------:R-:W-:Y:S01]  /*0140*/  IADD3 R7, R7, R3, RZ ;  /* 0x0000000307077210 */ /* 0x000fe20007ffe0ff */
[----:B------:R-:W-:Y:S01]  /*0150*/  IMAD.MOV.U32 R3, RZ, RZ, R11 ;  /* 0x000000ffff037224 */ /* 0x000fe200078e000b */
[----:B------:R-:W-:Y:S06]  /*0160*/  BRA `(.L_x_607) ;  /* 0x00000000005c7947 */ /* 0x000fec0003800000 */
.L_x_606:
[----:B------:R-:W1:Y:S01]  /*0170*/  LDC R4, c[0x0][0x240] ;  /* 0x00009000ff047b82 */ /* 0x000e620000000800 */
[----:B------:R-:W-:Y:S01]  /*0180*/  IMAD.MOV.U32 R7, RZ, RZ, RZ ;  /* 0x000000ffff077224 */ /* 0x000fe200078e00ff */
[----:B-1----:R-:W1:Y:S01]  /*0190*/  I2F.U32.RP R0, R4 ;  /* 0x0000000400007306 */ /* 0x002e620000209000 */
[----:B------:R-:W-:-:S07]  /*01a0*/  ISETP.NE.U32.AND P2, PT, R4, RZ, PT ;  /* 0x000000ff0400720c */ /* 0x000fce0003f45070 */
[----:B-1----:R-:W1:Y:S02]  /*01b0*/  MUFU.RCP R0, R0 ;  /* 0x0000000000007308 */ /* 0x002e640000001000 */
[----:B-1----:R-:W-:-:S06]  /*01c0*/  IADD3 R2, R0, 0xffffffe, RZ ;  /* 0x0ffffffe00027810 */ /* 0x002fcc0007ffe0ff */
        /* <DEDUP_REMOVED lines=13> */
[----:B------:R-:W-:Y:S02]  /*02a0*/  @P1 IADD3 R2, R2, 0x1, RZ ;  /* 0x0000000102021810 */ /* 0x000fe40007ffe0ff */
[----:B------:R-:W-:-:S05]  /*02b0*/  @!P2 LOP3.LUT R2, RZ, R4, RZ, 0x33, !PT ;  /* 0x00000004ff02a212 */ /* 0x000fca00078e33ff */
[----:B------:R-:W-:-:S04]  /*02c0*/  IMAD.MOV R6, RZ, RZ, -R2 ;  /* 0x000000ffff067224 */ /* 0x000fc800078e0a02 */
[----:B------:R-:W-:-:S07]  /*02d0*/  IMAD R6, R4, R6, UR6 ;  /* 0x0000000604067e24 */ /* 0x000fce000f8e0206 */
.L_x_607:
[----:B------:R-:W-:Y:S02]  /*02e0*/  ULDC UR4, c[0x0][0x234] ;  /* 0x00008d0000047ab9 */ /* 0x000fe40000000800 */
[----:B------:R-:W-:-:S04]  /*02f0*/  LOP3.LUT R0, R7, UR4, RZ, 0xfc, !PT ;  /* 0x0000000407007c12 */ /* 0x000fc8000f8efcff */
[----:B------:R-:W-:-:S13]  /*0300*/  ISETP.NE.U32.AND P0, PT, R0, RZ, PT ;  /* 0x000000ff0000720c */ /* 0x000fda0003f05070 */
[----:B------:R-:W-:Y:S05]  /*0310*/  @!P0 BRA `(.L_x_608) ;  /* 0x0000000000348947 */ /* 0x000fea0003800000 */
[----:B------:R-:W0:Y:S01]  /*0320*/  LDC R9, c[0x0][0x230] ;  /* 0x00008c00ff097b82 */ /* 0x000e220000000800 */
[----:B------:R-:W-:-:S07]  /*0330*/  MOV R0, 0x360 ;  /* 0x0000036000007802 */ /* 0x000fce0000000f00 */
[----:B------:R-:W1:Y:S02]  /*0340*/  LDC R8, c[0x0][0x234] ;  /* 0x00008d00ff087b82 */ /* 0x000e640000000800 */
[----:B01----:R-:W-:Y:S05]  /*0350*/  CALL.REL.NOINC `($__internal_38_$__cuda_sm20_div_s64) ;  /* 0x0000000800e87944 */ /* 0x003fea0003c00000 */
[-C--:B------:R-:W-:Y:S01]  /*0360*/  IADD3 R5, P0, RZ, -R4.reuse, RZ ;  /* 0x80000004ff057210 */ /* 0x080fe20007f1e0ff */
[----:B------:R-:W-:Y:S01]  /*0370*/  ULDC.64 UR4, c[0x0][0x230] ;  /* 0x00008c0000047ab9 */ /* 0x000fe20000000a00 */
[----:B------:R-:W-:-:S03]  /*0380*/  MOV R10, R4 ;  /* 0x00000004000a7202 */ /* 0x000fc60000000f00 */
[----:B------:R-:W-:Y:S02]  /*0390*/  IMAD.X R0, RZ, RZ, ~R11, P0 ;  /* 0x000000ffff007224 */ /* 0x000fe400000e0e0b */
[----:B------:R-:W-:-:S04]  /*03a0*/  IMAD.WIDE.U32 R8, R5, UR4, R6 ;  /* 0x0000000405087c25 */ /* 0x000fc8000f8e0006 */
[----:B------:R-:W-:-:S04]  /*03b0*/  IMAD R0, R0, UR4, RZ ;  /* 0x0000000400007c24 */ /* 0x000fc8000f8e02ff */
[----:B------:R-:W-:-:S04]  /*03c0*/  IMAD R5, R5, UR5, R0 ;  /* 0x0000000505057c24 */ /* 0x000fc8000f8e0200 */
[----:B------:R-:W-:Y:S01]  /*03d0*/  IMAD.IADD R0, R9, 0x1, R5 ;  /* 0x0000000109007824 */ /* 0x000fe200078e0205 */
[----:B------:R-:W-:Y:S06]  /*03e0*/  BRA `(.L_x_609) ;  /* 0x00000000005c7947 */ /* 0x000fec0003800000 */
.L_x_608:
[----:B------:R-:W0:Y:S01]  /*03f0*/  LDC R8, c[0x0][0x230] ;  /* 0x00008c00ff087b82 */ /* 0x000e220000000800 */
[----:B------:R-:W-:Y:S01]  /*0400*/  IMAD.MOV.U32 R11, RZ, RZ, RZ ;  /* 0x000000ffff0b7224 */ /* 0x000fe200078e00ff */
[----:B0-----:R-:W0:Y:S01]  /*0410*/  I2F.U32.RP R0, R8 ;  /* 0x0000000800007306 */ /* 0x001e220000209000 */
[----:B------:R-:W-:-:S07]  /*0420*/  ISETP.NE.U32.AND P2, PT, R8, RZ, PT ;  /* 0x000000ff0800720c */ /* 0x000fce0003f45070 */
[----:B0-----:R-:W0:Y:S02]  /*0430*/  MUFU.RCP R0, R0 ;  /* 0x0000000000007308 */ /* 0x001e240000001000 */
[----:B0-----:R-:W-:Y:S01]  /*0440*/  VIADD R4, R0, 0xffffffe ;  /* 0x0ffffffe00047836 */ /* 0x001fe20000000000 */
[----:B------:R-:W-:-:S05]  /*0450*/  MOV R0, RZ ;  /* 0x000000ff00007202 */ /* 0x000fca0000000f00 */
[----:B------:R0:W1:Y:S02]  /*0460*/  F2I.FTZ.U32.TRUNC.NTZ R5, R4 ;  /* 0x0000000400057305 */ /* 0x000064000021f000 */
[----:B0-----:R-:W-:Y:S01]  /*0470*/  HFMA2.MMA R4, -RZ, RZ, 0, 0 ;  /* 0x00000000ff047435 */ /* 0x001fe200000001ff */
[----:B-1----:R-:W-:-:S04]  /*0480*/  IMAD.MOV R7, RZ, RZ, -R5 ;  /* 0x000000ffff077224 */ /* 0x002fc800078e0a05 */
[----:B------:R-:W-:-:S05]  /*0490*/  IMAD R7, R7, R8, RZ ;  /* 0x0000000807077224 */ /* 0x000fca00078e02ff */
[----:B------:R-:W-:-:S06]  /*04a0*/  IMAD.HI.U32 R5, R5, R7, R4 ;  /* 0x0000000705057227 */ /* 0x000fcc00078e0004 */
[----:B------:R-:W-:-:S04]  /*04b0*/  IMAD.HI.U32 R10, R5, R6, RZ ;  /* 0x00000006050a7227 */ /* 0x000fc800078e00ff */
[----:B------:R-:W-:-:S04]  /*04c0*/  IMAD.MOV R5, RZ, RZ, -R10 ;  /* 0x000000ffff057224 */ /* 0x000fc800078e0a0a */
[----:B------:R-:W-:-:S05]  /*04d0*/  IMAD R5, R8, R5, R6 ;  /* 0x0000000508057224 */ /* 0x000fca00078e0206 */
[----:B------:R-:W-:-:S13]  /*04e0*/  ISETP.GE.U32.AND P0, PT, R5, R8, PT ;  /* 0x000000080500720c */ /* 0x000fda0003f06070 */
[----:B------:R-:W-:Y:S01]  /*04f0*/  @P0 IMAD.IADD R5, R5, 0x1, -R8 ;  /* 0x0000000105050824 */ /* 0x000fe200078e0a08 */
[----:B------:R-:W-:-:S04]  /*0500*/  @P0 IADD3 R10, R10, 0x1, RZ ;  /* 0x000000010a0a0810 */ /* 0x000fc80007ffe0ff */
[----:B------:R-:W-:-:S13]  /*0510*/  ISETP.GE.U32.AND P1, PT, R5, R8, PT ;  /* 0x000000080500720c */ /* 0x000fda0003f26070 */
[----:B------:R-:W-:Y:S01]  /*0520*/  @P1 VIADD R10, R10, 0x1 ;  /* 0x000000010a0a1836 */ /* 0x000fe20000000000 */
[----:B------:R-:W-:-:S05]  /*0530*/  @!P2 LOP3.LUT R10, RZ, R8, RZ, 0x33, !PT ;  /* 0x00000008ff0aa212 */ /* 0x000fca00078e33ff */
[----:B------:R-:W-:-:S04]  /*0540*/  IMAD.MOV R5, RZ, RZ, -R10 ;  /* 0x000000ffff057224 */ /* 0x000fc800078e0a0a */
[----:B------:R-:W-:-:S07]  /*0550*/  IMAD R8, R8, R5, R6 ;  /* 0x0000000508087224 */ /* 0x000fce00078e0206 */
.L_x_609:
        /* <DEDUP_REMOVED lines=14> */
[----:B------:R-:W-:Y:S01]  /*0640*/  MOV R5, RZ ;  /* 0x000000ff00057202 */ /* 0x000fe20000000f00 */
        /* <DEDUP_REMOVED lines=9> */
[----:B------:R-:W-:Y:S01]  /*06e0*/  IADD3.X R14, RZ, R14, RZ, P1, !PT ;  /* 0x0000000eff0e7210 */ /* 0x000fe20000ffe4ff */
[----:B------:R-:W-:Y:S01]  /*06f0*/  IMAD.IADD R11, R11, 0x1, R15 ;  /* 0x000000010b0b7824 */ /* 0x000fe200078e020f */
[----:B------:R-:W-:Y:S02]  /*0700*/  ISETP.GE.U32.AND P0, PT, R12, R3, PT ;  /* 0x000000030c00720c */ /* 0x000fe40003f06070 */
[----:B-1----:R-:W-:Y:S01]  /*0710*/  LEA R0, P1, R3, R6, 0x2 ;  /* 0x0000000603007211 */ /* 0x002fe200078210ff */
[----:B------:R-:W-:Y:S01]  /*0720*/  IMAD.WIDE.U32 R8, R8, UR4, R10 ;  /* 0x0000000408087c25 */ /* 0x000fe2000f8e000a */
[----:B------:R-:W-:-:S02]  /*0730*/  ISETP.GE.AND.EX P0, PT, R14, R2, PT, P0 ;  /* 0x000000020e00720c */ /* 0x000fc40003f06300 */
[C---:B------:R-:W-:Y:S01]  /*0740*/  LEA R15, P2, R12.reuse, R6, 0x2 ;  /* 0x000000060c0f7211 */ /* 0x040fe200078410ff */
[----:B------:R-:W-:Y:S01]  /*0750*/  IMAD.MOV.U32 R10, RZ, RZ, RZ ;  /* 0x000000ffff0a7224 */ /* 0x000fe200078e00ff */
[-C--:B------:R-:W-:Y:S02]  /*0760*/  LEA.HI.X R17, R3, R7.reuse, R2, 0x2, P1 ;  /* 0x0000000703117211 */ /* 0x080fe400008f1402 */
[----:B------:R-:W-:-:S07]  /*0770*/  LEA.HI.X R14, R12, R7, R14, 0x2, P2 ;  /* 0x000000070c0e7211 */ /* 0x000fce00010f140e */
[----:B------:R-:W-:Y:S05]  /*0780*/  @P0 BRA `(.L_x_611) ;  /* 0x0000000000600947 */ /* 0x000fea0003800000 */
[----:B------:R-:W0:Y:S01]  /*0790*/  LDC R2, c[0x0][RZ] ;  /* 0x00000000ff027b82 */ /* 0x000e220000000800 */
[----:B------:R-:W-:Y:S01]  /*07a0*/  ULDC.64 UR4, c[0x0][0x220] ;  /* 0x0000880000047ab9 */ /* 0x000fe20000000a00 */
[----:B------:R-:W-:Y:S01]  /*07b0*/  IADD3 R13, R9, R13, RZ ;  /* 0x0000000d090d7210 */ /* 0x000fe20007ffe0ff */
[----:B------:R-:W-:Y:S01]  /*07c0*/  IMAD.MOV.U32 R10, RZ, RZ, RZ ;  /* 0x000000ffff0a7224 */ /* 0x000fe200078e00ff */
[----:B------:R-:W-:-:S04]  /*07d0*/  LEA R11, P0, R8, UR4, 0x2 ;  /* 0x00000004080b7c11 */ /* 0x000fc8000f8010ff */
[----:B------:R-:W-:Y:S02]  /*07e0*/  LEA.HI.X R8, R8, UR5, R13, 0x2, P0 ;  /* 0x0000000508087c11 */ /* 0x000fe400080f140d */
[----:B0-----:R-:W-:Y:S02]  /*07f0*/  SHF.R.S32.HI R3, RZ, 0x1f, R2 ;  /* 0x0000001fff037819 */ /* 0x001fe40000011402 */
[C---:B------:R-:W-:Y:S02]  /*0800*/  SHF.L.U32 R12, R2.reuse, 0x2, RZ ;  /* 0x00000002020c7819 */ /* 0x040fe400000006ff */
[----:B------:R-:W-:-:S07]  /*0810*/  SHF.L.U64.HI R13, R2, 0x2, R3 ;  /* 0x00000002020d7819 */ /* 0x000fce0000010203 */
.L_x_612:
[----:B------:R-:W-:Y:S01]  /*0820*/  IMAD.MOV.U32 R2, RZ, RZ, R11 ;  /* 0x000000ffff027224 */ /* 0x000fe200078e000b */
[----:B------:R-:W-:Y:S01]  /*0830*/  MOV R7, R14 ;  /* 0x0000000e00077202 */ /* 0x000fe20000000f00 */
[----:B------:R-:W-:Y:S01]  /*0840*/  IMAD.MOV.U32 R6, RZ, RZ, R15 ;  /* 0x000000ffff067224 */ /* 0x000fe200078e000f */
[----:B------:R-:W-:-:S04]  /*0850*/  MOV R3, R8 ;  /* 0x0000000800037202 */ /* 0x000fc80000000f00 */
[----:B------:R-:W2:Y:S04]  /*0860*/  LDG.E R7, desc[UR8][R6.64] ;  /* 0x0000000806077981 */ /* 0x000ea8000c1e1900 */
[----:B------:R-:W2:Y:S01]  /*0870*/  LDG.E R2, desc[UR8][R2.64] ;  /* 0x0000000802027981 */ /* 0x000ea2000c1e1900 */
[----:B------:R-:W-:-:S05]  /*0880*/  IADD3 R15, P0, R15, R12, RZ ;  /* 0x0000000c0f0f7210 */ /* 0x000fca0007f1e0ff */
[----:B------:R-:W-:Y:S01]  /*0890*/  IMAD.X R14, R14, 0x1, R13, P0 ;  /* 0x000000010e0e7824 */ /* 0x000fe200000e060d */
[----:B------:R-:W-:-:S04]  /*08a0*/  ISETP.GE.U32.AND P0, PT, R15, R0, PT ;  /* 0x000000000f00720c */ /* 0x000fc80003f06070 */
[----:B------:R-:W-:Y:S02]  /*08b0*/  ISETP.GE.U32.AND.EX P0, PT, R14, R17, PT, P0 ;  /* 0x000000110e00720c */ /* 0x000fe40003f06100 */
[----:B------:R-:W-:-:S04]  /*08c0*/  IADD3 R11, P1, R11, R12, RZ ;  /* 0x0000000c0b0b7210 */ /* 0x000fc80007f3e0ff */
[----:B------:R-:W-:Y:S01]  /*08d0*/  IADD3.X R8, R8, R13, RZ, P1, !PT ;  /* 0x0000000d08087210 */ /* 0x000fe20000ffe4ff */
[----:B--2---:R-:W-:-:S04]  /*08e0*/  FADD.FTZ R9, -R2, R7 ;  /* 0x0000000702097221 */ /* 0x004fc80000010100 */
[----:B------:R-:W-:Y:S02]  /*08f0*/  FFMA.FTZ R10, |R9|, |R9|, R10 ;  /* 0x40000009090a7223 */ /* 0x000fe4000001020a */
[----:B------:R-:W-:Y:S05]  /*0900*/  @!P0 BRA `(.L_x_612) ;  /* 0xfffffffc00c48947 */ /* 0x000fea000383ffff */
.L_x_611:
[----:B------:R-:W-:Y:S05]  /*0910*/  BSYNC B0 ;  /* 0x0000000000007941 */ /* 0x000fea0003800000 */
.L_x_610:
        /* <DEDUP_REMOVED lines=20> */
[----:B------:R-:W-:Y:S01]  /*0a60*/  @!P1 IMAD R11, R11, 0x4, R6 ;  /* 0x000000040b0b9824 */ /* 0x000fe200078e0206 */
[----:B------:R-:W-:Y:S01]  /*0a70*/  HFMA2.MMA R6, -RZ, RZ, 0, 0 ;  /* 0x00000000ff067435 */ /* 0x000fe200000001ff */
        /* <DEDUP_REMOVED lines=25> */
.L_x_621:
[----:B-1----:R-:W-:-:S07]  /*0c10*/  FADD.FTZ R6, R2, R9 ;  /* 0x0000000902067221 */ /* 0x002fce0000010000 */
.L_x_614:
[----:B------:R-:W-:Y:S05]  /*0c20*/  BSYNC B0 ;  /* 0x0000000000007941 */ /* 0x000fea0003800000 */
.L_x_613:
[----:B------:R-:W-:-:S13]  /*0c30*/  ISETP.NE.AND P0, PT, R4, RZ, PT ;  /* 0x000000ff0400720c */ /* 0x000fda0003f05270 */
[----:B------:R-:W-:Y:S05]  /*0c40*/  @P0 EXIT ;  /* 0x000000000000094d */ /* 0x000fea0003800000 */
[----:B------:R-:W-:Y:S01]  /*0c50*/  ULDC.64 UR4, c[0x0][0x210] ;  /* 0x0000840000047ab9 */ /* 0x000fe20000000a00 */
[----:B-1----:R-:W1:Y:S01]  /*0c60*/  MUFU.SQRT R5, R6 ;  /* 0x0000000600057308 */ /* 0x002e620000002000 */
[----:B------:R-:W-:-:S04]  /*0c70*/  ULEA UR4, UP0, UR6, UR4, 0x2 ;  /* 0x0000000406047291 */ /* 0x000fc8000f80103f */
[----:B------:R-:W-:Y:S02]  /*0c80*/  ULEA.HI.X UR5, UR6, UR5, URZ, 0x2, UP0 ;  /* 0x0000000506057291 */ /* 0x000fe400080f143f */
[----:B0-----:R-:W-:-:S04]  /*0c90*/  MOV R2, UR4 ;  /* 0x0000000400027c02 */ /* 0x001fc80008000f00 */
[----:B------:R-:W-:-:S05]  /*0ca0*/  IMAD.U32 R3, RZ, RZ, UR5 ;  /* 0x00000005ff037e24 */ /* 0x000fca000f8e00ff */
[----:B-1----:R-:W-:Y:S01]  /*0cb0*/  STG.E desc[UR8][R2.64], R5 ;  /* 0x0000000502007986 */ /* 0x002fe2000c101908 */
[----:B------:R-:W-:Y:S05]  /*0cc0*/  EXIT ;  /* 0x000000000000794d */ /* 0x000fea0003800000 */
.L_x_615:
[----:B------:R-:W-:Y:S01]  /*0cd0*/  MOV R11, 0x10 ;  /* 0x00000010000b7802 */ /* 0x000fe20000000f00 */
[----:B------:R-:W-:Y:S01]  /*0ce0*/  IMAD.MOV.U32 R13, RZ, RZ, 0x1f ;  /* 0x0000001fff0d7424 */ /* 0x000fe200078e00ff */
[----:B------:R-:W-:-:S07]  /*0cf0*/  MOV R8, 0xffffffff ;  /* 0xffffffff00087802 */ /* 0x000fce0000000f00 */
[----:B-1----:R-:W-:Y:S05]  /*0d00*/  WARPSYNC.COLLECTIVE R8, `(.L_x_616) ;  /* 0x0000000008087348 */ /* 0x002fea0003c00000 */
[----:B-1----:R0:W1:Y:S02]  /*0d10*/  SHFL.DOWN P0, R9, R6, R11, R13 ;  /* 0x0800000b06097389 */ /* 0x002064000000000d */
[----:B01----:R-:W-:Y:S01]  /*0d20*/  ENDCOLLECTIVE ;  /* 0x000000000000791b */ /* 0x003fe20003800000 */
.L_x_616:
[----:B------:R-:W-:Y:S02]  /*0d30*/  IMAD.MOV.U32 R11, RZ, RZ, 0x8 ;  /* 0x00000008ff0b7424 */ /* 0x000fe400078e00ff */
[----:B------:R-:W-:-:S04]  /*0d40*/  IMAD.MOV.U32 R3, RZ, RZ, R9 ;  /* 0x000000ffff037224 */ /* 0x000fc800078e0009 */
[----:B------:R-:W-:-:S05]  /*0d50*/  FADD.FTZ R3, R6, R3 ;  /* 0x0000000306037221 */ /* 0x000fca0000010000 */
[----:B------:R-:W-:-:S07]  /*0d60*/  MOV R6, R3 ;  /* 0x0000000300067202 */ /* 0x000fce0000000f00 */
[----:B------:R-:W-:Y:S05]  /*0d70*/  WARPSYNC.COLLECTIVE R8, `(.L_x_617) ;  /* 0x0000000008087348 */ /* 0x000fea0003c00000 */
[----:B------:R0:W1:Y:S02]  /*0d80*/  SHFL.DOWN P0, R9, R6, R11, R13 ;  /* 0x0800000b06097389 */ /* 0x000064000000000d */
[----:B01----:R-:W-:Y:S01]  /*0d90*/  ENDCOLLECTIVE ;  /* 0x000000000000791b */ /* 0x003fe20003800000 */
.L_x_617:
[----:B------:R-:W-:Y:S01]  /*0da0*/  HFMA2.MMA R11, -RZ, RZ, 0, 2.384185791015625e-07 ;  /* 0x00000004ff0b7435 */ /* 0x000fe200000001ff */
[----:B------:R-:W-:-:S05]  /*0db0*/  MOV R0, R9 ;  /* 0x0000000900007202 */ /* 0x000fca0000000f00 */
[----:B------:R-:W-:-:S04]  /*0dc0*/  FADD.FTZ R0, R3, R0 ;  /* 0x0000000003007221 */ /* 0x000fc80000010000 */
[----:B------:R-:W-:-:S07]  /*0dd0*/  IMAD.MOV.U32 R6, RZ, RZ, R0 ;  /* 0x000000ffff067224 */ /* 0x000fce00078e0000 */
[----:B------:R-:W-:Y:S05]  /*0de0*/  WARPSYNC.COLLECTIVE R8, `(.L_x_618) ;  /* 0x0000000008087348 */ /* 0x000fea0003c00000 */
[----:B------:R0:W1:Y:S02]  /*0df0*/  SHFL.DOWN P0, R9, R6, R11, R13 ;  /* 0x0800000b06097389 */ /* 0x000064000000000d */
[----:B01----:R-:W-:Y:S01]  /*0e00*/  ENDCOLLECTIVE ;  /* 0x000000000000791b */ /* 0x003fe20003800000 */
.L_x_618:
[----:B------:R-:W-:Y:S02]  /*0e10*/  IMAD.MOV.U32 R11, RZ, RZ, 0x2 ;  /* 0x00000002ff0b7424 */ /* 0x000fe400078e00ff */
[----:B------:R-:W-:-:S04]  /*0e20*/  IMAD.MOV.U32 R7, RZ, RZ, R9 ;  /* 0x000000ffff077224 */ /* 0x000fc800078e0009 */
[----:B------:R-:W-:-:S05]  /*0e30*/  FADD.FTZ R7, R0, R7 ;  /* 0x0000000700077221 */ /* 0x000fca0000010000 */
[----:B------:R-:W-:-:S07]  /*0e40*/  MOV R6, R7 ;  /* 0x0000000700067202 */ /* 0x000fce0000000f00 */
[----:B------:R-:W-:Y:S05]  /*0e50*/  WARPSYNC.COLLECTIVE R8, `(.L_x_619) ;  /* 0x0000000008087348 */ /* 0x000fea0003c00000 */
[----:B------:R0:W1:Y:S02]  /*0e60*/  SHFL.DOWN P0, R9, R6, R11, R13 ;  /* 0x0800000b06097389 */ /* 0x000064000000000d */
[----:B01----:R-:W-:Y:S01]  /*0e70*/  ENDCOLLECTIVE ;  /* 0x000000000000791b */ /* 0x003fe20003800000 */
.L_x_619:
[----:B------:R-:W-:Y:S01]  /*0e80*/  HFMA2.MMA R11, -RZ, RZ, 0, 5.9604644775390625e-08 ;  /* 0x00000001ff0b7435 */ /* 0x000fe200000001ff */
[----:B------:R-:W-:-:S05]  /*0e90*/  MOV R2, R9 ;  /* 0x0000000900027202 */ /* 0x000fca0000000f00 */
[----:B------:R-:W-:-:S04]  /*0ea0*/  FADD.FTZ R2, R7, R2 ;  /* 0x0000000207027221 */ /* 0x000fc80000010000 */
[----:B------:R-:W-:-:S07]  /*0eb0*/  IMAD.MOV.U32 R6, RZ, RZ, R2 ;  /* 0x000000ffff067224 */ /* 0x000fce00078e0002 */
[----:B------:R-:W-:Y:S05]  /*0ec0*/  WARPSYNC.COLLECTIVE R8, `(.L_x_620) ;  /* 0x0000000008087348 */ /* 0x000fea0003c00000 */
[----:B------:R0:W1:Y:S02]  /*0ed0*/  SHFL.DOWN P0, R9, R6, R11, R13 ;  /* 0x0800000b06097389 */ /* 0x000064000000000d */
[----:B01----:R-:W-:Y:S01]  /*0ee0*/  ENDCOLLECTIVE ;  /* 0x000000000000791b */ /* 0x003fe20003800000 */
.L_x_620:
[----:B------:R-:W-:Y:S05]  /*0ef0*/  BRA `(.L_x_621) ;  /* 0xfffffffc00447947 */ /* 0x000fea000383ffff */
        .weak           $__internal_38_$__cuda_sm20_div_s64
        .type           $__internal_38_$__cuda_sm20_div_s64,@function
        .size           $__internal_38_$__cuda_sm20_div_s64,(.L_x_908 - $__internal_38_$__cuda_sm20_div_s64)
$__internal_38_$__cuda_sm20_div_s64:
        /* <DEDUP_REMOVED lines=20> */
[----:B------:R-:W-:-:S05]  /*1040*/  IMAD.HI.U32 R12, P1, R11, R15, R12 ;  /* 0x0000000f0b0c7227 */ /* 0x000fca000782000c */
[----:B------:R-:W-:Y:S01]  /*1050*/  IADD3 R13, P2, R19, R12, RZ ;  /* 0x0000000c130d7210 */ /* 0x000fe20007f5e0ff */
[----:B------:R-:W-:-:S04]  /*1060*/  IMAD.X R12, R17, 0x1, R11, P0 ;  /* 0x00000001110c7824 */ /* 0x000fc800000e060b */
[----:B------:R-:W-:Y:S01]  /*1070*/  IMAD.WIDE.U32 R10, R13, R4, RZ ;  /* 0x000000040d0a7225 */ /* 0x000fe200078e00ff */
[----:B------:R-:W-:-:S03]  /*1080*/  IADD3.X R15, RZ, RZ, R12, P2, P1 ;  /* 0x000000ffff0f7210 */ /* 0x000fc600017e240c */
[----:B------:R-:W-:Y:S01]  /*1090*/  IMAD R11, R13, R5, R11 ;  /* 0x000000050d0b7224 */ /* 0x000fe200078e020b */
[----:B------:R-:W-:-:S03]  /*10a0*/  IADD3 R17, P0, RZ, -R10, RZ ;  /* 0x8000000aff117210 */ /* 0x000fc60007f1e0ff */
[----:B------:R-:W-:Y:S02]  /*10b0*/  IMAD R11, R15, R4, R11 ;  /* 0x000000040f0b7224 */ /* 0x000fe400078e020b */
[----:B------:R-:W-:-:S03]  /*10c0*/  IMAD.HI.U32 R12, R13, R17, RZ ;  /* 0x000000110d0c7227 */ /* 0x000fc600078e00ff */
[----:B------:R-:W-:Y:S02]  /*10d0*/  IADD3.X R10, RZ, ~R11, RZ, P0, !PT ;  /* 0x8000000bff0a7210 */ /* 0x000fe400007fe4ff */
[----:B------:R-:W-:-:S03]  /*10e0*/  IADD3 R11, P4, RZ, -R6, RZ ;  /* 0x80000006ff0b7210 */ /* 0x000fc60007f9e0ff */
[----:B------:R-:W-:-:S04]  /*10f0*/  IMAD.WIDE.U32 R12, P0, R13, R10, R12 ;  /* 0x0000000a0d0c7225 */ /* 0x000fc8000780000c */
[----:B------:R-:W-:Y:S02]  /*1100*/  IMAD.X R14, RZ, RZ, ~R7, P4 ;  /* 0x000000ffff0e7224 */ /* 0x000fe400020e0e07 */
[----:B------:R-:W-:Y:S01]  /*1110*/  IMAD.HI.U32 R12, P1, R15, R17, R12 ;  /* 0x000000110f0c7227 */ /* 0x000fe2000782000c */
[----:B------:R-:W-:-:S03]  /*1120*/  SEL R13, R11, R6, !P3 ;  /* 0x000000060b0d7207 */ /* 0x000fc60005800000 */
[CC--:B------:R-:W-:Y:S02]  /*1130*/  IMAD R17, R15.reuse, R10.reuse, RZ ;  /* 0x0000000a0f117224 */ /* 0x0c0fe400078e02ff */
[----:B------:R-:W-:-:S03]  /*1140*/  IMAD.HI.U32 R10, R15, R10, RZ ;  /* 0x0000000a0f0a7227 */ /* 0x000fc600078e00ff */
        /* <DEDUP_REMOVED lines=37> */
[----:B------:R-:W-:Y:S01]  /*13a0*/  ISETP.NE.U32.AND P0, PT, R9, RZ, PT ;  /* 0x000000ff0900720c */ /* 0x000fe20003f05070 */
[----:B------:R-:W-:Y:S01]  /*13b0*/  HFMA2.MMA R9, -RZ, RZ, 0, 0 ;  /* 0x00000000ff097435 */ /* 0x000fe200000001ff */
[----:B------:R-:W-:-:S02]  /*13c0*/  IADD3.X R10, RZ, ~R11, RZ, P2, !PT ;  /* 0x8000000bff0a7210 */ /* 0x000fc400017fe4ff */
[----:B------:R-:W-:Y:S01]  /*13d0*/  ISETP.NE.AND.EX P0, PT, R8, RZ, PT, P0 ;  /* 0x000000ff0800720c */ /* 0x000fe20003f05300 */
[----:B------:R-:W-:Y:S01]  /*13e0*/  IMAD.MOV.U32 R8, RZ, RZ, R0 ;  /* 0x000000ffff087224 */ /* 0x000fe200078e0000 */
[----:B------:R-:W-:Y:S02]  /*13f0*/  SEL R4, R5, R4, !P1 ;  /* 0x0000000405047207 */ /* 0x000fe40004800000 */
[----:B------:R-:W-:Y:S02]  /*1400*/  SEL R11, R10, R11, !P1 ;  /* 0x0000000b0a0b7207 */ /* 0x000fe40004800000 */
[----:B------:R-:W-:Y:S02]  /*1410*/  SEL R4, R4, 0xffffffff, P0 ;  /* 0xffffffff04047807 */ /* 0x000fe40000000000 */
[----:B------:R-:W-:Y:S01]  /*1420*/  SEL R11, R11, 0xffffffff, P0 ;  /* 0xffffffff0b0b7807 */ /* 0x000fe20000000000 */
[----:B------:R-:W-:Y:S06]  /*1430*/  RET.REL.NODEC R8 `(_ZN2at6native55_GLOBAL__N__6c1c77d0_17_DistanceKernel_cu_75b981de_308222cdist_kernel_cuda_implIfNS1_5distsIfE3twoEEEvPT_PKS6_S9_S6_lllll) ;  /* 0xffffffe808f07950 */ /* 0x000fec0003c3ffff */
.L_x_622:
        /* <DEDUP_REMOVED lines=12> */
.L_x_908:


//--------------------- .text._ZN2at6native55_GLOBAL__N__6c1c77d0_17_DistanceKernel_cu_75b981de_308222cdist_kernel_cuda_implIfNS1_5distsIfE3oneEEEvPT_PKS6_S9_S6_lllll --------------------------
	.section	.text._ZN2at6native55_GLOBAL__N__6c1c77d0_17_DistanceKernel_cu_75b981de_308222cdist_kernel_cuda_implIfNS1_5distsIfE3oneEEEvPT_PKS6_S9_S6_lllll,"ax",@progbits
	.align	128
.text._ZN2at6native55_GLOBAL__N__6c1c77d0_17_DistanceKernel_cu_75b981de_308222cdist_kernel_cuda_implIfNS1_5distsIfE3oneEEEvPT_PKS6_S9_S6_lllll:
        .type           _ZN2at6native55_GLOBAL__N__6c1c77d0_17_DistanceKernel_cu_75b981de_308222cdist_kernel_cuda_implIfNS1_5distsIfE3oneEEEvPT_PKS6_S9_S6_lllll,@function
        .size           _ZN2at6native55_GLOBAL__N__6c1c77d0_17_DistanceKernel_cu_75b981de_308222cdist_kernel_cuda_implIfNS1_5distsIfE3oneEEEvPT_PKS6_S9_S6_lllll,(.L_x_910 - _ZN2at6native55_GLOBAL__N__6c1c77d0_17_DistanceKernel_cu_75b981de_308222cdist_kernel_cuda_implIfNS1_5distsIfE3oneEEEvPT_PKS6_S9_S6_lllll)
        .other          _ZN2at6native55_GLOBAL__N__6c1c77d0_17_DistanceKernel_cu_75b981de_308222cdist_kernel_cuda_implIfNS1_5distsIfE3oneEEEvPT_PKS6_S9_S6_lllll,@"STO_CUDA_ENTRY STV_DEFAULT"
_ZN2at6native55_GLOBAL__N__6c1c77d0_17_DistanceKernel_cu_75b981de_308222cdist_kernel_cuda_implIfNS1_5distsIfE3oneEEEvPT_PKS6_S9_S6_lllll:
        /* <DEDUP_REMOVED lines=10> */
[----:B01----:R-:W-:Y:S05]  /*00a0*/  CALL.REL.NOINC `($__internal_39_$__cuda_sm20_div_s64) ;  /* 0x0000000c00907944 */ /* 0x003fea0003c00000 */
        /* <DEDUP_REMOVED lines=12> */
.L_x_623:
        /* <DEDUP_REMOVED lines=23> */
.L_x_624:
[----:B------:R-:W-:Y:S02]  /*02e0*/  ULDC UR4, c[0x0][0x234] ;  /* 0x00008d0000047ab9 */ /* 0x000fe40000000800 */
[----:B------:R-:W-:-:S04]  /*02f0*/  LOP3.LUT R0, R7, UR4, RZ, 0xfc, !PT ;  /* 0x0000000407007c12 */ /* 0x000fc8000f8efcff */
[----:B------:R-:W-:-:S13]  /*0300*/  ISETP.NE.U32.AND P0, PT, R0, RZ, PT ;  /* 0x000000ff0000720c */ /* 0x000fda0003f05070 */
[----:B------:R-:W-:Y:S05]  /*0310*/  @!P0 BRA `(.L_x_625) ;  /* 0x0000000000348947 */ /* 0x000fea0003800000 */
[----:B------:R-:W0:Y:S01]  /*0320*/  LDC R9, c[0x0][0x230] ;  /* 0x00008c00ff097b82 */ /* 0x000e220000000800 */
[----:B------:R-:W-:-:S07]  /*0330*/  MOV R0, 0x360 ;  /* 0x0000036000007802 */ /* 0x000fce0000000f00 */
[----:B------:R-:W1:Y:S02]  /*0340*/  LDC R8, c[0x0][0x234] ;  /* 0x00008d00ff087b82 */ /* 0x000e640000000800 */
[----:B01----:R-:W-:Y:S05]  /*0350*/  CALL.REL.NOINC `($__internal_39_$__cuda_sm20_div_s64) ;  /* 0x0000000800e47944 */ /* 0x003fea0003c00000 */
        /* <DEDUP_REMOVED lines=9> */
.L_x_625:
        /* <DEDUP_REMOVED lines=23> */
.L_x_626:
        /* <DEDUP_REMOVED lines=44> */
.L_x_629:
        /* <DEDUP_REMOVED lines=13> */
[----:B------:R-:W-:Y:S02]  /*08f0*/  FADD.FTZ R10, |R9|, R10 ;  /* 0x0000000a090a7221 */ /* 0x000fe40000010200 */
[----:B------:R-:W-:Y:S05]  /*0900*/  @!P0 BRA `(.L_x_629) ;  /* 0xfffffffc00c48947 */ /* 0x000fea000383ffff */
.L_x_628:
[----:B------:R-:W-:Y:S05]  /*0910*/  BSYNC B0 ;  /* 0x0000000000007941 */ /* 0x000fea0003800000 */
.L_x_627:
        /* <DEDUP_REMOVED lines=47> */
.L_x_638:
[----:B-1----:R-:W-:-:S07]  /*0c10*/  FADD.FTZ R7, R9, R6 ;  /* 0x0000000609077221 */ /* 0x002fce0000010000 */
.L_x_631:
[----:B------:R-:W-:Y:S05]  /*0c20*/  BSYNC B0 ;  /* 0x0000000000007941 */ /* 0x000fea0003800000 */
.L_x_630:
[----:B------:R-:W-:-:S13]  /*0c30*/  ISETP.NE.AND P0, PT, R4, RZ, PT ;  /* 0x000000ff0400720c */ /* 0x000fda0003f05270 */
[----:B------:R-:W-:Y:S05]  /*0c40*/  @P0 EXIT ;  /* 0x000000000000094d */ /* 0x000fea0003800000 */
[----:B------:R-:W-:Y:S02]  /*0c50*/  ULDC.64 UR4, c[0x0][0x210] ;  /* 0x0000840000047ab9 */ /* 0x000fe40000000a00 */
[----:B------:R-:W-:-:S04]  /*0c60*/  ULEA UR4, UP0, UR6, UR4, 0x2 ;  /* 0x0000000406047291 */ /* 0x000fc8000f80103f */
[----:B------:R-:W-:Y:S02]  /*0c70*/  ULEA.HI.X UR5, UR6, UR5, URZ, 0x2, UP0 ;  /* 0x0000000506057291 */ /* 0x000fe400080f143f */
[----:B------:R-:W-:-:S04]  /*0c80*/  MOV R2, UR4 ;  /* 0x0000000400027c02 */ /* 0x000fc80008000f00 */
[----:B------:R-:W-:-:S05]  /*0c90*/  IMAD.U32 R3, RZ, RZ, UR5 ;  /* 0x00000005ff037e24 */ /* 0x000fca000f8e00ff */
[----:B-1----:R-:W-:Y:S01]  /*0ca0*/  STG.E desc[UR8][R2.64], R7 ;  /* 0x0000000702007986 */ /* 0x002fe2000c101908 */
[----:B------:R-:W-:Y:S05]  /*0cb0*/  EXIT ;  /* 0x000000000000794d */ /* 0x000fea0003800000 */
.L_x_632:
[----:B------:R-:W-:Y:S01]  /*0cc0*/  MOV R10, 0x10 ;  /* 0x00000010000a7802 */ /* 0x000fe20000000f00 */
[----:B------:R-:W-:Y:S01]  /*0cd0*/  IMAD.MOV.U32 R11, RZ, RZ, 0x1f ;  /* 0x0000001fff0b7424 */ /* 0x000fe200078e00ff */
[----:B------:R-:W-:-:S07]  /*0ce0*/  MOV R8, 0xffffffff ;  /* 0xffffffff00087802 */ /* 0x000fce0000000f00 */
[----:B-1----:R-:W-:Y:S05]  /*0cf0*/  WARPSYNC.COLLECTIVE R8, `(.L_x_633) ;  /* 0x0000000008087348 */ /* 0x002fea0003c00000 */
[----:B-1----:R0:W1:Y:S02]  /*0d00*/  SHFL.DOWN P0, R6, R7, R10, R11 ;  /* 0x0800000a07067389 */ /* 0x002064000000000b */
[----:B01----:R-:W-:Y:S01]  /*0d10*/  ENDCOLLECTIVE ;  /* 0x000000000000791b */ /* 0x003fe20003800000 */
.L_x_633:
[----:B------:R-:W-:Y:S02]  /*0d20*/  IMAD.MOV.U32 R10, RZ, RZ, 0x8 ;  /* 0x00000008ff0a7424 */ /* 0x000fe400078e00ff */
[----:B------:R-:W-:-:S04]  /*0d30*/  IMAD.MOV.U32 R0, RZ, RZ, R6 ;  /* 0x000000ffff007224 */ /* 0x000fc800078e0006 */
[----:B------:R-:W-:-:S05]  /*0d40*/  FADD.FTZ R0, R7, R0 ;  /* 0x0000000007007221 */ /* 0x000fca0000010000 */
[----:B------:R-:W-:-:S07]  /*0d50*/  MOV R7, R0 ;  /* 0x0000000000077202 */ /* 0x000fce0000000f00 */
[----:B------:R-:W-:Y:S05]  /*0d60*/  WARPSYNC.COLLECTIVE R8, `(.L_x_634) ;  /* 0x0000000008087348 */ /* 0x000fea0003c00000 */
[----:B------:R0:W1:Y:S02]  /*0d70*/  SHFL.DOWN P0, R6, R7, R10, R11 ;  /* 0x0800000a07067389 */ /* 0x000064000000000b */
[----:B01----:R-:W-:Y:S01]  /*0d80*/  ENDCOLLECTIVE ;  /* 0x000000000000791b */ /* 0x003fe20003800000 */
.L_x_634:
[----:B------:R-:W-:Y:S01]  /*0d90*/  HFMA2.MMA R10, -RZ, RZ, 0, 2.384185791015625e-07 ;  /* 0x00000004ff0a7435 */ /* 0x000fe200000001ff */
[----:B------:R-:W-:-:S05]  /*0da0*/  MOV R3, R6 ;  /* 0x0000000600037202 */ /* 0x000fca0000000f00 */
[----:B------:R-:W-:-:S04]  /*0db0*/  FADD.FTZ R3, R0, R3 ;  /* 0x0000000300037221 */ /* 0x000fc80000010000 */
[----:B------:R-:W-:-:S07]  /*0dc0*/  IMAD.MOV.U32 R7, RZ, RZ, R3 ;  /* 0x000000ffff077224 */ /* 0x000fce00078e0003 */
[----:B------:R-:W-:Y:S05]  /*0dd0*/  WARPSYNC.COLLECTIVE R8, `(.L_x_635) ;  /* 0x0000000008087348 */ /* 0x000fea0003c00000 */
[----:B------:R0:W1:Y:S02]  /*0de0*/  SHFL.DOWN P0, R6, R7, R10, R11 ;  /* 0x0800000a07067389 */ /* 0x000064000000000b */
[----:B01----:R-:W-:Y:S01]  /*0df0*/  ENDCOLLECTIVE ;  /* 0x000000000000791b */ /* 0x003fe20003800000 */
.L_x_635:
[----:B------:R-:W-:Y:S02]  /*0e00*/  IMAD.MOV.U32 R10, RZ, RZ, 0x2 ;  /* 0x00000002ff0a7424 */ /* 0x000fe400078e00ff */
[----:B------:R-:W-:-:S04]  /*0e10*/  IMAD.MOV.U32 R2, RZ, RZ, R6 ;  /* 0x000000ffff027224 */ /* 0x000fc800078e0006 */
[----:B------:R-:W-:-:S05]  /*0e20*/  FADD.FTZ R2, R3, R2 ;  /* 0x0000000203027221 */ /* 0x000fca0000010000 */
[----:B------:R-:W-:-:S07]  /*0e30*/  MOV R7, R2 ;  /* 0x0000000200077202 */ /* 0x000fce0000000f00 */
[----:B------:R-:W-:Y:S05]  /*0e40*/  WARPSYNC.COLLECTIVE R8, `(.L_x_636) ;  /* 0x0000000008087348 */ /* 0x000fea0003c00000 */
[----:B------:R0:W1:Y:S02]  /*0e50*/  SHFL.DOWN P0, R6, R7, R10, R11 ;  /* 0x0800000a07067389 */ /* 0x000064000000000b */
[----:B01----:R-:W-:Y:S01]  /*0e60*/  ENDCOLLECTIVE ;  /* 0x000000000000791b */ /* 0x003fe20003800000 */
.L_x_636:
[----:B------:R-:W-:Y:S01]  /*0e70*/  HFMA2.MMA R10, -RZ, RZ, 0, 5.9604644775390625e-08 ;  /* 0x00000001ff0a7435 */ /* 0x000fe200000001ff */
[----:B------:R-:W-:-:S05]  /*0e80*/  MOV R9, R6 ;  /* 0x0000000600097202 */ /* 0x000fca0000000f00 */
[----:B------:R-:W-:-:S04]  /*0e90*/  FADD.FTZ R9, R2, R9 ;  /* 0x0000000902097221 */ /* 0x000fc80000010000 */
[----:B------:R-:W-:-:S07]  /*0ea0*/  IMAD.MOV.U32 R7, RZ, RZ, R9 ;  /* 0x000000ffff077224 */ /* 0x000fce00078e0009 */
[----:B------:R-:W-:Y:S05]  /*0eb0*/  WARPSYNC.COLLECTIVE R8, `(.L_x_637) ;  /* 0x0000000008087348 */ /* 0x000fea0003c00000 */
[----:B------:R0:W1:Y:S02]  /*0ec0*/  SHFL.DOWN P0, R6, R7, R10, R11 ;  /* 0x0800000a07067389 */ /* 0x000064000000000b */
[----:B01----:R-:W-:Y:S01]  /*0ed0*/  ENDCOLLECTIVE ;  /* 0x000000000000791b */ /* 0x003fe20003800000 */
.L_x_637:
[----:B------:R-:W-:Y:S05]  /*0ee0*/  BRA `(.L_x_638) ;  /* 0xfffffffc00487947 */ /* 0x000fea000383ffff */
        .weak           $__internal_39_$__cuda_sm20_div_s64
        .type           $__internal_39_$__cuda_sm20_div_s64,@function
        .size           $__internal_39_$__cuda_sm20_div_s64,(.L_x_910 - $__internal_39_$__cuda_sm20_div_s64)
$__internal_39_$__cuda_sm20_div_s64:
        /* <DEDUP_REMOVED lines=83> */
[----:B------:R-:W-:Y:S06]  /*1420*/  RET.REL.NODEC R8 `(_ZN2at6native55_GLOBAL__N__6c1c77d0_17_DistanceKernel_cu_75b981de_308222cdist_kernel_cuda_implIfNS1_5distsIfE3oneEEEvPT_PKS6_S9_S6_lllll) ;  /* 0xffffffe808f47950 */ /* 0x000fec0003c3ffff */
.L_x_639:
        /* <DEDUP_REMOVED lines=13> */
.L_x_910:


//--------------------- .text._ZN2at6native55_GLOBAL__N__6c1c77d0_17_DistanceKernel_cu_75b981de_308222cdist_kernel_cuda_implIfNS1_5distsIfE4zeroEEEvPT_PKS6_S9_S6_lllll --------------------------
	.section	.text._ZN2at6native55_GLOBAL__N__6c1c77d0_17_DistanceKernel_cu_75b981de_308222cdist_kernel_cuda_implIfNS1_5distsIfE4zeroEEEvPT_PKS6_S9_S6_lllll,"ax",@progbits
	.align	128
.text._ZN2at6native55_GLOBAL__N__6c1c77d0_17_DistanceKernel_cu_75b981de_308222cdist_kernel_cuda_implIfNS1_5distsIfE4zeroEEEvPT_PKS6_S9_S6_lllll:
        .type           _ZN2at6native55_GLOBAL__N__6c1c77d0_17_DistanceKernel_cu_75b981de_308222cdist_kernel_cuda_implIfNS1_5distsIfE4zeroEEEvPT_PKS6_S9_S6_lllll,@function
        .size           _ZN2at6native55_GLOBAL__N__6c1c77d0_17_DistanceKernel_cu_75b981de_308222cdist_kernel_cuda_implIfNS1_5distsIfE4zeroEEEvPT_PKS6_S9_S6_lllll,(.L_x_912 - _ZN2at6native55_GLOBAL__N__6c1c77d0_17_DistanceKernel_cu_75b981de_308222cdist_kernel_cuda_implIfNS1_5distsIfE4zeroEEEvPT_PKS6_S9_S6_lllll)
        .other          _ZN2at6native55_GLOBAL__N__6c1c77d0_17_DistanceKernel_cu_75b981de_308222cdist_kernel_cuda_implIfNS1_5distsIfE4zeroEEEvPT_PKS6_S9_S6_lllll,@"STO_CUDA_ENTRY STV_DEFAULT"
_ZN2at6native55_GLOBAL__N__6c1c77d0_17_DistanceKernel_cu_75b981de_308222cdist_kernel_cuda_implIfNS1_5distsIfE4zeroEEEvPT_PKS6_S9_S6_lllll:
[----:B------:R-:W-:Y:S01]  /*0000*/  LDC R1, c[0x0][0x28] ;  /* 0x00000a00ff017b82 */ /* 0x000fe20000000800 */
[----:B------:R-:W0:Y:S01]  /*0010*/  S2R R2, SR_CTAID.X ;  /* 0x0000000000027919 */ /* 0x000e220000002500 */
[----:B------:R-:W-:Y:S02]  /*0020*/  ULDC UR4, c[0x0][0x244] ;  /* 0x0000910000047ab9 */ /* 0x000fe40000000800 */
[----:B------:R-:W-:-:S13]  /*0030*/  ISETP.NE.U32.AND P0, PT, RZ, UR4, PT ;  /* 0x00000004ff007c0c */ /* 0x000fda000bf05070 */
[----:B------:R-:W-:Y:S05]  /*0040*/  @!P0 BRA `(.L_x_640) ;  /* 0x0000000000448947 */ /* 0x000fea0003800000 */
[----:B------:R-:W1:Y:S01]  /*0050*/  LDC R11, c[0x0][0x240] ;  /* 0x00009000ff0b7b82 */ /* 0x000e620000000800 */
[----:B0-----:R-:W-:Y:S01]  /*0060*/  IMAD.MOV.U32 R8, RZ, RZ, R2 ;  /* 0x000000ffff087224 */ /* 0x001fe200078e0002 */
[----:B------:R-:W-:Y:S01]  /*0070*/  MOV R0, 0xb0 ;  /* 0x000000b000007802 */ /* 0x000fe20000000f00 */
[----:B------:R-:W-:-:S05]  /*0080*/  IMAD.MOV.U32 R9, RZ, RZ, RZ ;  /* 0x000000ffff097224 */ /* 0x000fca00078e00ff */
[----:B------:R-:W0:Y:S02]  /*0090*/  LDC R10, c[0x0][0x244] ;  /* 0x00009100ff0a7b82 */ /* 0x000e240000000800 */
[----:B01----:R-:W-:Y:S05]  /*00a0*/  CALL.REL.NOINC `($__internal_40_$__cuda_sm20_div_s64) ;  /* 0x0000000c00a07944 */ /* 0x003fea0003c00000 */
[----:B------:R-:W0:Y:S01]  /*00b0*/  LDC.64 R10, c[0x0][0x240] ;  /* 0x00009000ff0a7b82 */ /* 0x000e220000000a00 */
[-C--:B------:R-:W-:Y:S02]  /*00c0*/  IADD3 R5, P0, RZ, -R6.reuse, RZ ;  /* 0x80000006ff057210 */ /* 0x080fe40007f1e0ff */
[----:B------:R-:W-:Y:S02]  /*00d0*/  MOV R4, R6 ;  /* 0x0000000600047202 */ /* 0x000fe40000000f00 */
[----:B------:R-:W-:-:S05]  /*00e0*/  IADD3.X R3, RZ, ~R13, RZ, P0, !PT ;  /* 0x8000000dff037210 */ /* 0x000fca00007fe4ff */
[-C--:B0-----:R-:W-:Y:S02]  /*00f0*/  IMAD R0, R3, R10.reuse, RZ ;  /* 0x0000000a03007224 */ /* 0x081fe400078e02ff */
[----:B------:R-:W-:Y:S02]  /*0100*/  IMAD.MOV.U32 R3, RZ, RZ, RZ ;  /* 0x000000ffff037224 */ /* 0x000fe400078e00ff */
[----:B------:R-:W-:-:S04]  /*0110*/  IMAD.WIDE.U32 R8, R5, R10, R2 ;  /* 0x0000000a05087225 */ /* 0x000fc800078e0002 */
[----:B------:R-:W-:-:S04]  /*0120*/  IMAD R5, R5, R11, R0 ;  /* 0x0000000b05057224 */ /* 0x000fc800078e0200 */
[----:B------:R-:W-:Y:S02]  /*0130*/  IMAD.IADD R9, R9, 0x1, R5 ;  /* 0x0000000109097824 */ /* 0x000fe400078e0205 */
[----:B------:R-:W-:Y:S01]  /*0140*/  IMAD.MOV.U32 R5, RZ, RZ, R13 ;  /* 0x000000ffff057224 */ /* 0x000fe200078e000d */
[----:B------:R-:W-:Y:S06]  /*0150*/  BRA `(.L_x_641) ;  /* 0x00000000005c7947 */ /* 0x000fec0003800000 */
.L_x_640:
[----:B------:R-:W1:Y:S01]  /*0160*/  LDC R8, c[0x0][0x240] ;  /* 0x00009000ff087b82 */ /* 0x000e620000000800 */
[----:B------:R-:W-:Y:S01]  /*0170*/  IMAD.MOV.U32 R9, RZ, RZ, RZ ;  /* 0x000000ffff097224 */ /* 0x000fe200078e00ff */
[----:B-1----:R-:W1:Y:S01]  /*0180*/  I2F.U32.RP R0, R8 ;  /* 0x0000000800007306 */ /* 0x002e620000209000 */
[----:B------:R-:W-:-:S07]  /*0190*/  ISETP.NE.U32.AND P2, PT, R8, RZ, PT ;  /* 0x000000ff0800720c */ /* 0x000fce0003f45070 */
[----:B-1----:R-:W1:Y:S02]  /*01a0*/  MUFU.RCP R0, R0 ;  /* 0x0000000000007308 */ /* 0x002e640000001000 */
[----:B-1----:R-:W-:-:S06]  /*01b0*/  VIADD R4, R0, 0xffffffe ;  /* 0x0ffffffe00047836 */ /* 0x002fcc0000000000 */
[----:B------:R1:W2:Y:S02]  /*01c0*/  F2I.FTZ.U32.TRUNC.NTZ R5, R4 ;  /* 0x0000000400057305 */ /* 0x0002a4000021f000 */
[----:B-1----:R-:W-:Y:S01]  /*01d0*/  IMAD.MOV.U32 R4, RZ, RZ, RZ ;  /* 0x000000ffff047224 */ /* 0x002fe200078e00ff */
[----:B--2---:R-:W-:-:S05]  /*01e0*/  IADD3 R7, RZ, -R5, RZ ;  /* 0x80000005ff077210 */ /* 0x004fca0007ffe0ff */
[----:B------:R-:W-:-:S04]  /*01f0*/  IMAD R7, R7, R8, RZ ;  /* 0x0000000807077224 */ /* 0x000fc800078e02ff */
[----:B------:R-:W-:-:S06]  /*0200*/  IMAD.HI.U32 R5, R5, R7, R4 ;  /* 0x0000000705057227 */ /* 0x000fcc00078e0004 */
[----:B0-----:R-:W-:-:S04]  /*0210*/  IMAD.HI.U32 R4, R5, R2, RZ ;  /* 0x0000000205047227 */ /* 0x001fc800078e00ff */
[----:B------:R-:W-:-:S04]  /*0220*/  IMAD.MOV R5, RZ, RZ, -R4 ;  /* 0x000000ffff057224 */ /* 0x000fc800078e0a04 */
[----:B------:R-:W-:-:S05]  /*0230*/  IMAD R5, R8, R5, R2 ;  /* 0x0000000508057224 */ /* 0x000fca00078e0202 */
[----:B------:R-:W-:-:S13]  /*0240*/  ISETP.GE.U32.AND P0, PT, R5, R8, PT ;  /* 0x000000080500720c */ /* 0x000fda0003f06070 */
[----:B------:R-:W-:Y:S01]  /*0250*/  @P0 IADD3 R5, R5, -R8, RZ ;  /* 0x8000000805050210 */ /* 0x000fe20007ffe0ff */
[----:B------:R-:W-:-:S03]  /*0260*/  @P0 VIADD R4, R4, 0x1 ;  /* 0x0000000104040836 */ /* 0x000fc60000000000 */
[----:B------:R-:W-:-:S13]  /*0270*/  ISETP.GE.U32.AND P1, PT, R5, R8, PT ;  /* 0x000000080500720c */ /* 0x000fda0003f26070 */
[----:B------:R-:W-:Y:S01]  /*0280*/  @P1 VIADD R4, R4, 0x1 ;  /* 0x0000000104041836 */ /* 0x000fe20000000000 */
[----:B------:R-:W-:-:S04]  /*0290*/  @!P2 LOP3.LUT R4, RZ, R8, RZ, 0x33, !PT ;  /* 0x00000008ff04a212 */ /* 0x000fc800078e33ff */
[----:B------:R-:W-:-:S05]  /*02a0*/  IADD3 R5, -R4, RZ, RZ ;  /* 0x000000ff04057210 */ /* 0x000fca0007ffe1ff */
[----:B------:R-:W-:Y:S02]  /*02b0*/  IMAD R8, R8, R5, R2 ;  /* 0x0000000508087224 */ /* 0x000fe400078e0202 */
[----:B------:R-:W-:-:S07]  /*02c0*/  IMAD.MOV.U32 R5, RZ, RZ, RZ ;  /* 0x000000ffff057224 */ /* 0x000fce00078e00ff */
.L_x_641:
[----:B------:R-:W-:Y:S02]  /*02d0*/  ULDC UR4, c[0x0][0x234] ;  /* 0x00008d0000047ab9 */ /* 0x000fe40000000800 */
[----:B------:R-:W-:-:S04]  /*02e0*/  LOP3.LUT R0, R9, UR4, RZ, 0xfc, !PT ;  /* 0x0000000409007c12 */ /* 0x000fc8000f8efcff */
[----:B------:R-:W-:-:S13]  /*02f0*/  ISETP.NE.U32.AND P0, PT, R0, RZ, PT ;  /* 0x000000ff0000720c */ /* 0x000fda0003f05070 */
[----:B------:R-:W-:Y:S05]  /*0300*/  @!P0 BRA `(.L_x_642) ;  /* 0x0000000000348947 */ /* 0x000fea0003800000 */
[----:B------:R-:W0:Y:S01]  /*0310*/  LDC R11, c[0x0][0x230] ;  /* 0x00008c00ff0b7b82 */ /* 0x000e220000000800 */
[----:B------:R-:W-:-:S07]  /*0320*/  MOV R0, 0x350 ;  /* 0x0000035000007802 */ /* 0x000fce0000000f00 */
[----:B------:R-:W1:Y:S02]  /*0330*/  LDC R10, c[0x0][0x234] ;  /* 0x00008d00ff0a7b82 */ /* 0x000e640000000800 */
[----:B01----:R-:W-:Y:S05]  /*0340*/  CALL.REL.NOINC `($__internal_40_$__cuda_sm20_div_s64) ;  /* 0x0000000800f87944 */ /* 0x003fea0003c00000 */
[----:B------:R-:W-:Y:S01]  /*0350*/  IADD3 R7, P0, RZ, -R6, RZ ;  /* 0x80000006ff077210 */ /* 0x000fe20007f1e0ff */
[----:B------:R-:W-:Y:S01]  /*0360*/  ULDC.64 UR4, c[0x0][0x230] ;  /* 0x00008c0000047ab9 */ /* 0x000fe20000000a00 */
[----:B------:R-:W-:Y:S02]  /*0370*/  IMAD.MOV.U32 R12, RZ, RZ, R6 ;  /* 0x000000ffff0c7224 */ /* 0x000fe400078e0006 */
[----:B------:R-:W-:Y:S01]  /*0380*/  IADD3.X R0, RZ, ~R13, RZ, P0, !PT ;  /* 0x8000000dff007210 */ /* 0x000fe200007fe4ff */
[----:B------:R-:W-:-:S04]  /*0390*/  IMAD.WIDE.U32 R10, R7, UR4, R8 ;  /* 0x00000004070a7c25 */ /* 0x000fc8000f8e0008 */
[----:B------:R-:W-:-:S04]  /*03a0*/  IMAD R0, R0, UR4, RZ ;  /* 0x0000000400007c24 */ /* 0x000fc8000f8e02ff */
[----:B------:R-:W-:-:S04]  /*03b0*/  IMAD R7, R7, UR5, R0 ;  /* 0x0000000507077c24 */ /* 0x000fc8000f8e0200 */
[----:B------:R-:W-:Y:S01]  /*03c0*/  IMAD.IADD R0, R11, 0x1, R7 ;  /* 0x000000010b007824 */ /* 0x000fe200078e0207 */
[----:B------:R-:W-:Y:S06]  /*03d0*/  BRA `(.L_x_643) ;  /* 0x00000000005c7947 */ /* 0x000fec0003800000 */
.L_x_642:
[----:B------:R-:W0:Y:S01]  /*03e0*/  LDC R10, c[0x0][0x230] ;  /* 0x00008c00ff0a7b82 */ /* 0x000e220000000800 */
[----:B------:R-:W-:Y:S01]  /*03f0*/  HFMA2.MMA R13, -RZ, RZ, 0, 0 ;  /* 0x00000000ff0d7435 */ /* 0x000fe200000001ff */
[----:B0-----:R-:W0:Y:S01]  /*0400*/  I2F.U32.RP R0, R10 ;  /* 0x0000000a00007306 */ /* 0x001e220000209000 */
[----:B------:R-:W-:-:S07]  /*0410*/  ISETP.NE.U32.AND P2, PT, R10, RZ, PT ;  /* 0x000000ff0a00720c */ /* 0x000fce0003f45070 */
[----:B0-----:R-:W0:Y:S02]  /*0420*/  MUFU.RCP R0, R0 ;  /* 0x0000000000007308 */ /* 0x001e240000001000 */
[----:B0-----:R-:W-:Y:S01]  /*0430*/  IADD3 R6, R0, 0xffffffe, RZ ;  /* 0x0ffffffe00067810 */ /* 0x001fe20007ffe0ff */
[----:B------:R-:W-:-:S05]  /*0440*/  IMAD.MOV.U32 R0, RZ, RZ, RZ ;  /* 0x000000ffff007224 */ /* 0x000fca00078e00ff */
[----:B------:R0:W1:Y:S02]  /*0450*/  F2I.FTZ.U32.TRUNC.NTZ R7, R6 ;  /* 0x0000000600077305 */ /* 0x000064000021f000 */
[----:B0-----:R-:W-:Y:S02]  /*0460*/  IMAD.MOV.U32 R6, RZ, RZ, RZ ;  /* 0x000000ffff067224 */ /* 0x001fe400078e00ff */
[----:B-1----:R-:W-:-:S04]  /*0470*/  IMAD.MOV R9, RZ, RZ, -R7 ;  /* 0x000000ffff097224 */ /* 0x002fc800078e0a07 */
[----:B------:R-:W-:-:S04]  /*0480*/  IMAD R9, R9, R10, RZ ;  /* 0x0000000a09097224 */ /* 0x000fc800078e02ff */
[----:B------:R-:W-:-:S06]  /*0490*/  IMAD.HI.U32 R7, R7, R9, R6 ;  /* 0x0000000907077227 */ /* 0x000fcc00078e0006 */
[----:B------:R-:W-:-:S05]  /*04a0*/  IMAD.HI.U32 R12, R7, R8, RZ ;  /* 0x00000008070c7227 */ /* 0x000fca00078e00ff */
[----:B------:R-:W-:-:S05]  /*04b0*/  IADD3 R7, -R12, RZ, RZ ;  /* 0x000000ff0c077210 */ /* 0x000fca0007ffe1ff */
        /* <DEDUP_REMOVED lines=9> */
.L_x_643:
        /* <DEDUP_REMOVED lines=13> */
[----:B------:R-:W-:Y:S02]  /*0620*/  IMAD R11, R12, UR5, R7 ;  /* 0x000000050c0b7c24 */ /* 0x000fe4000f8e0207 */
[----:B------:R-:W-:Y:S02]  /*0630*/  IMAD.MOV.U32 R7, RZ, RZ, RZ ;  /* 0x000000ffff077224 */ /* 0x000fe400078e00ff */
[----:B------:R-:W-:Y:S01]  /*0640*/  IMAD R17, R4, UR7, R5 ;  /* 0x0000000704117c24 */ /* 0x000fe2000f8e0205 */
[----:B------:R-:W-:Y:S01]  /*0650*/  IADD3 R18, R15, R11, RZ ;  /* 0x0000000b0f127210 */ /* 0x000fe20007ffe0ff */
[----:B------:R-:W-:Y:S01]  /*0660*/  IMAD R11, R0, UR4, RZ ;  /* 0x00000004000b7c24 */ /* 0x000fe2000f8e02ff */
[----:B------:R-:W-:-:S03]  /*0670*/  IADD3 R5, P0, R14, UR4, RZ ;  /* 0x000000040e057c10 */ /* 0x000fc6000ff1e0ff */
        /* <DEDUP_REMOVED lines=11> */
[C---:B------:R-:W-:Y:S02]  /*0730*/  LEA R17, P2, R14.reuse, R8, 0x2 ;  /* 0x000000080e117211 */ /* 0x040fe400078410ff */
[-C--:B------:R-:W-:Y:S01]  /*0740*/  LEA.HI.X R4, R5, R9.reuse, R4, 0x2, P1 ;  /* 0x0000000905047211 */ /* 0x080fe200008f1404 */
[----:B------:R-:W-:Y:S01]  /*0750*/  IMAD.MOV.U32 R5, RZ, RZ, RZ ;  /* 0x000000ffff057224 */ /* 0x000fe200078e00ff */
        /* <DEDUP_REMOVED lines=11> */
.L_x_648:
[----:B------:R-:W-:Y:S01]  /*0810*/  IMAD.MOV.U32 R8, RZ, RZ, R13 ;  /* 0x000000ffff087224 */ /* 0x000fe200078e000d */
[----:B------:R-:W-:Y:S01]  /*0820*/  MOV R11, R18 ;  /* 0x00000012000b7202 */ /* 0x000fe20000000f00 */
[----:B------:R-:W-:Y:S01]  /*0830*/  IMAD.MOV.U32 R10, RZ, RZ, R17 ;  /* 0x000000ffff0a7224 */ /* 0x000fe200078e0011 */
[----:B------:R-:W-:-:S04]  /*0840*/  MOV R9, R14 ;  /* 0x0000000e00097202 */ /* 0x000fc80000000f00 */
[----:B------:R-:W2:Y:S04]  /*0850*/  LDG.E R11, desc[UR6][R10.64] ;  /* 0x000000060a0b7981 */ /* 0x000ea8000c1e1900 */
[----:B------:R-:W2:Y:S01]  /*0860*/  LDG.E R8, desc[UR6][R8.64] ;  /* 0x0000000608087981 */ /* 0x000ea2000c1e1900 */
[----:B------:R-:W-:Y:S01]  /*0870*/  IADD3 R17, P0, R17, R16, RZ ;  /* 0x0000001011117210 */ /* 0x000fe20007f1e0ff */
[----:B------:R-:W-:Y:S04]  /*0880*/  BSSY B1, `(.L_x_646) ;  /* 0x000000d000017945 */ /* 0x000fe80003800000 */
[----:B------:R-:W-:Y:S01]  /*0890*/  IMAD.X R18, R18, 0x1, R15, P0 ;  /* 0x0000000112127824 */ /* 0x000fe200000e060f */
[----:B------:R-:W-:-:S02]  /*08a0*/  ISETP.GE.U32.AND P0, PT, R17, R0, PT ;  /* 0x000000001100720c */ /* 0x000fc40003f06070 */
[----:B------:R-:W-:Y:S02]  /*08b0*/  MOV R19, R5 ;  /* 0x0000000500137202 */ /* 0x000fe40000000f00 */
[----:B------:R-:W-:Y:S02]  /*08c0*/  IADD3 R13, P2, R13, R16, RZ ;  /* 0x000000100d0d7210 */ /* 0x000fe40007f5e0ff */
[----:B------:R-:W-:Y:S01]  /*08d0*/  ISETP.GE.U32.AND.EX P0, PT, R18, R4, PT, P0 ;  /* 0x000000041200720c */ /* 0x000fe20003f06100 */
[----:B--2---:R-:W-:-:S05]  /*08e0*/  FADD.FTZ R12, -R8, R11 ;  /* 0x0000000b080c7221 */ /* 0x004fca0000010100 */
[C---:B------:R-:W-:Y:S01]  /*08f0*/  FSETP.NAN.FTZ.AND P1, PT, |R12|.reuse, |R12|, PT ;  /* 0x4000000c0c00720b */ /* 0x040fe20003f38200 */
[----:B------:R-:W-:-:S12]  /*0900*/  FADD.FTZ R5, |R12|, -RZ ;  /* 0x800000ff0c057221 */ /* 0x000fd80000010200 */
[----:B------:R-:W-:Y:S05]  /*0910*/  @P1 BRA `(.L_x_647) ;  /* 0x00000000000c1947 */ /* 0x000fea0003800000 */
[----:B------:R-:W-:Y:S01]  /*0920*/  FSETP.NEU.FTZ.AND P1, PT, R5, RZ, PT ;  /* 0x000000ff0500720b */ /* 0x000fe20003f3d000 */
[----:B------:R-:W-:-:S12]  /*0930*/  IMAD.MOV.U32 R5, RZ, RZ, R19 ;  /* 0x000000ffff057224 */ /* 0x000fd800078e0013 */
[----:B------:R-:W-:-:S07]  /*0940*/  @P1 FADD.FTZ R5, R19, 1 ;  /* 0x3f80000013051421 */ /* 0x000fce0000010000 */
.L_x_647:
[----:B------:R-:W-:Y:S05]  /*0950*/  BSYNC B1 ;  /* 0x0000000000017941 */ /* 0x000fea0003800000 */
.L_x_646:
[----:B------:R-:W-:Y:S01]  /*0960*/  IADD3.X R14, R14, R15, RZ, P2, !PT ;  /* 0x0000000f0e0e7210 */ /* 0x000fe200017fe4ff */
[----:B------:R-:W-:Y:S06]  /*0970*/  @!P0 BRA `(.L_x_648) ;  /* 0xfffffffc00a48947 */ /* 0x000fec000383ffff */
.L_x_645:
[----:B------:R-:W-:Y:S05]  /*0980*/  BSYNC B0 ;  /* 0x0000000000007941 */ /* 0x000fea0003800000 */
.L_x_644:
        /* <DEDUP_REMOVED lines=15> */
[----:B------:R-:W-:Y:S02]  /*0a80*/  @!P0 MOV R8, 0x400 ;  /* 0x0000040000088802 */ /* 0x000fe40000000f00 */
[----:B------:R-:W-:Y:S01]  /*0a90*/  @!P0 SHF.R.S32.HI R11, RZ, 0x5, R11 ;  /* 0x00000005ff0b8819 */ /* 0x000fe2000001140b */
[----:B-1----:R-:W-:Y:S01]  /*0aa0*/  FADD.FTZ R9, R0, R9 ;  /* 0x0000000900097221 */ /* 0x002fe20000010000 */
[----:B0-----:R-:W-:-:S04]  /*0ab0*/  @!P1 LEA R10, R15, R10, 0x18 ;  /* 0x0000000a0f0a9211 */ /* 0x001fc800078ec0ff */
[----:B------:R-:W0:Y:S01]  /*0ac0*/  SHFL.DOWN PT, R4, R9, 0x4, 0x1f ;  /* 0x08801f0009047f89 */ /* 0x000e2200000e0000 */
[----:B------:R-:W-:Y:S02]  /*0ad0*/  @!P1 IMAD R13, R13, 0x4, R10 ;  /* 0x000000040d0d9824 */ /* 0x000fe400078e020a */
[----:B0-----:R-:W-:Y:S02]  /*0ae0*/  FADD.FTZ R4, R9, R4 ;  /* 0x0000000409047221 */ /* 0x001fe40000010000 */
[----:B------:R-:W0:Y:S03]  /*0af0*/  @!P0 S2R R9, SR_CgaCtaId ;  /* 0x0000000000098919 */ /* 0x000e260000008800 */
[----:B------:R-:W1:Y:S02]  /*0b00*/  SHFL.DOWN PT, R5, R4, 0x2, 0x1f ;  /* 0x08401f0004057f89 */ /* 0x000e6400000e0000 */
[----:B-1----:R-:W-:Y:S01]  /*0b10*/  FADD.FTZ R5, R4, R5 ;  /* 0x0000000504057221 */ /* 0x002fe20000010000 */
[----:B0-----:R-:W-:-:S04]  /*0b20*/  @!P0 LEA R8, R9, R8, 0x18 ;  /* 0x0000000809088211 */ /* 0x001fc800078ec0ff */
[----:B------:R-:W0:Y:S01]  /*0b30*/  SHFL.DOWN PT, R0, R5, 0x1, 0x1f ;  /* 0x08201f0005007f89 */ /* 0x000e2200000e0000 */
[----:B------:R-:W-:Y:S01]  /*0b40*/  HFMA2.MMA R9, -RZ, RZ, 0, 0 ;  /* 0x00000000ff097435 */ /* 0x000fe200000001ff */
[----:B------:R-:W-:Y:S01]  /*0b50*/  @!P0 LEA R8, R11, R8, 0x2 ;  /* 0x000000080b088211 */ /* 0x000fe200078e10ff */
        /* <DEDUP_REMOVED lines=18> */
.L_x_657:
[----:B-1----:R-:W-:-:S07]  /*0c80*/  FADD.FTZ R9, R11, R8 ;  /* 0x000000080b097221 */ /* 0x002fce0000010000 */
.L_x_650:
[----:B------:R-:W-:Y:S05]  /*0c90*/  BSYNC B0 ;  /* 0x0000000000007941 */ /* 0x000fea0003800000 */
.L_x_649:
[----:B------:R-:W-:-:S13]  /*0ca0*/  ISETP.NE.AND P0, PT, R6, RZ, PT ;  /* 0x000000ff0600720c */ /* 0x000fda0003f05270 */
[----:B------:R-:W-:Y:S05]  /*0cb0*/  @P0 EXIT ;  /* 0x000000000000094d */ /* 0x000fea0003800000 */
[----:B------:R-:W2:Y:S02]  /*0cc0*/  LDC.64 R4, c[0x0][0x210] ;  /* 0x00008400ff047b82 */ /* 0x000ea40000000a00 */
[----:B--2---:R-:W-:-:S05]  /*0cd0*/  IMAD.WIDE.U32 R2, R2, 0x4, R4 ;  /* 0x0000000402027825 */ /* 0x004fca00078e0004 */
[----:B-1----:R-:W-:Y:S01]  /*0ce0*/  STG.E desc[UR6][R2.64], R9 ;  /* 0x0000000902007986 */ /* 0x002fe2000c101906 */
[----:B------:R-:W-:Y:S05]  /*0cf0*/  EXIT ;  /* 0x000000000000794d */ /* 0x000fea0003800000 */
.L_x_651:
[----:B------:R-:W-:Y:S01]  /*0d00*/  MOV R12, 0x10 ;  /* 0x00000010000c7802 */ /* 0x000fe20000000f00 */
[----:B------:R-:W-:Y:S01]  /*0d10*/  IMAD.MOV.U32 R13, RZ, RZ, 0x1f ;  /* 0x0000001fff0d7424 */ /* 0x000fe200078e00ff */
[----:B------:R-:W-:-:S07]  /*0d20*/  MOV R10, 0xffffffff ;  /* 0xffffffff000a7802 */ /* 0x000fce0000000f00 */
[----:B-1----:R-:W-:Y:S05]  /*0d30*/  WARPSYNC.COLLECTIVE R10, `(.L_x_652) ;  /* 0x000000000a087348 */ /* 0x002fea0003c00000 */
[----:B-1----:R0:W1:Y:S02]  /*0d40*/  SHFL.DOWN P0, R8, R9, R12, R13 ;  /* 0x0800000c09087389 */ /* 0x002064000000000d */
[----:B01----:R-:W-:Y:S01]  /*0d50*/  ENDCOLLECTIVE ;  /* 0x000000000000791b */ /* 0x003fe20003800000 */
.L_x_652:
[----:B------:R-:W-:Y:S02]  /*0d60*/  IMAD.MOV.U32 R12, RZ, RZ, 0x8 ;  /* 0x00000008ff0c7424 */ /* 0x000fe400078e00ff */
[----:B------:R-:W-:-:S04]  /*0d70*/  IMAD.MOV.U32 R0, RZ, RZ, R8 ;  /* 0x000000ffff007224 */ /* 0x000fc800078e0008 */
[----:B------:R-:W-:-:S05]  /*0d80*/  FADD.FTZ R0, R9, R0 ;  /* 0x0000000009007221 */ /* 0x000fca0000010000 */
[----:B------:R-:W-:-:S07]  /*0d90*/  MOV R9, R0 ;  /* 0x0000000000097202 */ /* 0x000fce0000000f00 */
[----:B------:R-:W-:Y:S05]  /*0da0*/  WARPSYNC.COLLECTIVE R10, `(.L_x_653) ;  /* 0x000000000a087348 */ /* 0x000fea0003c00000 */
[----:B------:R0:W1:Y:S02]  /*0db0*/  SHFL.DOWN P0, R8, R9, R12, R13 ;  /* 0x0800000c09087389 */ /* 0x000064000000000d */
[----:B01----:R-:W-:Y:S01]  /*0dc0*/  ENDCOLLECTIVE ;  /* 0x000000000000791b */ /* 0x003fe20003800000 */
.L_x_653:
[----:B------:R-:W-:Y:S01]  /*0dd0*/  HFMA2.MMA R12, -RZ, RZ, 0, 2.384185791015625e-07 ;  /* 0x00000004ff0c7435 */ /* 0x000fe200000001ff */
[----:B------:R-:W-:-:S05]  /*0de0*/  MOV R5, R8 ;  /* 0x0000000800057202 */ /* 0x000fca0000000f00 */
[----:B------:R-:W-:-:S04]  /*0df0*/  FADD.FTZ R5, R0, R5 ;  /* 0x0000000500057221 */ /* 0x000fc80000010000 */
[----:B------:R-:W-:-:S07]  /*0e00*/  IMAD.MOV.U32 R9, RZ, RZ, R5 ;  /* 0x000000ffff097224 */ /* 0x000fce00078e0005 */
[----:B------:R-:W-:Y:S05]  /*0e10*/  WARPSYNC.COLLECTIVE R10, `(.L_x_654) ;  /* 0x000000000a087348 */ /* 0x000fea0003c00000 */
[----:B------:R0:W1:Y:S02]  /*0e20*/  SHFL.DOWN P0, R8, R9, R12, R13 ;  /* 0x0800000c09087389 */ /* 0x000064000000000d */
[----:B01----:R-:W-:Y:S01]  /*0e30*/  ENDCOLLECTIVE ;  /* 0x000000000000791b */ /* 0x003fe20003800000 */
.L_x_654:
[----:B------:R-:W-:Y:S02]  /*0e40*/  IMAD.MOV.U32 R12, RZ, RZ, 0x2 ;  /* 0x00000002ff0c7424 */ /* 0x000fe400078e00ff */
[----:B------:R-:W-:-:S04]  /*0e50*/  IMAD.MOV.U32 R4, RZ, RZ, R8 ;  /* 0x000000ffff047224 */ /* 0x000fc800078e0008 */
[----:B------:R-:W-:-:S05]  /*0e60*/  FADD.FTZ R4, R5, R4 ;  /* 0x0000000405047221 */ /* 0x000fca0000010000 */
[----:B------:R-:W-:-:S07]  /*0e70*/  MOV R9, R4 ;  /* 0x0000000400097202 */ /* 0x000fce0000000f00 */
[----:B------:R-:W-:Y:S05]  /*0e80*/  WARPSYNC.COLLECTIVE R10, `(.L_x_655) ;  /* 0x000000000a087348 */ /* 0x000fea0003c00000 */
[----:B------:R0:W1:Y:S02]  /*0e90*/  SHFL.DOWN P0, R8, R9, R12, R13 ;  /* 0x0800000c09087389 */ /* 0x000064000000000d */
[----:B01----:R-:W-:Y:S01]  /*0ea0*/  ENDCOLLECTIVE ;  /* 0x000000000000791b */ /* 0x003fe20003800000 */
.L_x_655:
[----:B------:R-:W-:Y:S01]  /*0eb0*/  HFMA2.MMA R12, -RZ, RZ, 0, 5.9604644775390625e-08 ;  /* 0x00000001ff0c7435 */ /* 0x000fe200000001ff */
[----:B------:R-:W-:-:S05]  /*0ec0*/  MOV R11, R8 ;  /* 0x00000008000b7202 */ /* 0x000fca0000000f00 */
[----:B------:R-:W-:-:S04]  /*0ed0*/  FADD.FTZ R11, R4, R11 ;  /* 0x0000000b040b7221 */ /* 0x000fc80000010000 */
[----:B------:R-:W-:-:S07]  /*0ee0*/  IMAD.MOV.U32 R9, RZ, RZ, R11 ;  /* 0x000000ffff097224 */ /* 0x000fce00078e000b */
[----:B------:R-:W-:Y:S05]  /*0ef0*/  WARPSYNC.COLLECTIVE R10, `(.L_x_656) ;  /* 0x000000000a087348 */ /* 0x000fea0003c00000 */
[----:B------:R0:W1:Y:S02]  /*0f00*/  SHFL.DOWN P0, R8, R9, R12, R13 ;  /* 0x0800000c09087389 */ /* 0x000064000000000d */
[----:B01----:R-:W-:Y:S01]  /*0f10*/  ENDCOLLECTIVE ;  /* 0x000000000000791b */ /* 0x003fe20003800000 */
.L_x_656:
[----:B------:R-:W-:Y:S05]  /*0f20*/  BRA `(.L_x_657) ;  /* 0xfffffffc00547947 */ /* 0x000fea000383ffff */
        .weak           $__internal_40_$__cuda_sm20_div_s64
        .type           $__internal_40_$__cuda_sm20_div_s64,@function
        .size           $__internal_40_$__cuda_sm20_div_s64,(.L_x_912 - $__internal_40_$__cuda_sm20_div_s64)
$__internal_40_$__cuda_sm20_div_s64:
        /* <DEDUP_REMOVED lines=19> */
[----:B------:R-:W-:-:S04]  /*1060*/  IMAD.HI.U32 R14, P1, R13, R17, R14 ;  /* 0x000000110d0e7227 */ /* 0x000fc8000782000e */
[----:B------:R-:W-:Y:S01]  /*1070*/  IMAD.HI.U32 R17, R13, R19, RZ ;  /* 0x000000130d117227 */ /* 0x000fe200078e00ff */
[----:B------:R-:W-:-:S03]  /*1080*/  IADD3 R15, P2, R21, R14, RZ ;  /* 0x0000000e150f7210 */ /* 0x000fc60007f5e0ff */
[----:B------:R-:W-:Y:S02]  /*1090*/  IMAD.X R17, R17, 0x1, R13, P0 ;  /* 0x0000000111117824 */ /* 0x000fe400000e060d */
[----:B------:R-:W-:-:S03]  /*10a0*/  IMAD.WIDE.U32 R12, R15, R6, RZ ;  /* 0x000000060f0c7225 */ /* 0x000fc600078e00ff */
[----:B------:R-:W-:Y:S01]  /*10b0*/  IADD3.X R17, RZ, RZ, R17, P2, P1 ;  /* 0x000000ffff117210 */ /* 0x000fe200017e2411 */
        /* <DEDUP_REMOVED lines=58> */
[----:B------:R-:W-:Y:S06]  /*1460*/  RET.REL.NODEC R10 `(_ZN2at6native55_GLOBAL__N__6c1c77d0_17_DistanceKernel_cu_75b981de_308222cdist_kernel_cuda_implIfNS1_5distsIfE4zeroEEEvPT_PKS6_S9_S6_lllll) ;  /* 0xffffffe80ae47950 */ /* 0x000fec0003c3ffff */
.L_x_658:
        /* <DEDUP_REMOVED lines=9> */
.L_x_912:


//--------------------- .text._ZN2at6native55_GLOBAL__N__6c1c77d0_17_DistanceKernel_cu_75b981de_308222cdist_kernel_cuda_implIfNS1_5distsIfE1pEEEvPT_PKS6_S9_S6_lllll --------------------------
	.section	.text._ZN2at6native55_GLOBAL__N__6c1c77d0_17_DistanceKernel_cu_75b981de_308222cdist_kernel_cuda_implIfNS1_5distsIfE1pEEEvPT_PKS6_S9_S6_lllll,"ax",@progbits
	.align	128
.text._ZN2at6native55_GLOBAL__N__6c1c77d0_17_DistanceKernel_cu_75b981de_308222cdist_kernel_cuda_implIfNS1_5distsIfE1pEEEvPT_PKS6_S9_S6_lllll:
        .type           _ZN2at6native55_GLOBAL__N__6c1c77d0_17_DistanceKernel_cu_75b981de_308222cdist_kernel_cuda_implIfNS1_5distsIfE1pEEEvPT_PKS6_S9_S6_lllll,@function
        .size           _ZN2at6native55_GLOBAL__N__6c1c77d0_17_DistanceKernel_cu_75b981de_308222cdist_kernel_cuda_implIfNS1_5distsIfE1pEEEvPT_PKS6_S9_S6_lllll,(.L_x_914 - _ZN2at6native55_GLOBAL__N__6c1c77d0_17_DistanceKernel_cu_75b981de_308222cdist_kernel_cuda_implIfNS1_5distsIfE1pEEEvPT_PKS6_S9_S6_lllll)
        .other          _ZN2at6native55_GLOBAL__N__6c1c77d0_17_DistanceKernel_cu_75b981de_308222cdist_kernel_cuda_implIfNS1_5distsIfE1pEEEvPT_PKS6_S9_S6_lllll,@"STO_CUDA_ENTRY STV_DEFAULT"
_ZN2at6native55_GLOBAL__N__6c1c77d0_17_DistanceKernel_cu_75b981de_308222cdist_kernel_cuda_implIfNS1_5distsIfE1pEEEvPT_PKS6_S9_S6_lllll:
        /* <DEDUP_REMOVED lines=10> */
[----:B01----:R-:W-:Y:S05]  /*00a0*/  CALL.REL.NOINC `($__internal_41_$__cuda_sm20_div_s64) ;  /* 0x0000000c00b87944 */ /* 0x003fea0003c00000 */
        /* <DEDUP_REMOVED lines=12> */
.L_x_659:
        /* <DEDUP_REMOVED lines=23> */
.L_x_660:
[----:B------:R-:W-:Y:S02]  /*02e0*/  ULDC UR4, c[0x0][0x234] ;  /* 0x00008d0000047ab9 */ /* 0x000fe40000000800 */
[----:B------:R-:W-:-:S04]  /*02f0*/  LOP3.LUT R0, R7, UR4, RZ, 0xfc, !PT ;  /* 0x0000000407007c12 */ /* 0x000fc8000f8efcff */
[----:B------:R-:W-:-:S13]  /*0300*/  ISETP.NE.U32.AND P0, PT, R0, RZ, PT ;  /* 0x000000ff0000720c */ /* 0x000fda0003f05070 */
[----:B------:R-:W-:Y:S05]  /*0310*/  @!P0 BRA `(.L_x_661) ;  /* 0x0000000000348947 */ /* 0x000fea0003800000 */
[----:B------:R-:W0:Y:S01]  /*0320*/  LDC R9, c[0x0][0x230] ;  /* 0x00008c00ff097b82 */ /* 0x000e220000000800 */
[----:B------:R-:W-:-:S07]  /*0330*/  MOV R0, 0x360 ;  /* 0x0000036000007802 */ /* 0x000fce0000000f00 */
[----:B------:R-:W1:Y:S02]  /*0340*/  LDC R8, c[0x0][0x234] ;  /* 0x00008d00ff087b82 */ /* 0x000e640000000800 */
[----:B01----:R-:W-:Y:S05]  /*0350*/  CALL.REL.NOINC `($__internal_41_$__cuda_sm20_div_s64) ;  /* 0x0000000c000c7944 */ /* 0x003fea0003c00000 */
        /* <DEDUP_REMOVED lines=9> */
.L_x_661:
        /* <DEDUP_REMOVED lines=16> */
[----:B------:R-:W-:Y:S01]  /*04f0*/  @P0 IADD3 R5, R5, -R8, RZ ;  /* 0x8000000805050210 */ /* 0x000fe20007ffe0ff */
[----:B------:R-:W-:-:S03]  /*0500*/  @P0 VIADD R10, R10, 0x1 ;  /* 0x000000010a0a0836 */ /* 0x000fc60000000000 */
[----:B------:R-:W-:-:S13]  /*0510*/  ISETP.GE.U32.AND P1, PT, R5, R8, PT ;  /* 0x000000080500720c */ /* 0x000fda0003f26070 */
[----:B------:R-:W-:Y:S02]  /*0520*/  @P1 IADD3 R10, R10, 0x1, RZ ;  /* 0x000000010a0a1810 */ /* 0x000fe40007ffe0ff */
[----:B------:R-:W-:-:S05]  /*0530*/  @!P2 LOP3.LUT R10, RZ, R8, RZ, 0x33, !PT ;  /* 0x00000008ff0aa212 */ /* 0x000fca00078e33ff */
[----:B------:R-:W-:-:S04]  /*0540*/  IMAD.MOV R5, RZ, RZ, -R10 ;  /* 0x000000ffff057224 */ /* 0x000fc800078e0a0a */
[----:B------:R-:W-:-:S07]  /*0550*/  IMAD R8, R8, R5, R6 ;  /* 0x0000000508087224 */ /* 0x000fce00078e0206 */
.L_x_662:
[----:B------:R-:W0:Y:S01]  /*0560*/  S2R R4, SR_TID.X ;  /* 0x0000000000047919 */ /* 0x000e220000002100 */
[----:B------:R-:W-:Y:S01]  /*0570*/  ULDC.64 UR4, c[0x0][0x248] ;  /* 0x0000920000047ab9 */ /* 0x000fe20000000a00 */
[----:B------:R-:W-:Y:S01]  /*0580*/  ULDC.64 UR8, c[0x0][0x250] ;  /* 0x0000940000087ab9 */ /* 0x000fe20000000a00 */
[C---:B------:R-:W-:Y:S01]  /*0590*/  IMAD R5, R3.reuse, UR4, RZ ;  /* 0x0000000403057c24 */ /* 0x040fe2000f8e02ff */
[----:B------:R-:W1:Y:S01]  /*05a0*/  LDC.64 R6, c[0x0][0x218] ;  /* 0x00008600ff067b82 */ /* 0x000e620000000a00 */
[C---:B------:R-:W-:Y:S01]  /*05b0*/  IMAD.WIDE.U32 R12, R2.reuse, UR4, RZ ;  /* 0x00000004020c7c25 */ /* 0x040fe2000f8e00ff */
[----:B------:R-:W-:Y:S01]  /*05c0*/  ULDC UR7, c[0x0][0x228] ;  /* 0x00008a0000077ab9 */ /* 0x000fe20000000800 */
[----:B------:R-:W-:Y:S02]  /*05d0*/  BSSY B0, `(.L_x_663) ;  /* 0x0000039000007945 */ /* 0x000fe40003800000 */
[----:B------:R-:W-:Y:S01]  /*05e0*/  IMAD R5, R2, UR5, R5 ;  /* 0x0000000502057c24 */ /* 0x000fe2000f8e0205 */
[----:B------:R-:W-:Y:S01]  /*05f0*/  ULDC.64 UR4, c[0x0][0x238] ;  /* 0x00008e0000047ab9 */ /* 0x000fe20000000a00 */
[----:B------:R-:W-:-:S03]  /*0600*/  IMAD R9, R3, UR8, RZ ;  /* 0x0000000803097c24 */ /* 0x000fc6000f8e02ff */
[----:B------:R-:W-:Y:S01]  /*0610*/  IADD3 R13, R13, R5, RZ ;  /* 0x000000050d0d7210 */ /* 0x000fe20007ffe0ff */
[----:B------:R-:W-:Y:S02]  /*0620*/  IMAD R5, R11, UR4, RZ ;  /* 0x000000040b057c24 */ /* 0x000fe4000f8e02ff */
[----:B------:R-:W-:Y:S02]  /*0630*/  IMAD R9, R2, UR9, R9 ;  /* 0x0000000902097c24 */ /* 0x000fe4000f8e0209 */
[C---:B------:R-:W-:Y:S02]  /*0640*/  IMAD R3, R10.reuse, UR5, R5 ;  /* 0x000000050a037c24 */ /* 0x040fe4000f8e0205 */
[----:B------:R-:W-:-:S04]  /*0650*/  IMAD.WIDE.U32 R12, R10, UR4, R12 ;  /* 0x000000040a0c7c25 */ /* 0x000fc8000f8e000c */
[----:B------:R-:W-:Y:S01]  /*0660*/  IMAD.MOV.U32 R5, RZ, RZ, RZ ;  /* 0x000000ffff057224 */ /* 0x000fe200078e00ff */
[----:B------:R-:W-:Y:S02]  /*0670*/  IADD3 R18, R13, R3, RZ ;  /* 0x000000030d127210 */ /* 0x000fe40007ffe0ff */
[----:B------:R-:W-:Y:S02]  /*0680*/  IADD3 R3, P0, R12, UR4, RZ ;  /* 0x000000040c037c10 */ /* 0x000fe4000ff1e0ff */
[----:B0-----:R-:W-:Y:S01]  /*0690*/  IADD3 R12, P1, R4, R12, RZ ;  /* 0x0000000c040c7210 */ /* 0x001fe20007f3e0ff */
[----:B------:R-:W-:Y:S01]  /*06a0*/  IMAD.WIDE.U32 R10, R2, UR8, R4 ;  /* 0x00000008020a7c25 */ /* 0x000fe2000f8e0004 */
[----:B------:R-:W-:Y:S01]  /*06b0*/  IADD3.X R2, R18, UR5, RZ, P0, !PT ;  /* 0x0000000512027c10 */ /* 0x000fe200087fe4ff */
[----:B------:R-:W-:Y:S01]  /*06c0*/  ULDC.64 UR8, c[0x0][0x208] ;  /* 0x0000820000087ab9 */ /* 0x000fe20000000a00 */
[----:B------:R-:W-:Y:S01]  /*06d0*/  IADD3.X R18, RZ, R18, RZ, P1, !PT ;  /* 0x00000012ff127210 */ /* 0x000fe20000ffe4ff */
[----:B------:R-:W-:Y:S01]  /*06e0*/  IMAD.IADD R11, R11, 0x1, R9 ;  /* 0x000000010b0b7824 */ /* 0x000fe200078e0209 */
[----:B------:R-:W-:Y:S01]  /*06f0*/  ISETP.GE.U32.AND P0, PT, R12, R3, PT ;  /* 0x000000030c00720c */ /* 0x000fe20003f06070 */
[----:B------:R-:W-:Y:S01]  /*0700*/  IMAD R9, R0, UR4, RZ ;  /* 0x0000000400097c24 */ /* 0x000fe2000f8e02ff */
[----:B-1----:R-:W-:-:S02]  /*0710*/  LEA R0, P1, R3, R6, 0x2 ;  /* 0x0000000603007211 */ /* 0x002fc400078210ff */
[----:B------:R-:W-:Y:S01]  /*0720*/  ISETP.GE.AND.EX P0, PT, R18, R2, PT, P0 ;  /* 0x000000021200720c */ /* 0x000fe20003f06300 */
[----:B------:R-:W-:Y:S01]  /*0730*/  IMAD R13, R8, UR5, R9 ;  /* 0x00000005080d7c24 */ /* 0x000fe2000f8e0209 */
[----:B------:R-:W-:Y:S01]  /*0740*/  LEA R17, P2, R12, R6, 0x2 ;  /* 0x000000060c117211 */ /* 0x000fe200078410ff */
[----:B------:R-:W-:Y:S01]  /*0750*/  IMAD.WIDE.U32 R8, R8, UR4, R10 ;  /* 0x0000000408087c25 */ /* 0x000fe2000f8e000a */
[-C--:B------:R-:W-:Y:S02]  /*0760*/  LEA.HI.X R2, R3, R7.reuse, R2, 0x2, P1 ;  /* 0x0000000703027211 */ /* 0x080fe400008f1402 */
[----:B------:R-:W-:Y:S01]  /*0770*/  LEA.HI.X R18, R12, R7, R18, 0x2, P2 ;  /* 0x000000070c127211 */ /* 0x000fe200010f1412 */
[----:B------:R-:W-:-:S06]  /*0780*/  IMAD.MOV.U32 R3, RZ, RZ, RZ ;  /* 0x000000ffff037224 */ /* 0x000fcc00078e00ff */
[----:B------:R-:W-:Y:S05]  /*0790*/  @P0 BRA `(.L_x_664) ;  /* 0x0000000000700947 */ /* 0x000fea0003800000 */
[----:B------:R-:W0:Y:S01]  /*07a0*/  LDC R6, c[0x0][RZ] ;  /* 0x00000000ff067b82 */ /* 0x000e220000000800 */
[----:B------:R-:W-:Y:S01]  /*07b0*/  ULDC.64 UR4, c[0x0][0x220] ;  /* 0x0000880000047ab9 */ /* 0x000fe20000000a00 */
[----:B------:R-:W-:Y:S02]  /*07c0*/  IADD3 R3, R9, R13, RZ ;  /* 0x0000000d09037210 */ /* 0x000fe40007ffe0ff */
[----:B------:R-:W-:-:S04]  /*07d0*/  LEA R13, P0, R8, UR4, 0x2 ;  /* 0x00000004080d7c11 */ /* 0x000fc8000f8010ff */
[----:B------:R-:W-:Y:S01]  /*07e0*/  LEA.HI.X R14, R8, UR5, R3, 0x2, P0 ;  /* 0x00000005080e7c11 */ /* 0x000fe200080f1403 */
[----:B------:R-:W-:Y:S01]  /*07f0*/  IMAD.MOV.U32 R3, RZ, RZ, RZ ;  /* 0x000000ffff037224 */ /* 0x000fe200078e00ff */
[----:B0-----:R-:W-:Y:S02]  /*0800*/  SHF.R.S32.HI R7, RZ, 0x1f, R6 ;  /* 0x0000001fff077819 */ /* 0x001fe40000011406 */
[C---:B------:R-:W-:Y:S02]  /*0810*/  SHF.L.U32 R16, R6.reuse, 0x2, RZ ;  /* 0x0000000206107819 */ /* 0x040fe400000006ff */
[----:B------:R-:W-:-:S07]  /*0820*/  SHF.L.U64.HI R15, R6, 0x2, R7 ;  /* 0x00000002060f7819 */ /* 0x000fce0000010207 */
.L_x_665:
        /* <DEDUP_REMOVED lines=13> */
[----:B------:R-:W-:-:S06]  /*0900*/  FADD.FTZ R10, |R10|, -RZ ;  /* 0x800000ff0a0a7221 */ /* 0x000fcc0000010200 */
[----:B------:R-:W0:Y:S02]  /*0910*/  MUFU.LG2 R10, R10 ;  /* 0x0000000a000a7308 */ /* 0x000e240000000c00 */
[----:B0-----:R-:W-:-:S06]  /*0920*/  FMUL.FTZ R11, R10, UR7 ;  /* 0x000000070a0b7c20 */ /* 0x001fcc0008410000 */
[----:B------:R-:W0:Y:S02]  /*0930*/  MUFU.EX2 R12, R11 ;  /* 0x0000000b000c7308 */ /* 0x000e240000000800 */
[----:B0-----:R-:W-:Y:S01]  /*0940*/  FADD.FTZ R3, R12, R3 ;  /* 0x000000030c037221 */ /* 0x001fe20000010000 */
[----:B------:R-:W-:Y:S06]  /*0950*/  @!P0 BRA `(.L_x_665) ;  /* 0xfffffffc00b48947 */ /* 0x000fec000383ffff */
.L_x_664:
[----:B------:R-:W-:Y:S05]  /*0960*/  BSYNC B0 ;  /* 0x0000000000007941 */ /* 0x000fea0003800000 */
.L_x_663:
        /* <DEDUP_REMOVED lines=25> */
[----:B------:R-:W-:Y:S01]  /*0b00*/  VIADD R2, R4, 0x1f ;  /* 0x0000001f04027836 */ /* 0x000fe20000000000 */
[----:B0-----:R-:W-:-:S03]  /*0b10*/  @!P0 LEA R6, R7, R6, 0x18 ;  /* 0x0000000607068211 */ /* 0x001fc600078ec0ff */
[----:B------:R-:W0:Y:S01]  /*0b20*/  SHFL.DOWN PT, R0, R3, 0x1, 0x1f ;  /* 0x08201f0003007f89 */ /* 0x000e2200000e0000 */
[----:B------:R-:W-:Y:S01]  /*0b30*/  @!P0 LEA R6, R9, R6, 0x2 ;  /* 0x0000000609068211 */ /* 0x000fe200078e10ff */
[----:B0-----:R-:W-:Y:S01]  /*0b40*/  FADD.FTZ R7, R3, R0 ;  /* 0x0000000003077221 */ /* 0x001fe20000010000 */
[----:B------:R-:W-:-:S04]  /*0b50*/  HFMA2.MMA R0, -RZ, RZ, 0, 0 ;  /* 0x00000000ff007435 */ /* 0x000fc800000001ff */
        /* <DEDUP_REMOVED lines=16> */
.L_x_674:
[----:B-1----:R-:W-:-:S07]  /*0c60*/  FADD.FTZ R0, R6, R9 ;  /* 0x0000000906007221 */ /* 0x002fce0000010000 */
.L_x_667:
[----:B------:R-:W-:Y:S05]  /*0c70*/  BSYNC B0 ;  /* 0x0000000000007941 */ /* 0x000fea0003800000 */
.L_x_666:
[----:B------:R-:W-:-:S13]  /*0c80*/  ISETP.NE.AND P0, PT, R4, RZ, PT ;  /* 0x000000ff0400720c */ /* 0x000fda0003f05270 */
[----:B------:R-:W-:Y:S05]  /*0c90*/  @P0 EXIT ;  /* 0x000000000000094d */ /* 0x000fea0003800000 */
[----:B------:R-:W-:Y:S01]  /*0ca0*/  ULDC UR4, c[0x0][0x228] ;  /* 0x00008a0000047ab9 */ /* 0x000fe20000000800 */
[----:B-1----:R-:W-:Y:S08]  /*0cb0*/  MUFU.LG2 R3, R0 ;  /* 0x0000000000037308 */ /* 0x002ff00000000c00 */
[----:B------:R-:W1:Y:S01]  /*0cc0*/  MUFU.RCP R2, UR4 ;  /* 0x0000000400027d08 */ /* 0x000e620008001000 */
[----:B------:R-:W-:-:S02]  /*0cd0*/  ULDC.64 UR4, c[0x0][0x210] ;  /* 0x0000840000047ab9 */ /* 0x000fc40000000a00 */
[----:B------:R-:W-:-:S04]  /*0ce0*/  ULEA UR4, UP0, UR6, UR4, 0x2 ;  /* 0x0000000406047291 */ /* 0x000fc8000f80103f */
[----:B------:R-:W-:Y:S01]  /*0cf0*/  ULEA.HI.X UR5, UR6, UR5, URZ, 0x2, UP0 ;  /* 0x0000000506057291 */ /* 0x000fe200080f143f */
[----:B-1----:R-:W-:Y:S01]  /*0d00*/  FMUL.FTZ R4, R2, R3 ;  /* 0x0000000302047220 */ /* 0x002fe20000410000 */
[----:B------:R-:W-:-:S04]  /*0d10*/  MOV R2, UR4 ;  /* 0x0000000400027c02 */ /* 0x000fc80008000f00 */
[----:B------:R-:W-:Y:S01]  /*0d20*/  IMAD.U32 R3, RZ, RZ, UR5 ;  /* 0x00000005ff037e24 */ /* 0x000fe2000f8e00ff */
[----:B------:R-:W1:Y:S04]  /*0d30*/  MUFU.EX2 R5, R4 ;  /* 0x0000000400057308 */ /* 0x000e680000000800 */
[----:B-1----:R-:W-:Y:S01]  /*0d40*/  STG.E desc[UR8][R2.64], R5 ;  /* 0x0000000502007986 */ /* 0x002fe2000c101908 */
[----:B------:R-:W-:Y:S05]  /*0d50*/  EXIT ;  /* 0x000000000000794d */ /* 0x000fea0003800000 */
.L_x_668:
[----:B------:R-:W-:Y:S01]  /*0d60*/  MOV R11, 0x10 ;  /* 0x00000010000b7802 */ /* 0x000fe20000000f00 */
[----:B------:R-:W-:Y:S01]  /*0d70*/  IMAD.MOV.U32 R13, RZ, RZ, 0x1f ;  /* 0x0000001fff0d7424 */ /* 0x000fe200078e00ff */
[----:B------:R-:W-:-:S07]  /*0d80*/  MOV R8, 0xffffffff ;  /* 0xffffffff00087802 */ /* 0x000fce0000000f00 */
[----:B-1----:R-:W-:Y:S05]  /*0d90*/  WARPSYNC.COLLECTIVE R8, `(.L_x_669) ;  /* 0x0000000008087348 */ /* 0x002fea0003c00000 */
[----:B-1----:R0:W1:Y:S02]  /*0da0*/  SHFL.DOWN P0, R9, R0, R11, R13 ;  /* 0x0800000b00097389 */ /* 0x002064000000000d */
[----:B01----:R-:W-:Y:S01]  /*0db0*/  ENDCOLLECTIVE ;  /* 0x000000000000791b */ /* 0x003fe20003800000 */
.L_x_669:
[----:B------:R-:W-:Y:S02]  /*0dc0*/  IMAD.MOV.U32 R11, RZ, RZ, 0x8 ;  /* 0x00000008ff0b7424 */ /* 0x000fe400078e00ff */
[----:B------:R-:W-:-:S04]  /*0dd0*/  IMAD.MOV.U32 R3, RZ, RZ, R9 ;  /* 0x000000ffff037224 */ /* 0x000fc800078e0009 */
[----:B------:R-:W-:-:S05]  /*0de0*/  FADD.FTZ R3, R0, R3 ;  /* 0x0000000300037221 */ /* 0x000fca0000010000 */
[----:B------:R-:W-:-:S07]  /*0df0*/  MOV R0, R3 ;  /* 0x0000000300007202 */ /* 0x000fce0000000f00 */
[----:B------:R-:W-:Y:S05]  /*0e00*/  WARPSYNC.COLLECTIVE R8, `(.L_x_670) ;  /* 0x0000000008087348 */ /* 0x000fea0003c00000 */
[----:B------:R0:W1:Y:S02]  /*0e10*/  SHFL.DOWN P0, R9, R0, R11, R13 ;  /* 0x0800000b00097389 */ /* 0x000064000000000d */
[----:B01----:R-:W-:Y:S01]  /*0e20*/  ENDCOLLECTIVE ;  /* 0x000000000000791b */ /* 0x003fe20003800000 */
.L_x_670:
[----:B------:R-:W-:Y:S01]  /*0e30*/  HFMA2.MMA R11, -RZ, RZ, 0, 2.384185791015625e-07 ;  /* 0x00000004ff0b7435 */ /* 0x000fe200000001ff */
[----:B------:R-:W-:-:S05]  /*0e40*/  MOV R2, R9 ;  /* 0x0000000900027202 */ /* 0x000fca0000000f00 */
[----:B------:R-:W-:-:S04]  /*0e50*/  FADD.FTZ R2, R3, R2 ;  /* 0x0000000203027221 */ /* 0x000fc80000010000 */
[----:B------:R-:W-:-:S07]  /*0e60*/  IMAD.MOV.U32 R0, RZ, RZ, R2 ;  /* 0x000000ffff007224 */ /* 0x000fce00078e0002 */
[----:B------:R-:W-:Y:S05]  /*0e70*/  WARPSYNC.COLLECTIVE R8, `(.L_x_671) ;  /* 0x0000000008087348 */ /* 0x000fea0003c00000 */
[----:B------:R0:W1:Y:S02]  /*0e80*/  SHFL.DOWN P0, R9, R0, R11, R13 ;  /* 0x0800000b00097389 */ /* 0x000064000000000d */
[----:B01----:R-:W-:Y:S01]  /*0e90*/  ENDCOLLECTIVE ;  /* 0x000000000000791b */ /* 0x003fe20003800000 */
.L_x_671:
[----:B------:R-:W-:Y:S02]  /*0ea0*/  IMAD.MOV.U32 R11, RZ, RZ, 0x2 ;  /* 0x00000002ff0b7424 */ /* 0x000fe400078e00ff */
[----:B------:R-:W-:-:S04]  /*0eb0*/  IMAD.MOV.U32 R7, RZ, RZ, R9 ;  /* 0x000000ffff077224 */ /* 0x000fc800078e0009 */
[----:B------:R-:W-:-:S05]  /*0ec0*/  FADD.FTZ R7, R2, R7 ;  /* 0x0000000702077221 */ /* 0x000fca0000010000 */
[----:B------:R-:W-:-:S07]  /*0ed0*/  MOV R0, R7 ;  /* 0x0000000700007202 */ /* 0x000fce0000000f00 */
[----:B------:R-:W-:Y:S05]  /*0ee0*/  WARPSYNC.COLLECTIVE R8, `(.L_x_672) ;  /* 0x0000000008087348 */ /* 0x000fea0003c00000 */
[----:B------:R0:W1:Y:S02]  /*0ef0*/  SHFL.DOWN P0, R9, R0, R11, R13 ;  /* 0x0800000b00097389 */ /* 0x000064000000000d */
[----:B01----:R-:W-:Y:S01]  /*0f00*/  ENDCOLLECTIVE ;  /* 0x000000000000791b */ /* 0x003fe20003800000 */
.L_x_672:
[----:B------:R-:W-:Y:S01]  /*0f10*/  HFMA2.MMA R11, -RZ, RZ, 0, 5.9604644775390625e-08 ;  /* 0x00000001ff0b7435 */ /* 0x000fe200000001ff */
[----:B------:R-:W-:-:S05]  /*0f20*/  MOV R6, R9 ;  /* 0x0000000900067202 */ /* 0x000fca0000000f00 */
[----:B------:R-:W-:-:S04]  /*0f30*/  FADD.FTZ R6, R7, R6 ;  /* 0x0000000607067221 */ /* 0x000fc80000010000 */
[----:B------:R-:W-:-:S07]  /*0f40*/  IMAD.MOV.U32 R0, RZ, RZ, R6 ;  /* 0x000000ffff007224 */ /* 0x000fce00078e0006 */
[----:B------:R-:W-:Y:S05]  /*0f50*/  WARPSYNC.COLLECTIVE R8, `(.L_x_673) ;  /* 0x0000000008087348 */ /* 0x000fea0003c00000 */
[----:B------:R0:W1:Y:S02]  /*0f60*/  SHFL.DOWN P0, R9, R0, R11, R13 ;  /* 0x0800000b00097389 */ /* 0x000064000000000d */
[----:B01----:R-:W-:Y:S01]  /*0f70*/  ENDCOLLECTIVE ;  /* 0x000000000000791b */ /* 0x003fe20003800000 */
.L_x_673:
[----:B------:R-:W-:Y:S05]  /*0f80*/  BRA `(.L_x_674) ;  /* 0xfffffffc00347947 */ /* 0x000fea000383ffff */
        .weak           $__internal_41_$__cuda_sm20_div_s64
        .type           $__internal_41_$__cuda_sm20_div_s64,@function
        .size           $__internal_41_$__cuda_sm20_div_s64,(.L_x_914 - $__internal_41_$__cuda_sm20_div_s64)
$__internal_41_$__cuda_sm20_div_s64:
        /* <DEDUP_REMOVED lines=83> */
[----:B------:R-:W-:Y:S06]  /*14c0*/  RET.REL.NODEC R8 `(_ZN2at6native55_GLOBAL__N__6c1c77d0_17_DistanceKernel_cu_75b981de_308222cdist_kernel_cuda_implIfNS1_5distsIfE1pEEEvPT_PKS6_S9_S6_lllll) ;  /* 0xffffffe808cc7950 */ /* 0x000fec0003c3ffff */
.L_x_675:
        /* <DEDUP_REMOVED lines=11> */
.L_x_914:


//--------------------- .text._ZN2at6native55_GLOBAL__N__6c1c77d0_17_DistanceKernel_cu_75b981de_308222cdist_kernel_cuda_implIdNS1_5distsIdE3infEEEvPT_PKS6_S9_S6_lllll --------------------------
	.section	.text._ZN2at6native55_GLOBAL__N__6c1c77d0_17_DistanceKernel_cu_75b981de_308222cdist_kernel_cuda_implIdNS1_5distsIdE3infEEEvPT_PKS6_S9_S6_lllll,"ax",@progbits
	.align	128
.text._ZN2at6native55_GLOBAL__N__6c1c77d0_17_DistanceKernel_cu_75b981de_308222cdist_kernel_cuda_implIdNS1_5distsIdE3infEEEvPT_PKS6_S9_S6_lllll:
        .type           _ZN2at6native55_GLOBAL__N__6c1c77d0_17_DistanceKernel_cu_75b981de_308222cdist_kernel_cuda_implIdNS1_5distsIdE3infEEEvPT_PKS6_S9_S6_lllll,@function
        .size           _ZN2at6native55_GLOBAL__N__6c1c77d0_17_DistanceKernel_cu_75b981de_308222cdist_kernel_cuda_implIdNS1_5distsIdE3infEEEvPT_PKS6_S9_S6_lllll,(.L_x_916 - _ZN2at6native55_GLOBAL__N__6c1c77d0_17_DistanceKernel_cu_75b981de_308222cdist_kernel_cuda_implIdNS1_5distsIdE3infEEEvPT_PKS6_S9_S6_lllll)
        .other          _ZN2at6native55_GLOBAL__N__6c1c77d0_17_DistanceKernel_cu_75b981de_308222cdist_kernel_cuda_implIdNS1_5distsIdE3infEEEvPT_PKS6_S9_S6_lllll,@"STO_CUDA_ENTRY STV_DEFAULT"
_ZN2at6native55_GLOBAL__N__6c1c77d0_17_DistanceKernel_cu_75b981de_308222cdist_kernel_cuda_implIdNS1_5distsIdE3infEEEvPT_PKS6_S9_S6_lllll:
        /* <DEDUP_REMOVED lines=10> */
[----:B01----:R-:W-:Y:S05]  /*00a0*/  CALL.REL.NOINC `($__internal_42_$__cuda_sm20_div_s64) ;  /* 0x0000001000a87944 */ /* 0x003fea0003c00000 */
[----:B------:R-:W0:Y:S01]  /*00b0*/  LDC.64 R8, c[0x0][0x240] ;  /* 0x00009000ff087b82 */ /* 0x000e220000000a00 */
[----:B------:R-:W-:Y:S01]  /*00c0*/  IADD3 R3, P0, RZ, -R4, RZ ;  /* 0x80000004ff037210 */ /* 0x000fe20007f1e0ff */
[----:B------:R-:W-:Y:S02]  /*00d0*/  IMAD.U32 R6, RZ, RZ, UR4 ;  /* 0x00000004ff067e24 */ /* 0x000fe4000f8e00ff */
[----:B------:R-:W-:Y:S02]  /*00e0*/  IMAD.MOV.U32 R2, RZ, RZ, R4 ;  /* 0x000000ffff027224 */ /* 0x000fe400078e0004 */
[----:B------:R-:W-:-:S04]  /*00f0*/  IMAD.X R7, RZ, RZ, ~R5, P0 ;  /* 0x000000ffff077224 */ /* 0x000fc800000e0e05 */
[-C--:B0-----:R-:W-:Y:S02]  /*0100*/  IMAD R0, R7, R8.reuse, RZ ;  /* 0x0000000807007224 */ /* 0x081fe400078e02ff */
[----:B------:R-:W-:Y:S02]  /*0110*/  IMAD.MOV.U32 R7, RZ, RZ, RZ ;  /* 0x000000ffff077224 */ /* 0x000fe400078e00ff */
[----:B------:R-:W-:-:S04]  /*0120*/  IMAD.WIDE.U32 R6, R3, R8, R6 ;  /* 0x0000000803067225 */ /* 0x000fc800078e0006 */
[----:B------:R-:W-:-:S05]  /*0130*/  IMAD R3, R3, R9, R0 ;  /* 0x0000000903037224 */ /* 0x000fca00078e0200 */
[----:B------:R-:W-:Y:S01]  /*0140*/  IADD3 R7, R7, R3, RZ ;  /* 0x0000000307077210 */ /* 0x000fe20007ffe0ff */
[----:B------:R-:W-:Y:S01]  /*0150*/  IMAD.MOV.U32 R3, RZ, RZ, R5 ;  /* 0x000000ffff037224 */ /* 0x000fe200078e0005 */
[----:B------:R-:W-:Y:S06]  /*0160*/  BRA `(.L_x_677) ;  /* 0x00000000005c7947 */ /* 0x000fec0003800000 */
.L_x_676:
        /* <DEDUP_REMOVED lines=23> */
.L_x_677:
[----:B------:R-:W-:Y:S02]  /*02e0*/  ULDC UR4, c[0x0][0x234] ;  /* 0x00008d0000047ab9 */ /* 0x000fe40000000800 */
[----:B------:R-:W-:-:S04]  /*02f0*/  LOP3.LUT R0, R7, UR4, RZ, 0xfc, !PT ;  /* 0x0000000407007c12 */ /* 0x000fc8000f8efcff */
[----:B------:R-:W-:-:S13]  /*0300*/  ISETP.NE.U32.AND P0, PT, R0, RZ, PT ;  /* 0x000000ff0000720c */ /* 0x000fda0003f05070 */
[----:B------:R-:W-:Y:S05]  /*0310*/  @!P0 BRA `(.L_x_678) ;  /* 0x0000000000388947 */ /* 0x000fea0003800000 */
[----:B------:R-:W0:Y:S01]  /*0320*/  LDC R9, c[0x0][0x230] ;  /* 0x00008c00ff097b82 */ /* 0x000e220000000800 */
[----:B------:R-:W-:-:S07]  /*0330*/  MOV R0, 0x360 ;  /* 0x0000036000007802 */ /* 0x000fce0000000f00 */
[----:B------:R-:W1:Y:S02]  /*0340*/  LDC R8, c[0x0][0x234] ;  /* 0x00008d00ff087b82 */ /* 0x000e640000000800 */
[----:B01----:R-:W-:Y:S05]  /*0350*/  CALL.REL.NOINC `($__internal_42_$__cuda_sm20_div_s64) ;  /* 0x0000000c00fc7944 */ /* 0x003fea0003c00000 */
[----:B------:R-:W-:Y:S01]  /*0360*/  IADD3 R9, P0, RZ, -R4, RZ ;  /* 0x80000004ff097210 */ /* 0x000fe20007f1e0ff */
[----:B------:R-:W-:Y:S01]  /*0370*/  ULDC.64 UR4, c[0x0][0x230] ;  /* 0x00008c0000047ab9 */ /* 0x000fe20000000a00 */
[----:B------:R-:W-:-:S03]  /*0380*/  IMAD.MOV.U32 R8, RZ, RZ, R4 ;  /* 0x000000ffff087224 */ /* 0x000fc600078e0004 */
[----:B------:R-:W-:Y:S02]  /*0390*/  IMAD.X R0, RZ, RZ, ~R5, P0 ;  /* 0x000000ffff007224 */ /* 0x000fe400000e0e05 */
[----:B------:R-:W-:-:S04]  /*03a0*/  IMAD.WIDE.U32 R10, R9, UR4, R6 ;  /* 0x00000004090a7c25 */ /* 0x000fc8000f8e0006 */
[----:B------:R-:W-:-:S04]  /*03b0*/  IMAD R0, R0, UR4, RZ ;  /* 0x0000000400007c24 */ /* 0x000fc8000f8e02ff */
[----:B------:R-:W-:Y:S02]  /*03c0*/  IMAD R7, R9, UR5, R0 ;  /* 0x0000000509077c24 */ /* 0x000fe4000f8e0200 */
[----:B------:R-:W-:Y:S02]  /*03d0*/  IMAD.MOV.U32 R9, RZ, RZ, R5 ;  /* 0x000000ffff097224 */ /* 0x000fe400078e0005 */
[----:B------:R-:W-:Y:S01]  /*03e0*/  IMAD.IADD R0, R11, 0x1, R7 ;  /* 0x000000010b007824 */ /* 0x000fe200078e0207 */
[----:B------:R-:W-:Y:S06]  /*03f0*/  BRA `(.L_x_679) ;  /* 0x00000000005c7947 */ /* 0x000fec0003800000 */
.L_x_678:
[----:B------:R-:W0:Y:S01]  /*0400*/  LDC R10, c[0x0][0x230] ;  /* 0x00008c00ff0a7b82 */ /* 0x000e220000000800 */
[----:B------:R-:W-:Y:S01]  /*0410*/  IMAD.MOV.U32 R9, RZ, RZ, RZ ;  /* 0x000000ffff097224 */ /* 0x000fe200078e00ff */
        /* <DEDUP_REMOVED lines=21> */
.L_x_679:
[----:B------:R-:W0:Y:S01]  /*0570*/  S2R R4, SR_TID.X ;  /* 0x0000000000047919 */ /* 0x000e220000002100 */
[----:B------:R-:W-:Y:S01]  /*0580*/  ULDC.64 UR4, c[0x0][0x248] ;  /* 0x0000920000047ab9 */ /* 0x000fe20000000a00 */
[----:B------:R-:W-:Y:S01]  /*0590*/  ULDC.64 UR6, c[0x0][0x250] ;  /* 0x0000940000067ab9 */ /* 0x000fe20000000a00 */
[C---:B------:R-:W-:Y:S01]  /*05a0*/  IMAD R5, R3.reuse, UR4, RZ ;  /* 0x0000000403057c24 */ /* 0x040fe2000f8e02ff */
[----:B------:R-:W1:Y:S01]  /*05b0*/  LDC.64 R6, c[0x0][0x218] ;  /* 0x00008600ff067b82 */ /* 0x000e620000000a00 */
[C---:B------:R-:W-:Y:S01]  /*05c0*/  IMAD.WIDE.U32 R12, R2.reuse, UR4, RZ ;  /* 0x00000004020c7c25 */ /* 0x040fe2000f8e00ff */
[----:B------:R-:W-:Y:S01]  /*05d0*/  ULDC.64 UR8, c[0x0][0x208] ;  /* 0x0000820000087ab9 */ /* 0x000fe20000000a00 */
        /* <DEDUP_REMOVED lines=8> */
[----:B------:R-:W-:Y:S02]  /*0660*/  IMAD.MOV.U32 R5, RZ, RZ, RZ ;  /* 0x000000ffff057224 */ /* 0x000fe400078e00ff */
[----:B------:R-:W-:-:S03]  /*0670*/  IMAD.WIDE.U32 R12, R8, UR4, R12 ;  /* 0x00000004080c7c25 */ /* 0x000fc6000f8e000c */
[----:B------:R-:W-:Y:S01]  /*0680*/  IADD3 R14, P0, R12, UR4, RZ ;  /* 0x000000040c0e7c10 */ /* 0x000fe2000ff1e0ff */
[----:B0-----:R-:W-:-:S04]  /*0690*/  IMAD.WIDE.U32 R8, R2, UR6, R4 ;  /* 0x0000000602087c25 */ /* 0x001fc8000f8e0004 */
[----:B------:R-:W-:Y:S01]  /*06a0*/  IMAD.IADD R2, R13, 0x1, R11 ;  /* 0x000000010d027824 */ /* 0x000fe200078e020b */
[----:B------:R-:W-:Y:S01]  /*06b0*/  IADD3 R13, P1, R4, R12, RZ ;  /* 0x0000000c040d7210 */ /* 0x000fe20007f3e0ff */
[----:B------:R-:W-:Y:S02]  /*06c0*/  IMAD.IADD R9, R9, 0x1, R3 ;  /* 0x0000000109097824 */ /* 0x000fe400078e0203 */
[----:B------:R-:W-:Y:S01]  /*06d0*/  IMAD R11, R0, UR4, RZ ;  /* 0x00000004000b7c24 */ /* 0x000fe2000f8e02ff */
[----:B------:R-:W-:Y:S01]  /*06e0*/  IADD3.X R3, R2, UR5, RZ, P0, !PT ;  /* 0x0000000502037c10 */ /* 0x000fe200087fe4ff */
[----:B------:R-:W-:Y:S01]  /*06f0*/  IMAD.X R2, RZ, RZ, R2, P1 ;  /* 0x000000ffff027224 */ /* 0x000fe200008e0602 */
[----:B------:R-:W-:Y:S01]  /*0700*/  ISETP.GE.U32.AND P0, PT, R13, R14, PT ;  /* 0x0000000e0d00720c */ /* 0x000fe20003f06070 */
[----:B------:R-:W-:Y:S01]  /*0710*/  IMAD R15, R10, UR5, R11 ;  /* 0x000000050a0f7c24 */ /* 0x000fe2000f8e020b */
[----:B-1----:R-:W-:Y:S01]  /*0720*/  LEA R0, P1, R14, R6, 0x3 ;  /* 0x000000060e007211 */ /* 0x002fe200078218ff */
[----:B------:R-:W-:Y:S01]  /*0730*/  IMAD.WIDE.U32 R10, R10, UR4, R8 ;  /* 0x000000040a0a7c25 */ /* 0x000fe2000f8e0008 */
[----:B------:R-:W-:-:S02]  /*0740*/  ISETP.GE.AND.EX P0, PT, R2, R3, PT, P0 ;  /* 0x000000030200720c */ /* 0x000fc40003f06300 */
[C---:B------:R-:W-:Y:S02]  /*0750*/  LEA R12, P2, R13.reuse, R6, 0x3 ;  /* 0x000000060d0c7211 */ /* 0x040fe400078418ff */
[-C--:B------:R-:W-:Y:S02]  /*0760*/  LEA.HI.X R6, R14, R7.reuse, R3, 0x3, P1 ;  /* 0x000000070e067211 */ /* 0x080fe400008f1c03 */
[----:B------:R-:W-:Y:S02]  /*0770*/  LEA.HI.X R19, R13, R7, R2, 0x3, P2 ;  /* 0x000000070d137211 */ /* 0x000fe400010f1c02 */
[----:B------:R-:W-:-:S05]  /*0780*/  CS2R R2, SRZ ;  /* 0x0000000000027805 */ /* 0x000fca000001ff00 */
[----:B------:R-:W-:Y:S05]  /*0790*/  @P0 BRA `(.L_x_681) ;  /* 0x00000000006c0947 */ /* 0x000fea0003800000 */
[----:B------:R-:W0:Y:S01]  /*07a0*/  LDC R9, c[0x0][RZ] ;  /* 0x00000000ff097b82 */ /* 0x000e220000000800 */
[----:B------:R-:W-:Y:S01]  /*07b0*/  ULDC.64 UR4, c[0x0][0x220] ;  /* 0x0000880000047ab9 */ /* 0x000fe20000000a00 */
[----:B------:R-:W-:Y:S01]  /*07c0*/  IMAD.MOV.U32 R7, RZ, RZ, R12 ;  /* 0x000000ffff077224 */ /* 0x000fe200078e000c */
[----:B------:R-:W-:Y:S02]  /*07d0*/  IADD3 R15, R11, R15, RZ ;  /* 0x0000000f0b0f7210 */ /* 0x000fe40007ffe0ff */
[----:B------:R-:W-:Y:S02]  /*07e0*/  CS2R R2, SRZ ;  /* 0x0000000000027805 */ /* 0x000fe4000001ff00 */
[----:B------:R-:W-:-:S04]  /*07f0*/  LEA R8, P0, R10, UR4, 0x3 ;  /* 0x000000040a087c11 */ /* 0x000fc8000f8018ff */
[----:B------:R-:W-:Y:S02]  /*0800*/  LEA.HI.X R17, R10, UR5, R15, 0x3, P0 ;  /* 0x000000050a117c11 */ /* 0x000fe400080f1c0f */
[----:B0-----:R-:W-:Y:S01]  /*0810*/  SHF.R.S32.HI R12, RZ, 0x1f, R9 ;  /* 0x0000001fff0c7819 */ /* 0x001fe20000011409 */
[----:B------:R-:W-:-:S03]  /*0820*/  IMAD.SHL.U32 R16, R9, 0x8, RZ ;  /* 0x0000000809107824 */ /* 0x000fc600078e00ff */
[----:B------:R-:W-:-:S07]  /*0830*/  SHF.L.U64.HI R18, R9, 0x3, R12 ;  /* 0x0000000309127819 */ /* 0x000fce000001020c */
.L_x_682:
[----:B------:R-:W-:Y:S01]  /*0840*/  IMAD.MOV.U32 R12, RZ, RZ, R7 ;  /* 0x000000ffff0c7224 */ /* 0x000fe200078e0007 */
[----:B------:R-:W-:Y:S01]  /*0850*/  MOV R13, R19 ;  /* 0x00000013000d7202 */ /* 0x000fe20000000f00 */
[----:B------:R-:W-:-:S05]  /*0860*/  IMAD.MOV.U32 R9, RZ, RZ, R17 ;  /* 0x000000ffff097224 */ /* 0x000fca00078e0011 */
[----:B------:R0:W2:Y:S04]  /*0870*/  LDG.E.64 R10, desc[UR8][R8.64] ;  /* 0x00000008080a7981 */ /* 0x0000a8000c1e1b00 */
[----:B------:R-:W2:Y:S01]  /*0880*/  LDG.E.64 R12, desc[UR8][R12.64] ;  /* 0x000000080c0c7981 */ /* 0x000ea2000c1e1b00 */
[----:B------:R-:W-:-:S05]  /*0890*/  IADD3 R7, P0, R7, R16, RZ ;  /* 0x0000001007077210 */ /* 0x000fca0007f1e0ff */
[----:B------:R-:W-:Y:S01]  /*08a0*/  IMAD.X R19, R19, 0x1, R18, P0 ;  /* 0x0000000113137824 */ /* 0x000fe200000e0612 */
[----:B------:R-:W-:Y:S02]  /*08b0*/  ISETP.GE.U32.AND P0, PT, R7, R0, PT ;  /* 0x000000000700720c */ /* 0x000fe40003f06070 */
[----:B0-----:R-:W-:Y:S02]  /*08c0*/  IADD3 R8, P2, R8, R16, RZ ;  /* 0x0000001008087210 */ /* 0x001fe40007f5e0ff */
[----:B------:R-:W-:-:S03]  /*08d0*/  ISETP.GE.U32.AND.EX P0, PT, R19, R6, PT, P0 ;  /* 0x000000061300720c */ /* 0x000fc60003f06100 */
[----:B------:R-:W-:Y:S01]  /*08e0*/  IMAD.X R17, R17, 0x1, R18, P2 ;  /* 0x0000000111117824 */ /* 0x000fe200010e0612 */
[----:B--2---:R-:W-:-:S08]  /*08f0*/  DADD R10, -R10, R12 ;  /* 0x000000000a0a7229 */ /* 0x004fd0000000010c */
[--C-:B------:R-:W-:Y:S02]  /*0900*/  DADD R14, -RZ, |R10|.reuse ;  /* 0x00000000ff0e7229 */ /* 0x100fe4000000050a */
[----:B------:R-:W-:-:S08]  /*0910*/  DSETP.GEU.AND P1, PT, R2, |R10|, PT ;  /* 0x4000000a0200722a */ /* 0x000fd00003f2e000 */
[----:B------:R-:W-:Y:S02]  /*0920*/  FSEL R2, R14, R2, !P1 ;  /* 0x000000020e027208 */ /* 0x000fe40004800000 */
[----:B------:R-:W-:Y:S01]  /*0930*/  FSEL R3, R15, R3, !P1 ;  /* 0x000000030f037208 */ /* 0x000fe20004800000 */
[----:B------:R-:W-:Y:S06]  /*0940*/  @!P0 BRA `(.L_x_682) ;  /* 0xfffffffc00bc8947 */ /* 0x000fec000383ffff */
.L_x_681:
[----:B------:R-:W-:Y:S05]  /*0950*/  BSYNC B0 ;  /* 0x0000000000007941 */ /* 0x000fea0003800000 */
.L_x_680:
[----:B------:R-:W-:Y:S01]  /*0960*/  SHFL.DOWN PT, R7, R3, 0x10, 0x1f ;  /* 0x0a001f0003077f89 */ /* 0x000fe200000e0000 */
[----:B------:R-:W-:Y:S01]  /*0970*/  ULDC UR4, c[0x0][0x0] ;  /* 0x0000000000047ab9 */ /* 0x000fe20000000800 */
[----:B------:R-:W-:Y:S01]  /*0980*/  BSSY B0, `(.L_x_683) ;  /* 0x000004c000007945 */ /* 0x000fe20003800000 */
[----:B------:R-:W-:Y:S01]  /*0990*/  USHF.R.U32.HI UR4, URZ, 0x5, UR4 ;  /* 0x000000053f047899 */ /* 0x000fe20008011604 */
[----:B------:R-:W0:Y:S01]  /*09a0*/  SHFL.DOWN PT, R6, R2, 0x10, 0x1f ;  /* 0x0a001f0002067f89 */ /* 0x000e2200000e0000 */
[----:B------:R-:W-:Y:S04]  /*09b0*/  BAR.SYNC.DEFER_BLOCKING 0x0 ;  /* 0x0000000000007b1d */ /* 0x000fe80000010000 */
[----:B------:R-:W-:Y:S02]  /*09c0*/  ISETP.GE.AND P2, PT, R4, UR4, PT ;  /* 0x0000000404007c0c */ /* 0x000fe4000bf46270 */
        /* <DEDUP_REMOVED lines=17> */
[----:B------:R-:W0:Y:S02]  /*0ae0*/  @!P2 S2R R10, SR_CgaCtaId ;  /* 0x00000000000aa919 */ /* 0x000e240000008800 */
[----:B------:R-:W-:Y:S01]  /*0af0*/  ISETP.NE.AND P1, PT, R11, RZ, PT ;  /* 0x000000ff0b00720c */ /* 0x000fe20003f25270 */
[----:B------:R-:W-:Y:S04]  /*0b00*/  SHFL.DOWN PT, R3, R7, 0x2, 0x1f ;  /* 0x08401f0007037f89 */ /* 0x000fe800000e0000 */
[----:B------:R-:W1:Y:S08]  /*0b10*/  SHFL.DOWN PT, R2, R6, 0x2, 0x1f ;  /* 0x08401f0006027f89 */ /* 0x000e7000000e0000 */
[----:B------:R-:W2:Y:S01]  /*0b20*/  @!P1 S2R R13, SR_CgaCtaId ;  /* 0x00000000000d9919 */ /* 0x000ea20000008800 */
[----:B------:R-:W-:Y:S01]  /*0b30*/  @!P1 SHF.R.S32.HI R0, RZ, 0x5, R0 ;  /* 0x00000005ff009819 */ /* 0x000fe20000011400 */
[----:B-1----:R-:W-:-:S06]  /*0b40*/  DSETP.GEU.AND P0, PT, R6, R2, PT ;  /* 0x000000020600722a */ /* 0x002fcc0003f0e000 */
[----:B------:R-:W-:Y:S02]  /*0b50*/  FSEL R9, R3, R7, !P0 ;  /* 0x0000000703097208 */ /* 0x000fe40004000000 */
[----:B------:R-:W-:Y:S02]  /*0b60*/  FSEL R8, R2, R6, !P0 ;  /* 0x0000000602087208 */ /* 0x000fe40004000000 */
[----:B------:R-:W-:Y:S01]  /*0b70*/  @!P1 MOV R6, 0x400 ;  /* 0x0000040000069802 */ /* 0x000fe20000000f00 */
[----:B------:R-:W-:Y:S01]  /*0b80*/  SHFL.DOWN PT, R3, R9, 0x1, 0x1f ;  /* 0x08201f0009037f89 */ /* 0x000fe200000e0000 */
[----:B------:R-:W-:-:S03]  /*0b90*/  @!P2 MOV R7, 0x400 ;  /* 0x000004000007a802 */ /* 0x000fc60000000f00 */
[----:B------:R-:W1:Y:S01]  /*0ba0*/  SHFL.DOWN PT, R2, R8, 0x1, 0x1f ;  /* 0x08201f0008027f89 */ /* 0x000e6200000e0000 */
[----:B--2---:R-:W-:Y:S02]  /*0bb0*/  @!P1 LEA R13, R13, R6, 0x18 ;  /* 0x000000060d0d9211 */ /* 0x004fe400078ec0ff */
[----:B0-----:R-:W-:-:S03]  /*0bc0*/  @!P2 LEA R10, R10, R7, 0x18 ;  /* 0x000000070a0aa211 */ /* 0x001fc600078ec0ff */
[----:B------:R-:W-:Y:S01]  /*0bd0*/  @!P1 IMAD R13, R0, 0x8, R13 ;  /* 0x00000008000d9824 */ /* 0x000fe200078e020d */
[----:B------:R-:W-:Y:S01]  /*0be0*/  @!P2 LEA R11, R11, R10, 0x3 ;  /* 0x0000000a0b0ba211 */ /* 0x000fe200078e18ff */
[----:B------:R-:W-:Y:S01]  /*0bf0*/  VIADD R0, R4, 0x1f ;  /* 0x0000001f04007836 */ /* 0x000fe20000000000 */
[----:B-1----:R-:W-:-:S06]  /*0c00*/  DSETP.GEU.AND P0, PT, R8, R2, PT ;  /* 0x000000020800722a */ /* 0x002fcc0003f0e000 */
[----:B------:R-:W-:Y:S02]  /*0c10*/  FSEL R6, R2, R8, !P0 ;  /* 0x0000000802067208 */ /* 0x000fe40004000000 */
[----:B------:R-:W-:Y:S02]  /*0c20*/  FSEL R7, R3, R9, !P0 ;  /* 0x0000000903077208 */ /* 0x000fe40004000000 */
[----:B------:R-:W-:Y:S02]  /*0c30*/  CS2R R2, SRZ ;  /* 0x0000000000027805 */ /* 0x000fe4000001ff00 */
[----:B------:R-:W-:Y:S01]  /*0c40*/  ISETP.GT.U32.AND P0, PT, R0, 0x3e, PT ;  /* 0x0000003e0000780c */ /* 0x000fe20003f04070 */
[----:B------:R0:W-:Y:S01]  /*0c50*/  @!P1 STS.64 [R13], R6 ;  /* 0x000000060d009388 */ /* 0x0001e20000000a00 */
[----:B------:R-:W-:Y:S06]  /*0c60*/  BAR.SYNC.DEFER_BLOCKING 0x0 ;  /* 0x0000000000007b1d */ /* 0x000fec0000010000 */
[----:B------:R0:W1:Y:S05]  /*0c70*/  @!P2 LDS.64 R2, [R11] ;  /* 0x000000000b02a984 */ /* 0x00006a0000000a00 */
        /* <DEDUP_REMOVED lines=25> */
.L_x_696:
[----:B-12---:R-:W-:-:S06]  /*0e10*/  DSETP.GEU.AND P0, PT, R6, R2, PT ;  /* 0x000000020600722a */ /* 0x006fcc0003f0e000 */
[----:B------:R-:W-:Y:S02]  /*0e20*/  FSEL R2, R2, R6, !P0 ;  /* 0x0000000602027208 */ /* 0x000fe40004000000 */
[----:B------:R-:W-:-:S07]  /*0e30*/  FSEL R3, R3, R7, !P0 ;  /* 0x0000000703037208 */ /* 0x000fce0004000000 */
.L_x_684:
[----:B------:R-:W-:Y:S05]  /*0e40*/  BSYNC B0 ;  /* 0x0000000000007941 */ /* 0x000fea0003800000 */
.L_x_683:
        /* <DEDUP_REMOVED lines=10> */
.L_x_685:
[----:B-1----:R-:W-:Y:S01]  /*0ef0*/  IMAD.MOV.U32 R9, RZ, RZ, R3 ;  /* 0x000000ffff097224 */ /* 0x002fe200078e0003 */
[----:B------:R-:W-:Y:S01]  /*0f00*/  MOV R10, 0x10 ;  /* 0x00000010000a7802 */ /* 0x000fe20000000f00 */
[----:B------:R-:W-:Y:S02]  /*0f10*/  IMAD.MOV.U32 R11, RZ, RZ, 0x1f ;  /* 0x0000001fff0b7424 */ /* 0x000fe400078e00ff */
[----:B------:R-:W-:-:S07]  /*0f20*/  IMAD.MOV.U32 R0, RZ, RZ, -0x1 ;  /* 0xffffffffff007424 */ /* 0x000fce00078e00ff */
[----:B------:R-:W-:Y:S05]  /*0f30*/  WARPSYNC.COLLECTIVE R0, `(.L_x_686) ;  /* 0x0000000000087348 */ /* 0x000fea0003c00000 */
[----:B------:R0:W1:Y:S02]  /*0f40*/  SHFL.DOWN P0, R8, R9, R10, R11 ;  /* 0x0800000a09087389 */ /* 0x000064000000000b */
[----:B01----:R-:W-:Y:S01]  /*0f50*/  ENDCOLLECTIVE ;  /* 0x000000000000791b */ /* 0x003fe20003800000 */
.L_x_686:
[----:B------:R-:W-:Y:S02]  /*0f60*/  IMAD.MOV.U32 R9, RZ, RZ, R2 ;  /* 0x000000ffff097224 */ /* 0x000fe400078e0002 */
[----:B------:R-:W-:-:S07]  /*0f70*/  IMAD.MOV.U32 R7, RZ, RZ, R8 ;  /* 0x000000ffff077224 */ /* 0x000fce00078e0008 */
[----:B------:R-:W-:Y:S05]  /*0f80*/  WARPSYNC.COLLECTIVE R0, `(.L_x_687) ;  /* 0x0000000000087348 */ /* 0x000fea0003c00000 */
[----:B------:R0:W1:Y:S02]  /*0f90*/  SHFL.DOWN P0, R8, R9, R10, R11 ;  /* 0x0800000a09087389 */ /* 0x000064000000000b */
[----:B01----:R-:W-:Y:S01]  /*0fa0*/  ENDCOLLECTIVE ;  /* 0x000000000000791b */ /* 0x003fe20003800000 */
.L_x_687:
[----:B------:R-:W-:Y:S01]  /*0fb0*/  IMAD.MOV.U32 R10, RZ, RZ, 0x8 ;  /* 0x00000008ff0a7424 */ /* 0x000fe200078e00ff */
[----:B------:R-:W-:-:S06]  /*0fc0*/  MOV R6, R8 ;  /* 0x0000000800067202 */ /* 0x000fcc0000000f00 */
[----:B------:R-:W-:-:S06]  /*0fd0*/  DSETP.GEU.AND P0, PT, R2, R6, PT ;  /* 0x000000060200722a */ /* 0x000fcc0003f0e000 */
[----:B------:R-:W-:Y:S02]  /*0fe0*/  FSEL R7, R7, R3, !P0 ;  /* 0x0000000307077208 */ /* 0x000fe40004000000 */
[----:B------:R-:W-:-:S03]  /*0ff0*/  FSEL R6, R6, R2, !P0 ;  /* 0x0000000206067208 */ /* 0x000fc60004000000 */
[----:B------:R-:W-:-:S07]  /*1000*/  IMAD.MOV.U32 R9, RZ, RZ, R7 ;  /* 0x000000ffff097224 */ /* 0x000fce00078e0007 */
[----:B------:R-:W-:Y:S05]  /*1010*/  WARPSYNC.COLLECTIVE R0, `(.L_x_688) ;  /* 0x0000000000087348 */ /* 0x000fea0003c00000 */
[----:B------:R0:W1:Y:S02]  /*1020*/  SHFL.DOWN P0, R8, R9, R10, R11 ;  /* 0x0800000a09087389 */ /* 0x000064000000000b */
[----:B01----:R-:W-:Y:S01]  /*1030*/  ENDCOLLECTIVE ;  /* 0x000000000000791b */ /* 0x003fe20003800000 */
.L_x_688:
[----:B------:R-:W-:Y:S02]  /*1040*/  IMAD.MOV.U32 R9, RZ, RZ, R6 ;  /* 0x000000ffff097224 */ /* 0x000fe400078e0006 */
[----:B------:R-:W-:-:S07]  /*1050*/  IMAD.MOV.U32 R3, RZ, RZ, R8 ;  /* 0x000000ffff037224 */ /* 0x000fce00078e0008 */
[----:B------:R-:W-:Y:S05]  /*1060*/  WARPSYNC.COLLECTIVE R0, `(.L_x_689) ;  /* 0x0000000000087348 */ /* 0x000fea0003c00000 */
[----:B------:R0:W1:Y:S02]  /*1070*/  SHFL.DOWN P0, R8, R9, R10, R11 ;  /* 0x0800000a09087389 */ /* 0x000064000000000b */
[----:B01----:R-:W-:Y:S01]  /*1080*/  ENDCOLLECTIVE ;  /* 0x000000000000791b */ /* 0x003fe20003800000 */
.L_x_689:
        /* <DEDUP_REMOVED lines=9> */
.L_x_690:
[----:B------:R-:W-:Y:S02]  /*1120*/  IMAD.MOV.U32 R9, RZ, RZ, R6 ;  /* 0x000000ffff097224 */ /* 0x000fe400078e0006 */
[----:B------:R-:W-:-:S07]  /*1130*/  IMAD.MOV.U32 R3, RZ, RZ, R8 ;  /* 0x000000ffff037224 */ /* 0x000fce00078e0008 */
[----:B------:R-:W-:Y:S05]  /*1140*/  WARPSYNC.COLLECTIVE R0, `(.L_x_691) ;  /* 0x0000000000087348 */ /* 0x000fea0003c00000 */
[----:B------:R0:W1:Y:S02]  /*1150*/  SHFL.DOWN P0, R8, R9, R10, R11 ;  /* 0x0800000a09087389 */ /* 0x000064000000000b */
[----:B01----:R-:W-:Y:S01]  /*1160*/  ENDCOLLECTIVE ;  /* 0x000000000000791b */ /* 0x003fe20003800000 */
.L_x_691:
        /* <DEDUP_REMOVED lines=9> */
.L_x_692:
[----:B------:R-:W-:Y:S02]  /*1200*/  IMAD.MOV.U32 R9, RZ, RZ, R6 ;  /* 0x000000ffff097224 */ /* 0x000fe400078e0006 */
[----:B------:R-:W-:-:S07]  /*1210*/  IMAD.MOV.U32 R3, RZ, RZ, R8 ;  /* 0x000000ffff037224 */ /* 0x000fce00078e0008 */
[----:B------:R-:W-:Y:S05]  /*1220*/  WARPSYNC.COLLECTIVE R0, `(.L_x_693) ;  /* 0x0000000000087348 */ /* 0x000fea0003c00000 */
[----:B------:R0:W1:Y:S02]  /*1230*/  SHFL.DOWN P0, R8, R9, R10, R11 ;  /* 0x0800000a09087389 */ /* 0x000064000000000b */
[----:B01----:R-:W-:Y:S01]  /*1240*/  ENDCOLLECTIVE ;  /* 0x000000000000791b */ /* 0x003fe20003800000 */
.L_x_693:
        /* <DEDUP_REMOVED lines=9> */
.L_x_694:
[----:B------:R-:W-:Y:S02]  /*12e0*/  IMAD.MOV.U32 R9, RZ, RZ, R6 ;  /* 0x000000ffff097224 */ /* 0x000fe400078e0006 */
[----:B------:R-:W-:-:S07]  /*12f0*/  IMAD.MOV.U32 R3, RZ, RZ, R8 ;  /* 0x000000ffff037224 */ /* 0x000fce00078e0008 */
[----:B------:R-:W-:Y:S05]  /*1300*/  WARPSYNC.COLLECTIVE R0, `(.L_x_695) ;  /* 0x0000000000087348 */ /* 0x000fea0003c00000 */
[----:B------:R0:W1:Y:S02]  /*1310*/  SHFL.DOWN P0, R8, R9, R10, R11 ;  /* 0x0800000a09087389 */ /* 0x000064000000000b */
[----:B01----:R-:W-:Y:S01]  /*1320*/  ENDCOLLECTIVE ;  /* 0x000000000000791b */ /* 0x003fe20003800000 */
.L_x_695:
[----:B------:R-:W-:Y:S01]  /*1330*/  MOV R2, R8 ;  /* 0x0000000800027202 */ /* 0x000fe20000000f00 */
[----:B------:R-:W-:Y:S06]  /*1340*/  BRA `(.L_x_696) ;  /* 0xfffffff800b07947 */ /* 0x000fec000383ffff */
        .weak           $__internal_42_$__cuda_sm20_div_s64
        .type           $__internal_42_$__cuda_sm20_div_s64,@function
        .size           $__internal_42_$__cuda_sm20_div_s64,(.L_x_916 - $__internal_42_$__cuda_sm20_div_s64)
$__internal_42_$__cuda_sm20_div_s64:
        /* <DEDUP_REMOVED lines=83> */
[----:B------:R-:W-:Y:S06]  /*1880*/  RET.REL.NODEC R8 `(_ZN2at6native55_GLOBAL__N__6c1c77d0_17_DistanceKernel_cu_75b981de_308222cdist_kernel_cuda_implIdNS1_5distsIdE3infEEEvPT_PKS6_S9_S6_lllll) ;  /* 0xffffffe408dc7950 */ /* 0x000fec0003c3ffff */
.L_x_697:
        /* <DEDUP_REMOVED lines=15> */
.L_x_916:


//--------------------- .text._ZN2at6native55_GLOBAL__N__6c1c77d0_17_DistanceKernel_cu_75b981de_308222cdist_kernel_cuda_implIdNS1_5distsIdE3twoEEEvPT_PKS6_S9_S6_lllll --------------------------
	.section	.text._ZN2at6native55_GLOBAL__N__6c1c77d0_17_DistanceKernel_cu_75b981de_308222cdist_kernel_cuda_implIdNS1_5distsIdE3twoEEEvPT_PKS6_S9_S6_lllll,"ax",@progbits
	.align	128
.text._ZN2at6native55_GLOBAL__N__6c1c77d0_17_DistanceKernel_cu_75b981de_308222cdist_kernel_cuda_implIdNS1_5distsIdE3twoEEEvPT_PKS6_S9_S6_lllll:
        .type           _ZN2at6native55_GLOBAL__N__6c1c77d0_17_DistanceKernel_cu_75b981de_308222cdist_kernel_cuda_implIdNS1_5distsIdE3twoEEEvPT_PKS6_S9_S6_lllll,@function
        .size           _ZN2at6native55_GLOBAL__N__6c1c77d0_17_DistanceKernel_cu_75b981de_308222cdist_kernel_cuda_implIdNS1_5distsIdE3twoEEEvPT_PKS6_S9_S6_lllll,(.L_x_918 - _ZN2at6native55_GLOBAL__N__6c1c77d0_17_DistanceKernel_cu_75b981de_308222cdist_kernel_cuda_implIdNS1_5distsIdE3twoEEEvPT_PKS6_S9_S6_lllll)
        .other          _ZN2at6native55_GLOBAL__N__6c1c77d0_17_DistanceKernel_cu_75b981de_308222cdist_kernel_cuda_implIdNS1_5distsIdE3twoEEEvPT_PKS6_S9_S6_lllll,@"STO_CUDA_ENTRY STV_DEFAULT"
_ZN2at6native55_GLOBAL__N__6c1c77d0_17_DistanceKernel_cu_75b981de_308222cdist_kernel_cuda_implIdNS1_5distsIdE3twoEEEvPT_PKS6_S9_S6_lllll:
        /* <DEDUP_REMOVED lines=10> */
[----:B01----:R-:W-:Y:S05]  /*00a0*/  CALL.REL.NOINC `($__internal_43_$__cuda_sm20_div_s64) ;  /* 0x00000010007c7944 */ /* 0x003fea0003c00000 */
        /* <DEDUP_REMOVED lines=12> */
.L_x_698:
        /* <DEDUP_REMOVED lines=23> */
.L_x_699:
[----:B------:R-:W-:Y:S02]  /*02e0*/  ULDC UR4, c[0x0][0x234] ;  /* 0x00008d0000047ab9 */ /* 0x000fe40000000800 */
[----:B------:R-:W-:-:S04]  /*02f0*/  LOP3.LUT R0, R7, UR4, RZ, 0xfc, !PT ;  /* 0x0000000407007c12 */ /* 0x000fc8000f8efcff */
[----:B------:R-:W-:-:S13]  /*0300*/  ISETP.NE.U32.AND P0, PT, R0, RZ, PT ;  /* 0x000000ff0000720c */ /* 0x000fda0003f05070 */
[----:B------:R-:W-:Y:S05]  /*0310*/  @!P0 BRA `(.L_x_700) ;  /* 0x0000000000348947 */ /* 0x000fea0003800000 */
[----:B------:R-:W0:Y:S01]  /*0320*/  LDC R9, c[0x0][0x230] ;  /* 0x00008c00ff097b82 */ /* 0x000e220000000800 */
[----:B------:R-:W-:-:S07]  /*0330*/  MOV R0, 0x360 ;  /* 0x0000036000007802 */ /* 0x000fce0000000f00 */
[----:B------:R-:W1:Y:S02]  /*0340*/  LDC R8, c[0x0][0x234] ;  /* 0x00008d00ff087b82 */ /* 0x000e640000000800 */
[----:B01----:R-:W-:Y:S05]  /*0350*/  CALL.REL.NOINC `($__internal_43_$__cuda_sm20_div_s64) ;  /* 0x0000000c00d07944 */ /* 0x003fea0003c00000 */
        /* <DEDUP_REMOVED lines=9> */
.L_x_700:
        /* <DEDUP_REMOVED lines=23> */
.L_x_701:
        /* <DEDUP_REMOVED lines=17> */
[----:B------:R-:W-:Y:S01]  /*0670*/  IMAD.IADD R17, R13, 0x1, R17 ;  /* 0x000000010d117824 */ /* 0x000fe200078e0211 */
[----:B0-----:R-:W-:Y:S01]  /*0680*/  IADD3 R12, P1, R4, R12, RZ ;  /* 0x0000000c040c7210 */ /* 0x001fe20007f3e0ff */
[----:B------:R-:W-:-:S03]  /*0690*/  IMAD.WIDE.U32 R10, R2, UR8, R4 ;  /* 0x00000008020a7c25 */ /* 0x000fc6000f8e0004 */
[----:B------:R-:W-:Y:S01]  /*06a0*/  IADD3.X R2, R17, UR5, RZ, P0, !PT ;  /* 0x0000000511027c10 */ /* 0x000fe200087fe4ff */
[----:B------:R-:W-:Y:S01]  /*06b0*/  ULDC.64 UR8, c[0x0][0x208] ;  /* 0x0000820000087ab9 */ /* 0x000fe20000000a00 */
[----:B------:R-:W-:Y:S01]  /*06c0*/  IADD3.X R17, RZ, R17, RZ, P1, !PT ;  /* 0x00000011ff117210 */ /* 0x000fe20000ffe4ff */
[----:B------:R-:W-:Y:S01]  /*06d0*/  IMAD.IADD R11, R11, 0x1, R9 ;  /* 0x000000010b0b7824 */ /* 0x000fe200078e0209 */
[----:B------:R-:W-:Y:S01]  /*06e0*/  ISETP.GE.U32.AND P0, PT, R12, R3, PT ;  /* 0x000000030c00720c */ /* 0x000fe20003f06070 */
[----:B------:R-:W-:Y:S01]  /*06f0*/  IMAD R9, R0, UR4, RZ ;  /* 0x0000000400097c24 */ /* 0x000fe2000f8e02ff */
[----:B-1----:R-:W-:Y:S02]  /*0700*/  LEA R0, P1, R3, R6, 0x3 ;  /* 0x0000000603007211 */ /* 0x002fe400078218ff */
[----:B------:R-:W-:Y:S01]  /*0710*/  ISETP.GE.AND.EX P0, PT, R17, R2, PT, P0 ;  /* 0x000000021100720c */ /* 0x000fe20003f06300 */
[----:B------:R-:W-:Y:S01]  /*0720*/  IMAD R13, R8, UR5, R9 ;  /* 0x00000005080d7c24 */ /* 0x000fe2000f8e0209 */
[----:B------:R-:W-:Y:S01]  /*0730*/  LEA R15, P2, R12, R6, 0x3 ;  /* 0x000000060c0f7211 */ /* 0x000fe200078418ff */
[----:B------:R-:W-:Y:S01]  /*0740*/  IMAD.WIDE.U32 R8, R8, UR4, R10 ;  /* 0x0000000408087c25 */ /* 0x000fe2000f8e000a */
[----:B------:R-:W-:-:S02]  /*0750*/  LEA.HI.X R6, R3, R7, R2, 0x3, P1 ;  /* 0x0000000703067211 */ /* 0x000fc400008f1c02 */
[----:B------:R-:W-:Y:S02]  /*0760*/  CS2R R2, SRZ ;  /* 0x0000000000027805 */ /* 0x000fe4000001ff00 */
[----:B------:R-:W-:-:S05]  /*0770*/  LEA.HI.X R17, R12, R7, R17, 0x3, P2 ;  /* 0x000000070c117211 */ /* 0x000fca00010f1c11 */
[----:B------:R-:W-:Y:S05]  /*0780*/  @P0 BRA `(.L_x_703) ;  /* 0x0000000000580947 */ /* 0x000fea0003800000 */
[----:B------:R-:W0:Y:S01]  /*0790*/  LDC R7, c[0x0][RZ] ;  /* 0x00000000ff077b82 */ /* 0x000e220000000800 */
[----:B------:R-:W-:Y:S01]  /*07a0*/  ULDC.64 UR4, c[0x0][0x220] ;  /* 0x0000880000047ab9 */ /* 0x000fe20000000a00 */
[----:B------:R-:W-:Y:S01]  /*07b0*/  IMAD.IADD R13, R9, 0x1, R13 ;  /* 0x00000001090d7824 */ /* 0x000fe200078e020d */
[C---:B------:R-:W-:Y:S02]  /*07c0*/  LEA R12, P0, R8.reuse, UR4, 0x3 ;  /* 0x00000004080c7c11 */ /* 0x040fe4000f8018ff */
[----:B------:R-:W-:Y:S02]  /*07d0*/  CS2R R2, SRZ ;  /* 0x0000000000027805 */ /* 0x000fe4000001ff00 */
[----:B------:R-:W-:Y:S02]  /*07e0*/  LEA.HI.X R13, R8, UR5, R13, 0x3, P0 ;  /* 0x00000005080d7c11 */ /* 0x000fe400080f1c0d */
[----:B0-----:R-:W-:-:S04]  /*07f0*/  SHF.R.S32.HI R10, RZ, 0x1f, R7 ;  /* 0x0000001fff0a7819 */ /* 0x001fc80000011407 */
[C---:B------:R-:W-:Y:S01]  /*0800*/  SHF.L.U64.HI R14, R7.reuse, 0x3, R10 ;  /* 0x00000003070e7819 */ /* 0x040fe2000001020a */
[----:B------:R-:W-:-:S07]  /*0810*/  IMAD.SHL.U32 R7, R7, 0x8, RZ ;  /* 0x0000000807077824 */ /* 0x000fce00078e00ff */
.L_x_704:
[----:B------:R-:W-:Y:S01]  /*0820*/  MOV R10, R15 ;  /* 0x0000000f000a7202 */ /* 0x000fe20000000f00 */
[----:B------:R-:W-:Y:S01]  /*0830*/  IMAD.MOV.U32 R11, RZ, RZ, R17 ;  /* 0x000000ffff0b7224 */ /* 0x000fe200078e0011 */
[----:B------:R0:W2:Y:S05]  /*0840*/  LDG.E.64 R8, desc[UR8][R12.64] ;  /* 0x000000080c087981 */ /* 0x0000aa000c1e1b00 */
[----:B------:R-:W2:Y:S01]  /*0850*/  LDG.E.64 R10, desc[UR8][R10.64] ;  /* 0x000000080a0a7981 */ /* 0x000ea2000c1e1b00 */
[-C--:B------:R-:W-:Y:S02]  /*0860*/  IADD3 R15, P0, R15, R7.reuse, RZ ;  /* 0x000000070f0f7210 */ /* 0x080fe40007f1e0ff */
[----:B0-----:R-:W-:-:S03]  /*0870*/  IADD3 R12, P1, R12, R7, RZ ;  /* 0x000000070c0c7210 */ /* 0x001fc60007f3e0ff */
[----:B------:R-:W-:Y:S01]  /*0880*/  IMAD.X R17, R17, 0x1, R14, P0 ;  /* 0x0000000111117824 */ /* 0x000fe200000e060e */
[----:B------:R-:W-:Y:S02]  /*0890*/  ISETP.GE.U32.AND P0, PT, R15, R0, PT ;  /* 0x000000000f00720c */ /* 0x000fe40003f06070 */
[----:B------:R-:W-:Y:S02]  /*08a0*/  IADD3.X R13, R13, R14, RZ, P1, !PT ;  /* 0x0000000e0d0d7210 */ /* 0x000fe40000ffe4ff */
[----:B------:R-:W-:Y:S01]  /*08b0*/  ISETP.GE.U32.AND.EX P0, PT, R17, R6, PT, P0 ;  /* 0x000000061100720c */ /* 0x000fe20003f06100 */
[----:B--2---:R-:W-:-:S08]  /*08c0*/  DADD R8, -R8, R10 ;  /* 0x0000000008087229 */ /* 0x004fd0000000010a */
[----:B------:R-:W-:-:S04]  /*08d0*/  DFMA R2, |R8|, |R8|, R2 ;  /* 0x400000080802722b */ /* 0x000fc80000000202 */
[----:B------:R-:W-:Y:S07]  /*08e0*/  @!P0 BRA `(.L_x_704) ;  /* 0xfffffffc00cc8947 */ /* 0x000fee000383ffff */
.L_x_703:
[----:B------:R-:W-:Y:S05]  /*08f0*/  BSYNC B0 ;  /* 0x0000000000007941 */ /* 0x000fea0003800000 */
.L_x_702:
        /* <DEDUP_REMOVED lines=9> */
[----:B0-----:R-:W-:Y:S01]  /*0990*/  DADD R6, R6, R2 ;  /* 0x0000000006067229 */ /* 0x001fe20000000002 */
[----:B------:R-:W-:-:S06]  /*09a0*/  LOP3.LUT R3, R0, 0xffffffe0, RZ, 0xc0, !PT ;  /* 0xffffffe000037812 */ /* 0x000fcc00078ec0ff */
[----:B------:R-:W-:Y:S01]  /*09b0*/  SHFL.DOWN PT, R9, R7, 0x8, 0x1f ;  /* 0x09001f0007097f89 */ /* 0x000fe200000e0000 */
[----:B------:R-:W-:-:S03]  /*09c0*/  IMAD.IADD R14, R4, 0x1, -R3 ;  /* 0x00000001040e7824 */ /* 0x000fc600078e0a03 */
[----:B------:R-:W0:Y:S02]  /*09d0*/  SHFL.DOWN PT, R8, R6, 0x8, 0x1f ;  /* 0x09001f0006087f89 */ /* 0x000e2400000e0000 */
[----:B------:R-:W-:-:S13]  /*09e0*/  ISETP.NE.AND P0, PT, R14, RZ, PT ;  /* 0x000000ff0e00720c */ /* 0x000fda0003f05270 */
[----:B------:R-:W-:Y:S01]  /*09f0*/  @!P0 SHF.R.S32.HI R0, RZ, 0x5, R0 ;  /* 0x00000005ff008819 */ /* 0x000fe20000011400 */
[----:B0-----:R-:W-:Y:S01]  /*0a00*/  DADD R8, R6, R8 ;  /* 0x0000000006087229 */ /* 0x001fe20000000008 */
[----:B------:R-:W-:Y:S02]  /*0a10*/  @!P0 MOV R6, 0x400 ;  /* 0x0000040000068802 */ /* 0x000fe40000000f00 */
[----:B------:R-:W-:-:S04]  /*0a20*/  @!P1 MOV R7, 0x400 ;  /* 0x0000040000079802 */ /* 0x000fc80000000f00 */
[----:B------:R-:W-:Y:S04]  /*0a30*/  SHFL.DOWN PT, R11, R9, 0x4, 0x1f ;  /* 0x08801f00090b7f89 */ /* 0x000fe800000e0000 */
[----:B------:R-:W0:Y:S02]  /*0a40*/  SHFL.DOWN PT, R10, R8, 0x4, 0x1f ;  /* 0x08801f00080a7f89 */ /* 0x000e2400000e0000 */
[----:B0-----:R-:W-:Y:S01]  /*0a50*/  DADD R10, R8, R10 ;  /* 0x00000000080a7229 */ /* 0x001fe2000000000a */
[----:B------:R-:W0:Y:S01]  /*0a60*/  @!P0 S2R R9, SR_CgaCtaId ;  /* 0x0000000000098919 */ /* 0x000e220000008800 */
[----:B------:R-:W1:Y:S05]  /*0a70*/  @!P1 S2R R8, SR_CgaCtaId ;  /* 0x0000000000089919 */ /* 0x000e6a0000008800 */
[----:B------:R-:W-:Y:S04]  /*0a80*/  SHFL.DOWN PT, R13, R11, 0x2, 0x1f ;  /* 0x08401f000b0d7f89 */ /* 0x000fe800000e0000 */
[----:B------:R-:W2:Y:S01]  /*0a90*/  SHFL.DOWN PT, R12, R10, 0x2, 0x1f ;  /* 0x08401f000a0c7f89 */ /* 0x000ea200000e0000 */
[----:B0-----:R-:W-:Y:S01]  /*0aa0*/  @!P0 LEA R9, R9, R6, 0x18 ;  /* 0x0000000609098211 */ /* 0x001fe200078ec0ff */
[----:B--2---:R-:W-:-:S04]  /*0ab0*/  DADD R12, R10, R12 ;  /* 0x000000000a0c7229 */ /* 0x004fc8000000000c */
[----:B------:R-:W-:Y:S01]  /*0ac0*/  @!P0 IMAD R9, R0, 0x8, R9 ;  /* 0x0000000800098824 */ /* 0x000fe200078e0209 */
[----:B-1----:R-:W-:Y:S01]  /*0ad0*/  @!P1 LEA R11, R8, R7, 0x18 ;  /* 0x00000007080b9211 */ /* 0x002fe200078ec0ff */
[----:B------:R-:W-:-:S03]  /*0ae0*/  VIADD R0, R4, 0x1f ;  /* 0x0000001f04007836 */ /* 0x000fc60000000000 */
[----:B------:R-:W-:Y:S01]  /*0af0*/  @!P1 LEA R14, R14, R11, 0x3 ;  /* 0x0000000b0e0e9211 */ /* 0x000fe200078e18ff */
        /* <DEDUP_REMOVED lines=29> */
.L_x_720:
[----:B012---:R-:W-:-:S11]  /*0cd0*/  DADD R2, R2, R6 ;  /* 0x0000000002027229 */ /* 0x007fd60000000006 */
.L_x_706:
[----:B------:R-:W-:Y:S05]  /*0ce0*/  BSYNC B0 ;  /* 0x0000000000007941 */ /* 0x000fea0003800000 */
.L_x_705:
[----:B------:R-:W-:-:S13]  /*0cf0*/  ISETP.NE.AND P0, PT, R4, RZ, PT ;  /* 0x000000ff0400720c */ /* 0x000fda0003f05270 */
[----:B------:R-:W-:Y:S05]  /*0d00*/  @P0 EXIT ;  /* 0x000000000000094d */ /* 0x000fea0003800000 */
[----:B-1----:R-:W0:Y:S01]  /*0d10*/  MUFU.RSQ64H R5, R3 ;  /* 0x0000000300057308 */ /* 0x002e220000001c00 */
[----:B------:R-:W-:Y:S01]  /*0d20*/  IADD3 R4, R3, -0x3500000, RZ ;  /* 0xfcb0000003047810 */ /* 0x000fe20007ffe0ff */
[----:B------:R-:W-:Y:S01]  /*0d30*/  IMAD.MOV.U32 R8, RZ, RZ, 0x0 ;  /* 0x00000000ff087424 */ /* 0x000fe200078e00ff */
[----:B------:R-:W-:Y:S01]  /*0d40*/  BSSY B0, `(.L_x_708) ;  /* 0x0000010000007945 */ /* 0x000fe20003800000 */
[----:B------:R-:W-:Y:S01]  /*0d50*/  IMAD.MOV.U32 R9, RZ, RZ, 0x3fd80000 ;  /* 0x3fd80000ff097424 */ /* 0x000fe200078e00ff */
[----:B------:R-:W-:Y:S02]  /*0d60*/  ISETP.GE.U32.AND P0, PT, R4, 0x7ca00000, PT ;  /* 0x7ca000000400780c */ /* 0x000fe40003f06070 */
[----:B0-----:R-:W-:-:S08]  /*0d70*/  DMUL R6, R4, R4 ;  /* 0x0000000404067228 */ /* 0x001fd00000000000 */
[----:B------:R-:W-:-:S08]  /*0d80*/  DFMA R6, -R6, R2, 1 ;  /* 0x3ff000000606742b */ /* 0x000fd00000000102 */
        /* <DEDUP_REMOVED lines=10> */
[----:B------:R-:W-:Y:S05]  /*0e30*/  CALL.REL.NOINC `($__internal_44_$__cuda_sm20_dsqrt_rn_f64_mediumpath_v1) ;  /* 0x0000000800687944 */ /* 0x000fea0003c00000 */
.L_x_709:
[----:B------:R-:W-:Y:S05]  /*0e40*/  BSYNC B0 ;  /* 0x0000000000007941 */ /* 0x000fea0003800000 */
.L_x_708:
[----:B------:R-:W-:Y:S02]  /*0e50*/  ULDC.64 UR4, c[0x0][0x210] ;  /* 0x0000840000047ab9 */ /* 0x000fe40000000a00 */
[----:B------:R-:W-:-:S04]  /*0e60*/  ULEA UR4, UP0, UR6, UR4, 0x3 ;  /* 0x0000000406047291 */ /* 0x000fc8000f80183f */
[----:B------:R-:W-:Y:S02]  /*0e70*/  ULEA.HI.X UR5, UR6, UR5, URZ, 0x3, UP0 ;  /* 0x0000000506057291 */ /* 0x000fe400080f1c3f */
[----:B------:R-:W-:-:S04]  /*0e80*/  IMAD.U32 R2, RZ, RZ, UR4 ;  /* 0x00000004ff027e24 */ /* 0x000fc8000f8e00ff */
[----:B------:R-:W-:-:S05]  /*0e90*/  MOV R3, UR5 ;  /* 0x0000000500037c02 */ /* 0x000fca0008000f00 */
[----:B------:R-:W-:Y:S01]  /*0ea0*/  STG.E.64 desc[UR8][R2.64], R6 ;  /* 0x0000000602007986 */ /* 0x000fe2000c101b08 */
[----:B------:R-:W-:Y:S05]  /*0eb0*/  EXIT ;  /* 0x000000000000794d */ /* 0x000fea0003800000 */
.L_x_707:
[----:B-1----:R-:W-:Y:S01]  /*0ec0*/  IMAD.MOV.U32 R13, RZ, RZ, R3 ;  /* 0x000000ffff0d7224 */ /* 0x002fe200078e0003 */
[----:B------:R-:W-:Y:S01]  /*0ed0*/  MOV R15, 0x1f ;  /* 0x0000001f000f7802 */ /* 0x000fe20000000f00 */
[----:B------:R-:W-:Y:S02]  /*0ee0*/  IMAD.MOV.U32 R14, RZ, RZ, 0x10 ;  /* 0x00000010ff0e7424 */ /* 0x000fe400078e00ff */
[----:B------:R-:W-:-:S07]  /*0ef0*/  IMAD.MOV.U32 R0, RZ, RZ, -0x1 ;  /* 0xffffffffff007424 */ /* 0x000fce00078e00ff */
[----:B------:R-:W-:Y:S05]  /*0f00*/  WARPSYNC.COLLECTIVE R0, `(.L_x_710) ;  /* 0x0000000000087348 */ /* 0x000fea0003c00000 */
[----:B------:R0:W1:Y:S02]  /*0f10*/  SHFL.DOWN P0, R12, R13, R14, R15 ;  /* 0x0800000e0d0c7389 */ /* 0x000064000000000f */
[----:B01----:R-:W-:Y:S01]  /*0f20*/  ENDCOLLECTIVE ;  /* 0x000000000000791b */ /* 0x003fe20003800000 */
.L_x_710:
[----:B------:R-:W-:Y:S01]  /*0f30*/  MOV R13, R2 ;  /* 0x00000002000d7202 */ /* 0x000fe20000000f00 */
[----:B------:R-:W-:-:S07]  /*0f40*/  IMAD.MOV.U32 R7, RZ, RZ, R12 ;  /* 0x000000ffff077224 */ /* 0x000fce00078e000c */
[----:B------:R-:W-:Y:S05]  /*0f50*/  WARPSYNC.COLLECTIVE R0, `(.L_x_711) ;  /* 0x0000000000087348 */ /* 0x000fea0003c00000 */
[----:B------:R0:W1:Y:S02]  /*0f60*/  SHFL.DOWN P0, R12, R13, R14, R15 ;  /* 0x0800000e0d0c7389 */ /* 0x000064000000000f */
[----:B01----:R-:W-:Y:S01]  /*0f70*/  ENDCOLLECTIVE ;  /* 0x000000000000791b */ /* 0x003fe20003800000 */
.L_x_711:
[----:B------:R-:W-:Y:S01]  /*0f80*/  MOV R14, 0x8 ;  /* 0x00000008000e7802 */ /* 0x000fe20000000f00 */
[----:B------:R-:W-:-:S06]  /*0f90*/  IMAD.MOV.U32 R6, RZ, RZ, R12 ;  /* 0x000000ffff067224 */ /* 0x000fcc00078e000c */
[----:B------:R-:W-:-:S10]  /*0fa0*/  DADD R6, R2, R6 ;  /* 0x0000000002067229 */ /* 0x000fd40000000006 */
[----:B------:R-:W-:-:S07]  /*0fb0*/  IMAD.MOV.U32 R13, RZ, RZ, R7 ;  /* 0x000000ffff0d7224 */ /* 0x000fce00078e0007 */
[----:B------:R-:W-:Y:S05]  /*0fc0*/  WARPSYNC.COLLECTIVE R0, `(.L_x_712) ;  /* 0x0000000000087348 */ /* 0x000fea0003c00000 */
[----:B------:R0:W1:Y:S02]  /*0fd0*/  SHFL.DOWN P0, R12, R13, R14, R15 ;  /* 0x0800000e0d0c7389 */ /* 0x000064000000000f */
[----:B01----:R-:W-:Y:S01]  /*0fe0*/  ENDCOLLECTIVE ;  /* 0x000000000000791b */ /* 0x003fe20003800000 */
.L_x_712:
[----:B------:R-:W-:Y:S02]  /*0ff0*/  IMAD.MOV.U32 R13, RZ, RZ, R6 ;  /* 0x000000ffff0d7224 */ /* 0x000fe400078e0006 */
[----:B------:R-:W-:-:S07]  /*1000*/  IMAD.MOV.U32 R9, RZ, RZ, R12 ;  /* 0x000000ffff097224 */ /* 0x000fce00078e000c */
[----:B------:R-:W-:Y:S05]  /*1010*/  WARPSYNC.COLLECTIVE R0, `(.L_x_713) ;  /* 0x0000000000087348 */ /* 0x000fea0003c00000 */
[----:B------:R0:W1:Y:S02]  /*1020*/  SHFL.DOWN P0, R12, R13, R14, R15 ;  /* 0x0800000e0d0c7389 */ /* 0x000064000000000f */
[----:B01----:R-:W-:Y:S01]  /*1030*/  ENDCOLLECTIVE ;  /* 0x000000000000791b */ /* 0x003fe20003800000 */
.L_x_713:
[----:B------:R-:W-:Y:S01]  /*1040*/  IMAD.MOV.U32 R14, RZ, RZ, 0x4 ;  /* 0x00000004ff0e7424 */ /* 0x000fe200078e00ff */
[----:B------:R-:W-:-:S06]  /*1050*/  MOV R8, R12 ;  /* 0x0000000c00087202 */ /* 0x000fcc0000000f00 */
[----:B------:R-:W-:-:S10]  /*1060*/  DADD R8, R6, R8 ;  /* 0x0000000006087229 */ /* 0x000fd40000000008 */
[----:B------:R-:W-:-:S07]  /*1070*/  IMAD.MOV.U32 R13, RZ, RZ, R9 ;  /* 0x000000ffff0d7224 */ /* 0x000fce00078e0009 */
[----:B------:R-:W-:Y:S05]  /*1080*/  WARPSYNC.COLLECTIVE R0, `(.L_x_714) ;  /* 0x0000000000087348 */ /* 0x000fea0003c00000 */
[----:B------:R0:W1:Y:S02]  /*1090*/  SHFL.DOWN P0, R12, R13, R14, R15 ;  /* 0x0800000e0d0c7389 */ /* 0x000064000000000f */
[----:B01----:R-:W-:Y:S01]  /*10a0*/  ENDCOLLECTIVE ;  /* 0x000000000000791b */ /* 0x003fe20003800000 */
.L_x_714:
[----:B------:R-:W-:Y:S01]  /*10b0*/  IMAD.MOV.U32 R13, RZ, RZ, R8 ;  /* 0x000000ffff0d7224 */ /* 0x000fe200078e0008 */
[----:B------:R-:W-:-:S07]  /*10c0*/  MOV R11, R12 ;  /* 0x0000000c000b7202 */ /* 0x000fce0000000f00 */
[----:B------:R-:W-:Y:S05]  /*10d0*/  WARPSYNC.COLLECTIVE R0, `(.L_x_715) ;  /* 0x0000000000087348 */ /* 0x000fea0003c00000 */
[----:B------:R0:W1:Y:S02]  /*10e0*/  SHFL.DOWN P0, R12, R13, R14, R15 ;  /* 0x0800000e0d0c7389 */ /* 0x000064000000000f */
[----:B01----:R-:W-:Y:S01]  /*10f0*/  ENDCOLLECTIVE ;  /* 0x000000000000791b */ /* 0x003fe20003800000 */
.L_x_715:
[----:B------:R-:W-:Y:S02]  /*1100*/  IMAD.MOV.U32 R14, RZ, RZ, 0x2 ;  /* 0x00000002ff0e7424 */ /* 0x000fe400078e00ff */
[----:B------:R-:W-:-:S06]  /*1110*/  IMAD.MOV.U32 R10, RZ, RZ, R12 ;  /* 0x000000ffff0a7224 */ /* 0x000fcc00078e000c */
[----:B------:R-:W-:-:S10]  /*1120*/  DADD R10, R8, R10 ;  /* 0x00000000080a7229 */ /* 0x000fd4000000000a */
[----:B------:R-:W-:-:S07]  /*1130*/  MOV R13, R11 ;  /* 0x0000000b000d7202 */ /* 0x000fce0000000f00 */
[----:B------:R-:W-:Y:S05]  /*1140*/  WARPSYNC.COLLECTIVE R0, `(.L_x_716) ;  /* 0x0000000000087348 */ /* 0x000fea0003c00000 */
[----:B------:R0:W1:Y:S02]  /*1150*/  SHFL.DOWN P0, R12, R13, R14, R15 ;  /* 0x0800000e0d0c7389 */ /* 0x000064000000000f */
[----:B01----:R-:W-:Y:S01]  /*1160*/  ENDCOLLECTIVE ;  /* 0x000000000000791b */ /* 0x003fe20003800000 */
.L_x_716:
[----:B------:R-:W-:Y:S01]  /*1170*/  MOV R13, R10 ;  /* 0x0000000a000d7202 */ /* 0x000fe20000000f00 */
[----:B------:R-:W-:-:S07]  /*1180*/  IMAD.MOV.U32 R3, RZ, RZ, R12 ;  /* 0x000000ffff037224 */ /* 0x000fce00078e000c */
[----:B------:R-:W-:Y:S05]  /*1190*/  WARPSYNC.COLLECTIVE R0, `(.L_x_717) ;  /* 0x0000000000087348 */ /* 0x000fea0003c00000 */
[----:B------:R0:W1:Y:S02]  /*11a0*/  SHFL.DOWN P0, R12, R13, R14, R15 ;  /* 0x0800000e0d0c7389 */ /* 0x000064000000000f */
[----:B01----:R-:W-:Y:S01]  /*11b0*/  ENDCOLLECTIVE ;  /* 0x000000000000791b */ /* 0x003fe20003800000 */
.L_x_717:
[----:B------:R-:W-:Y:S01]  /*11c0*/  MOV R14, 0x1 ;  /* 0x00000001000e7802 */ /* 0x000fe20000000f00 */
[----:B------:R-:W-:-:S06]  /*11d0*/  IMAD.MOV.U32 R2, RZ, RZ, R12 ;  /* 0x000000ffff027224 */ /* 0x000fcc00078e000c */
[----:B------:R-:W-:-:S10]  /*11e0*/  DADD R2, R10, R2 ;  /* 0x000000000a027229 */ /* 0x000fd40000000002 */
[----:B------:R-:W-:-:S07]  /*11f0*/  IMAD.MOV.U32 R13, RZ, RZ, R3 ;  /* 0x000000ffff0d7224 */ /* 0x000fce00078e0003 */
[----:B------:R-:W-:Y:S05]  /*1200*/  WARPSYNC.COLLECTIVE R0, `(.L_x_718) ;  /* 0x0000000000087348 */ /* 0x000fea0003c00000 */
[----:B------:R0:W1:Y:S02]  /*1210*/  SHFL.DOWN P0, R12, R13, R14, R15 ;  /* 0x0800000e0d0c7389 */ /* 0x000064000000000f */
[----:B01----:R-:W-:Y:S01]  /*1220*/  ENDCOLLECTIVE ;  /* 0x000000000000791b */ /* 0x003fe20003800000 */
.L_x_718:
[----:B------:R-:W-:Y:S02]  /*1230*/  IMAD.MOV.U32 R13, RZ, RZ, R2 ;  /* 0x000000ffff0d7224 */ /* 0x000fe400078e0002 */
[----:B------:R-:W-:-:S07]  /*1240*/  IMAD.MOV.U32 R7, RZ, RZ, R12 ;  /* 0x000000ffff077224 */ /* 0x000fce00078e000c */
[----:B------:R-:W-:Y:S05]  /*1250*/  WARPSYNC.COLLECTIVE R0, `(.L_x_719) ;  /* 0x0000000000087348 */ /* 0x000fea0003c00000 */
[----:B------:R0:W1:Y:S02]  /*1260*/  SHFL.DOWN P0, R12, R13, R14, R15 ;  /* 0x0800000e0d0c7389 */ /* 0x000064000000000f */
[----:B01----:R-:W-:Y:S01]  /*1270*/  ENDCOLLECTIVE ;  /* 0x000000000000791b */ /* 0x003fe20003800000 */
.L_x_719:
[----:B------:R-:W-:Y:S01]  /*1280*/  MOV R6, R12 ;  /* 0x0000000c00067202 */ /* 0x000fe20000000f00 */
[----:B------:R-:W-:Y:S06]  /*1290*/  BRA `(.L_x_720) ;  /* 0xfffffff8008c7947 */ /* 0x000fec000383ffff */
        .weak           $__internal_43_$__cuda_sm20_div_s64
        .type           $__internal_43_$__cuda_sm20_div_s64,@function
        .size           $__internal_43_$__cuda_sm20_div_s64,($__internal_44_$__cuda_sm20_dsqrt_rn_f64_mediumpath_v1 - $__internal_43_$__cuda_sm20_div_s64)
$__internal_43_$__cuda_sm20_div_s64:
        /* <DEDUP_REMOVED lines=14> */
[----:B------:R-:W-:-:S03]  /*1380*/  IMAD.HI.U32 R12, R10, R15, RZ ;  /* 0x0000000f0a0c7227 */ /* 0x000fc600078e00ff */
[----:B------:R-:W-:Y:S01]  /*1390*/  IADD3.X R17, RZ, ~R13, RZ, P0, !PT ;  /* 0x8000000dff117210 */ /* 0x000fe200007fe4ff */
[----:B------:R-:W-:-:S04]  /*13a0*/  IMAD.MOV.U32 R13, RZ, RZ, R10 ;  /* 0x000000ffff0d7224 */ /* 0x000fc800078e000a */
[----:B------:R-:W-:-:S04]  /*13b0*/  IMAD.WIDE.U32 R12, P0, R10, R17, R12 ;  /* 0x000000110a0c7225 */ /* 0x000fc8000780000c */
[C---:B------:R-:W-:Y:S02]  /*13c0*/  IMAD R19, R11.reuse, R17, RZ ;  /* 0x000000110b137224 */ /* 0x040fe400078e02ff */
        /* <DEDUP_REMOVED lines=22> */
[----:B------:R-:W-:Y:S01]  /*1530*/  IADD3.X R14, RZ, RZ, R11, P2, P1 ;  /* 0x000000ffff0e7210 */ /* 0x000fe200017e240b */
[----:B------:R-:W-:-:S04]  /*1540*/  HFMA2.MMA R11, -RZ, RZ, 0, 0 ;  /* 0x00000000ff0b7435 */ /* 0x000fc800000001ff */
[----:B------:R-:W-:-:S04]  /*1550*/  IMAD R17, R14, R15, RZ ;  /* 0x0000000f0e117224 */ /* 0x000fc800078e02ff */
[----:B------:R-:W-:-:S04]  /*1560*/  IMAD.WIDE.U32 R10, R12, R15, R10 ;  /* 0x0000000f0c0a7225 */ /* 0x000fc800078e000a */
[----:B------:R-:W-:-:S04]  /*1570*/  IMAD.HI.U32 R12, R14, R15, RZ ;  /* 0x0000000f0e0c7227 */ /* 0x000fc800078e00ff */
[----:B------:R-:W-:-:S04]  /*1580*/  IMAD.HI.U32 R10, P0, R14, R13, R10 ;  /* 0x0000000d0e0a7227 */ /* 0x000fc8000780000a */
[----:B------:R-:W-:Y:S01]  /*1590*/  IMAD.X R12, RZ, RZ, R12, P0 ;  /* 0x000000ffff0c7224 */ /* 0x000fe200000e060c */
[----:B------:R-:W-:-:S05]  /*15a0*/  IADD3 R17, P1, R17, R10, RZ ;  /* 0x0000000a11117210 */ /* 0x000fca0007f3e0ff */
        /* <DEDUP_REMOVED lines=12> */
[----:B------:R-:W-:Y:S01]  /*1670*/  SEL R17, R10, R17, P0 ;  /* 0x000000110a117207 */ /* 0x000fe20000000000 */
[----:B------:R-:W-:Y:S01]  /*1680*/  IMAD.X R12, RZ, RZ, R19, P2 ;  /* 0x000000ffff0c7224 */ /* 0x000fe200010e0613 */
[----:B------:R-:W-:-:S02]  /*1690*/  SEL R13, R13, R15, P0 ;  /* 0x0000000f0d0d7207 */ /* 0x000fc40000000000 */
[----:B------:R-:W-:Y:S02]  /*16a0*/  ISETP.GE.U32.AND P1, PT, R11, R4, PT ;  /* 0x000000040b00720c */ /* 0x000fe40003f26070 */
[----:B------:R-:W-:Y:S02]  /*16b0*/  SEL R10, R12, R19, P0 ;  /* 0x000000130c0a7207 */ /* 0x000fe40000000000 */
[----:B------:R-:W-:Y:S02]  /*16c0*/  IADD3 R4, P2, R17, 0x1, RZ ;  /* 0x0000000111047810 */ /* 0x000fe40007f5e0ff */
[----:B------:R-:W-:Y:S02]  /*16d0*/  ISETP.GE.U32.AND.EX P0, PT, R13, R5, PT, P1 ;  /* 0x000000050d00720c */ /* 0x000fe40003f06110 */
[----:B------:R-:W-:Y:S02]  /*16e0*/  IADD3.X R11, RZ, R10, RZ, P2, !PT ;  /* 0x0000000aff0b7210 */ /* 0x000fe400017fe4ff */
[----:B------:R-:W-:-:S02]  /*16f0*/  SEL R4, R4, R17, P0 ;  /* 0x0000001104047207 */ /* 0x000fc40000000000 */
[----:B------:R-:W-:Y:S02]  /*1700*/  SEL R11, R11, R10, P0 ;  /* 0x0000000a0b0b7207 */ /* 0x000fe40000000000 */
[----:B------:R-:W-:Y:S02]  /*1710*/  IADD3 R5, P2, RZ, -R4, RZ ;  /* 0x80000004ff057210 */ /* 0x000fe40007f5e0ff */
[----:B------:R-:W-:Y:S02]  /*1720*/  LOP3.LUT R12, R8, R7, RZ, 0x3c, !PT ;  /* 0x00000007080c7212 */ /* 0x000fe400078e3cff */
[----:B------:R-:W-:Y:S01]  /*1730*/  ISETP.NE.U32.AND P0, PT, R9, RZ, PT ;  /* 0x000000ff0900720c */ /* 0x000fe20003f05070 */
[----:B------:R-:W-:Y:S01]  /*1740*/  IMAD.X R10, RZ, RZ, ~R11, P2 ;  /* 0x000000ffff0a7224 */ /* 0x000fe200010e0e0b */
[----:B------:R-:W-:Y:S02]  /*1750*/  ISETP.GE.AND P1, PT, R12, RZ, PT ;  /* 0x000000ff0c00720c */ /* 0x000fe40003f26270 */
[----:B------:R-:W-:Y:S01]  /*1760*/  ISETP.NE.AND.EX P0, PT, R8, RZ, PT, P0 ;  /* 0x000000ff0800720c */ /* 0x000fe20003f05300 */
[----:B------:R-:W-:Y:S01]  /*1770*/  IMAD.MOV.U32 R8, RZ, RZ, R0 ;  /* 0x000000ffff087224 */ /* 0x000fe200078e0000 */
[----:B------:R-:W-:-:S02]  /*1780*/  MOV R9, 0x0 ;  /* 0x0000000000097802 */ /* 0x000fc40000000f00 */
[----:B------:R-:W-:Y:S02]  /*1790*/  SEL R4, R5, R4, !P1 ;  /* 0x0000000405047207 */ /* 0x000fe40004800000 */
[----:B------:R-:W-:Y:S02]  /*17a0*/  SEL R11, R10, R11, !P1 ;  /* 0x0000000b0a0b7207 */ /* 0x000fe40004800000 */
[----:B------:R-:W-:Y:S02]  /*17b0*/  SEL R4, R4, 0xffffffff, P0 ;  /* 0xffffffff04047807 */ /* 0x000fe40000000000 */
[----:B------:R-:W-:Y:S01]  /*17c0*/  SEL R11, R11, 0xffffffff, P0 ;  /* 0xffffffff0b0b7807 */ /* 0x000fe20000000000 */
[----:B------:R-:W-:Y:S06]  /*17d0*/  RET.REL.NODEC R8 `(_ZN2at6native55_GLOBAL__N__6c1c77d0_17_DistanceKernel_cu_75b981de_308222cdist_kernel_cuda_implIdNS1_5distsIdE3twoEEEvPT_PKS6_S9_S6_lllll) ;  /* 0xffffffe808087950 */ /* 0x000fec0003c3ffff */
        .weak           $__internal_44_$__cuda_sm20_dsqrt_rn_f64_mediumpath_v1
        .type           $__internal_44_$__cuda_sm20_dsqrt_rn_f64_mediumpath_v1,@function
        .size           $__internal_44_$__cuda_sm20_dsqrt_rn_f64_mediumpath_v1,(.L_x_918 - $__internal_44_$__cuda_sm20_dsqrt_rn_f64_mediumpath_v1)
$__internal_44_$__cuda_sm20_dsqrt_rn_f64_mediumpath_v1:
[----:B------:R-:W-:Y:S01]  /*17e0*/  ISETP.GE.U32.AND P0, PT, R4, -0x3400000, PT ;  /* 0xfcc000000400780c */ /* 0x000fe20003f06070 */
[----:B------:R-:W-:Y:S01]  /*17f0*/  BSSY B1, `(.L_x_721) ;  /* 0x0000028000017945 */ /* 0x000fe20003800000 */
[----:B------:R-:W-:Y:S01]  /*1800*/  IMAD.MOV.U32 R4, RZ, RZ, R2 ;  /* 0x000000ffff047224 */ /* 0x000fe200078e0002 */
[----:B------:R-:W-:Y:S01]  /*1810*/  MOV R5, R3 ;  /* 0x0000000300057202 */ /* 0x000fe20000000f00 */
[----:B------:R-:W-:Y:S02]  /*1820*/  IMAD.MOV.U32 R8, RZ, RZ, R10 ;  /* 0x000000ffff087224 */ /* 0x000fe400078e000a */
[----:B------:R-:W-:Y:S02]  /*1830*/  IMAD.MOV.U32 R2, RZ, RZ, R14 ;  /* 0x000000ffff027224 */ /* 0x000fe400078e000e */
[----:B------:R-:W-:-:S05]  /*1840*/  IMAD.MOV.U32 R3, RZ, RZ, R15 ;  /* 0x000000ffff037224 */ /* 0x000fca00078e000f */
        /* <DEDUP_REMOVED lines=9> */
.L_x_722:
        /* <DEDUP_REMOVED lines=9> */
[----:B------:R-:W-:Y:S01]  /*1970*/  IMAD.MOV.U32 R8, RZ, RZ, 0x0 ;  /* 0x00000000ff087424 */ /* 0x000fe200078e00ff */
[----:B------:R-:W-:Y:S01]  /*1980*/  MOV R4, RZ ;  /* 0x000000ff00047202 */ /* 0x000fe20000000f00 */
        /* <DEDUP_REMOVED lines=13> */
.L_x_724:
[----:B------:R-:W-:-:S11]  /*1a60*/  DADD R2, R4, R4 ;  /* 0x0000000004027229 */ /* 0x000fd60000000004 */
.L_x_723:
[----:B------:R-:W-:Y:S05]  /*1a70*/  BSYNC B1 ;  /* 0x0000000000017941 */ /* 0x000fea0003800000 */
.L_x_721:
[----:B------:R-:W-:Y:S01]  /*1a80*/  MOV R7, R3 ;  /* 0x0000000300077202 */ /* 0x000fe20000000f00 */
[----:B------:R-:W-:Y:S01]  /*1a90*/  HFMA2.MMA R3, -RZ, RZ, 0, 0 ;  /* 0x00000000ff037435 */ /* 0x000fe200000001ff */
[----:B------:R-:W-:Y:S02]  /*1aa0*/  IMAD.MOV.U32 R6, RZ, RZ, R2 ;  /* 0x000000ffff067224 */ /* 0x000fe400078e0002 */
[----:B------:R-:W-:-:S04]  /*1ab0*/  IMAD.MOV.U32 R2, RZ, RZ, R0 ;  /* 0x000000ffff027224 */ /* 0x000fc800078e0000 */
[----:B------:R-:W-:Y:S05]  /*1ac0*/  RET.REL.NODEC R2 `(_ZN2at6native55_GLOBAL__N__6c1c77d0_17_DistanceKernel_cu_75b981de_308222cdist_kernel_cuda_implIdNS1_5distsIdE3twoEEEvPT_PKS6_S9_S6_lllll) ;  /* 0xffffffe4024c7950 */ /* 0x000fea0003c3ffff */
.L_x_725:
        /* <DEDUP_REMOVED lines=11> */
.L_x_918:


//--------------------- .text._ZN2at6native55_GLOBAL__N__6c1c77d0_17_DistanceKernel_cu_75b981de_308222cdist_kernel_cuda_implIdNS1_5distsIdE3oneEEEvPT_PKS6_S9_S6_lllll --------------------------
	.section	.text._ZN2at6native55_GLOBAL__N__6c1c77d0_17_DistanceKernel_cu_75b981de_308222cdist_kernel_cuda_implIdNS1_5distsIdE3oneEEEvPT_PKS6_S9_S6_lllll,"ax",@progbits
	.align	128
.text._ZN2at6native55_GLOBAL__N__6c1c77d0_17_DistanceKernel_cu_75b981de_308222cdist_kernel_cuda_implIdNS1_5distsIdE3oneEEEvPT_PKS6_S9_S6_lllll:
        .type           _ZN2at6native55_GLOBAL__N__6c1c77d0_17_DistanceKernel_cu_75b981de_308222cdist_kernel_cuda_implIdNS1_5distsIdE3oneEEEvPT_PKS6_S9_S6_lllll,@function
        .size           _ZN2at6native55_GLOBAL__N__6c1c77d0_17_DistanceKernel_cu_75b981de_308222cdist_kernel_cuda_implIdNS1_5distsIdE3oneEEEvPT_PKS6_S9_S6_lllll,(.L_x_921 - _ZN2at6native55_GLOBAL__N__6c1c77d0_17_DistanceKernel_cu_75b981de_308222cdist_kernel_cuda_implIdNS1_5distsIdE3oneEEEvPT_PKS6_S9_S6_lllll)
        .other          _ZN2at6native55_GLOBAL__N__6c1c77d0_17_DistanceKernel_cu_75b981de_308222cdist_kernel_cuda_implIdNS1_5distsIdE3oneEEEvPT_PKS6_S9_S6_lllll,@"STO_CUDA_ENTRY STV_DEFAULT"
_ZN2at6native55_GLOBAL__N__6c1c77d0_17_DistanceKernel_cu_75b981de_308222cdist_kernel_cuda_implIdNS1_5distsIdE3oneEEEvPT_PKS6_S9_S6_lllll:
        /* <DEDUP_REMOVED lines=10> */
[----:B01----:R-:W-:Y:S05]  /*00a0*/  CALL.REL.NOINC `($__internal_45_$__cuda_sm20_div_s64) ;  /* 0x00000010002c7944 */ /* 0x003fea0003c00000 */
        /* <DEDUP_REMOVED lines=12> */
.L_x_726:
        /* <DEDUP_REMOVED lines=23> */
.L_x_727:
[----:B------:R-:W-:Y:S02]  /*02e0*/  ULDC UR4, c[0x0][0x234] ;  /* 0x00008d0000047ab9 */ /* 0x000fe40000000800 */
[----:B------:R-:W-:-:S04]  /*02f0*/  LOP3.LUT R0, R7, UR4, RZ, 0xfc, !PT ;  /* 0x0000000407007c12 */ /* 0x000fc8000f8efcff */
[----:B------:R-:W-:-:S13]  /*0300*/  ISETP.NE.U32.AND P0, PT, R0, RZ, PT ;  /* 0x000000ff0000720c */ /* 0x000fda0003f05070 */
[----:B------:R-:W-:Y:S05]  /*0310*/  @!P0 BRA `(.L_x_728) ;  /* 0x0000000000348947 */ /* 0x000fea0003800000 */
[----:B------:R-:W0:Y:S01]  /*0320*/  LDC R9, c[0x0][0x230] ;  /* 0x00008c00ff097b82 */ /* 0x000e220000000800 */
[----:B------:R-:W-:-:S07]  /*0330*/  MOV R0, 0x360 ;  /* 0x0000036000007802 */ /* 0x000fce0000000f00 */
[----:B------:R-:W1:Y:S02]  /*0340*/  LDC R8, c[0x0][0x234] ;  /* 0x00008d00ff087b82 */ /* 0x000e640000000800 */
[----:B01----:R-:W-:Y:S05]  /*0350*/  CALL.REL.NOINC `($__internal_45_$__cuda_sm20_div_s64) ;  /* 0x0000000c00807944 */ /* 0x003fea0003c00000 */
        /* <DEDUP_REMOVED lines=9> */
.L_x_728:
        /* <DEDUP_REMOVED lines=23> */
.L_x_729:
        /* <DEDUP_REMOVED lines=44> */
.L_x_732:
        /* <DEDUP_REMOVED lines=11> */
[----:B------:R-:W-:-:S04]  /*08d0*/  DADD R2, |R8|, R2 ;  /* 0x0000000008027229 */ /* 0x000fc80000000202 */
[----:B------:R-:W-:Y:S07]  /*08e0*/  @!P0 BRA `(.L_x_732) ;  /* 0xfffffffc00cc8947 */ /* 0x000fee000383ffff */
.L_x_731:
[----:B------:R-:W-:Y:S05]  /*08f0*/  BSYNC B0 ;  /* 0x0000000000007941 */ /* 0x000fea0003800000 */
.L_x_730:
        /* <DEDUP_REMOVED lines=61> */
.L_x_746:
[----:B012---:R-:W-:-:S11]  /*0cd0*/  DADD R2, R2, R6 ;  /* 0x0000000002027229 */ /* 0x007fd60000000006 */
.L_x_734:
[----:B------:R-:W-:Y:S05]  /*0ce0*/  BSYNC B0 ;  /* 0x0000000000007941 */ /* 0x000fea0003800000 */
.L_x_733:
[----:B------:R-:W-:-:S13]  /*0cf0*/  ISETP.NE.AND P0, PT, R4, RZ, PT ;  /* 0x000000ff0400720c */ /* 0x000fda0003f05270 */
[----:B------:R-:W-:Y:S05]  /*0d00*/  @P0 EXIT ;  /* 0x000000000000094d */ /* 0x000fea0003800000 */
[----:B------:R-:W-:Y:S02]  /*0d10*/  ULDC.64 UR4, c[0x0][0x210] ;  /* 0x0000840000047ab9 */ /* 0x000fe40000000a00 */
[----:B------:R-:W-:-:S04]  /*0d20*/  ULEA UR4, UP0, UR6, UR4, 0x3 ;  /* 0x0000000406047291 */ /* 0x000fc8000f80183f */
[----:B------:R-:W-:Y:S02]  /*0d30*/  ULEA.HI.X UR5, UR6, UR5, URZ, 0x3, UP0 ;  /* 0x0000000506057291 */ /* 0x000fe400080f1c3f */
[----:B------:R-:W-:-:S04]  /*0d40*/  MOV R4, UR4 ;  /* 0x0000000400047c02 */ /* 0x000fc80008000f00 */
[----:B------:R-:W-:-:S05]  /*0d50*/  IMAD.U32 R5, RZ, RZ, UR5 ;  /* 0x00000005ff057e24 */ /* 0x000fca000f8e00ff */
[----:B-1----:R-:W-:Y:S01]  /*0d60*/  STG.E.64 desc[UR8][R4.64], R2 ;  /* 0x0000000204007986 */ /* 0x002fe2000c101b08 */
[----:B------:R-:W-:Y:S05]  /*0d70*/  EXIT ;  /* 0x000000000000794d */ /* 0x000fea0003800000 */
.L_x_735:
[----:B-1----:R-:W-:Y:S01]  /*0d80*/  IMAD.MOV.U32 R13, RZ, RZ, R3 ;  /* 0x000000ffff0d7224 */ /* 0x002fe200078e0003 */
[----:B------:R-:W-:Y:S01]  /*0d90*/  MOV R14, 0x10 ;  /* 0x00000010000e7802 */ /* 0x000fe20000000f00 */
[----:B------:R-:W-:Y:S02]  /*0da0*/  IMAD.MOV.U32 R15, RZ, RZ, 0x1f ;  /* 0x0000001fff0f7424 */ /* 0x000fe400078e00ff */
[----:B------:R-:W-:-:S07]  /*0db0*/  IMAD.MOV.U32 R0, RZ, RZ, -0x1 ;  /* 0xffffffffff007424 */ /* 0x000fce00078e00ff */
[----:B------:R-:W-:Y:S05]  /*0dc0*/  WARPSYNC.COLLECTIVE R0, `(.L_x_736) ;  /* 0x0000000000087348 */ /* 0x000fea0003c00000 */
[----:B------:R0:W1:Y:S02]  /*0dd0*/  SHFL.DOWN P0, R12, R13, R14, R15 ;  /* 0x0800000e0d0c7389 */ /* 0x000064000000000f */
[----:B01----:R-:W-:Y:S01]  /*0de0*/  ENDCOLLECTIVE ;  /* 0x000000000000791b */ /* 0x003fe20003800000 */
.L_x_736:
[----:B------:R-:W-:Y:S01]  /*0df0*/  IMAD.MOV.U32 R13, RZ, RZ, R2 ;  /* 0x000000ffff0d7224 */ /* 0x000fe200078e0002 */
[----:B------:R-:W-:-:S07]  /*0e00*/  MOV R7, R12 ;  /* 0x0000000c00077202 */ /* 0x000fce0000000f00 */
[----:B------:R-:W-:Y:S05]  /*0e10*/  WARPSYNC.COLLECTIVE R0, `(.L_x_737) ;  /* 0x0000000000087348 */ /* 0x000fea0003c00000 */
[----:B------:R0:W1:Y:S02]  /*0e20*/  SHFL.DOWN P0, R12, R13, R14, R15 ;  /* 0x0800000e0d0c7389 */ /* 0x000064000000000f */
[----:B01----:R-:W-:Y:S01]  /*0e30*/  ENDCOLLECTIVE ;  /* 0x000000000000791b */ /* 0x003fe20003800000 */
.L_x_737:
[----:B------:R-:W-:Y:S02]  /*0e40*/  IMAD.MOV.U32 R14, RZ, RZ, 0x8 ;  /* 0x00000008ff0e7424 */ /* 0x000fe400078e00ff */
[----:B------:R-:W-:-:S06]  /*0e50*/  IMAD.MOV.U32 R6, RZ, RZ, R12 ;  /* 0x000000ffff067224 */ /* 0x000fcc00078e000c */
[----:B------:R-:W-:-:S10]  /*0e60*/  DADD R6, R2, R6 ;  /* 0x0000000002067229 */ /* 0x000fd40000000006 */
[----:B------:R-:W-:-:S07]  /*0e70*/  MOV R13, R7 ;  /* 0x00000007000d7202 */ /* 0x000fce0000000f00 */
[----:B------:R-:W-:Y:S05]  /*0e80*/  WARPSYNC.COLLECTIVE R0, `(.L_x_738) ;  /* 0x0000000000087348 */ /* 0x000fea0003c00000 */
[----:B------:R0:W1:Y:S02]  /*0e90*/  SHFL.DOWN P0, R12, R13, R14, R15 ;  /* 0x0800000e0d0c7389 */ /* 0x000064000000000f */
[----:B01----:R-:W-:Y:S01]  /*0ea0*/  ENDCOLLECTIVE ;  /* 0x000000000000791b */ /* 0x003fe20003800000 */
.L_x_738:
[----:B------:R-:W-:Y:S01]  /*0eb0*/  MOV R13, R6 ;  /* 0x00000006000d7202 */ /* 0x000fe20000000f00 */
[----:B------:R-:W-:-:S07]  /*0ec0*/  IMAD.MOV.U32 R9, RZ, RZ, R12 ;  /* 0x000000ffff097224 */ /* 0x000fce00078e000c */
[----:B------:R-:W-:Y:S05]  /*0ed0*/  WARPSYNC.COLLECTIVE R0, `(.L_x_739) ;  /* 0x0000000000087348 */ /* 0x000fea0003c00000 */
[----:B------:R0:W1:Y:S02]  /*0ee0*/  SHFL.DOWN P0, R12, R13, R14, R15 ;  /* 0x0800000e0d0c7389 */ /* 0x000064000000000f */
[----:B01----:R-:W-:Y:S01]  /*0ef0*/  ENDCOLLECTIVE ;  /* 0x000000000000791b */ /* 0x003fe20003800000 */
.L_x_739:
[----:B------:R-:W-:Y:S01]  /*0f00*/  MOV R14, 0x4 ;  /* 0x00000004000e7802 */ /* 0x000fe20000000f00 */
[----:B------:R-:W-:-:S06]  /*0f10*/  IMAD.MOV.U32 R8, RZ, RZ, R12 ;  /* 0x000000ffff087224 */ /* 0x000fcc00078e000c */
[----:B------:R-:W-:-:S10]  /*0f20*/  DADD R8, R6, R8 ;  /* 0x0000000006087229 */ /* 0x000fd40000000008 */
[----:B------:R-:W-:-:S07]  /*0f30*/  IMAD.MOV.U32 R13, RZ, RZ, R9 ;  /* 0x000000ffff0d7224 */ /* 0x000fce00078e0009 */
[----:B------:R-:W-:Y:S05]  /*0f40*/  WARPSYNC.COLLECTIVE R0, `(.L_x_740) ;  /* 0x0000000000087348 */ /* 0x000fea0003c00000 */
[----:B------:R0:W1:Y:S02]  /*0f50*/  SHFL.DOWN P0, R12, R13, R14, R15 ;  /* 0x0800000e0d0c7389 */ /* 0x000064000000000f */
[----:B01----:R-:W-:Y:S01]  /*0f60*/  ENDCOLLECTIVE ;  /* 0x000000000000791b */ /* 0x003fe20003800000 */
.L_x_740:
[----:B------:R-:W-:Y:S02]  /*0f70*/  IMAD.MOV.U32 R13, RZ, RZ, R8 ;  /* 0x000000ffff0d7224 */ /* 0x000fe400078e0008 */
[----:B------:R-:W-:-:S07]  /*0f80*/  IMAD.MOV.U32 R11, RZ, RZ, R12 ;  /* 0x000000ffff0b7224 */ /* 0x000fce00078e000c */
[----:B------:R-:W-:Y:S05]  /*0f90*/  WARPSYNC.COLLECTIVE R0, `(.L_x_741) ;  /* 0x0000000000087348 */ /* 0x000fea0003c00000 */
[----:B------:R0:W1:Y:S02]  /*0fa0*/  SHFL.DOWN P0, R12, R13, R14, R15 ;  /* 0x0800000e0d0c7389 */ /* 0x000064000000000f */
[----:B01----:R-:W-:Y:S01]  /*0fb0*/  ENDCOLLECTIVE ;  /* 0x000000000000791b */ /* 0x003fe20003800000 */
.L_x_741:
[----:B------:R-:W-:Y:S01]  /*0fc0*/  IMAD.MOV.U32 R14, RZ, RZ, 0x2 ;  /* 0x00000002ff0e7424 */ /* 0x000fe200078e00ff */
[----:B------:R-:W-:-:S06]  /*0fd0*/  MOV R10, R12 ;  /* 0x0000000c000a7202 */ /* 0x000fcc0000000f00 */
[----:B------:R-:W-:-:S10]  /*0fe0*/  DADD R10, R8, R10 ;  /* 0x00000000080a7229 */ /* 0x000fd4000000000a */
[----:B------:R-:W-:-:S07]  /*0ff0*/  IMAD.MOV.U32 R13, RZ, RZ, R11 ;  /* 0x000000ffff0d7224 */ /* 0x000fce00078e000b */
[----:B------:R-:W-:Y:S05]  /*1000*/  WARPSYNC.COLLECTIVE R0, `(.L_x_742) ;  /* 0x0000000000087348 */ /* 0x000fea0003c00000 */
[----:B------:R0:W1:Y:S02]  /*1010*/  SHFL.DOWN P0, R12, R13, R14, R15 ;  /* 0x0800000e0d0c7389 */ /* 0x000064000000000f */
[----:B01----:R-:W-:Y:S01]  /*1020*/  ENDCOLLECTIVE ;  /* 0x000000000000791b */ /* 0x003fe20003800000 */
.L_x_742:
[----:B------:R-:W-:Y:S01]  /*1030*/  IMAD.MOV.U32 R13, RZ, RZ, R10 ;  /* 0x000000ffff0d7224 */ /* 0x000fe200078e000a */
[----:B------:R-:W-:-:S07]  /*1040*/  MOV R3, R12 ;  /* 0x0000000c00037202 */ /* 0x000fce0000000f00 */
[----:B------:R-:W-:Y:S05]  /*1050*/  WARPSYNC.COLLECTIVE R0, `(.L_x_743) ;  /* 0x0000000000087348 */ /* 0x000fea0003c00000 */
[----:B------:R0:W1:Y:S02]  /*1060*/  SHFL.DOWN P0, R12, R13, R14, R15 ;  /* 0x0800000e0d0c7389 */ /* 0x000064000000000f */
[----:B01----:R-:W-:Y:S01]  /*1070*/  ENDCOLLECTIVE ;  /* 0x000000000000791b */ /* 0x003fe20003800000 */
.L_x_743:
[----:B------:R-:W-:Y:S02]  /*1080*/  IMAD.MOV.U32 R14, RZ, RZ, 0x1 ;  /* 0x00000001ff0e7424 */ /* 0x000fe400078e00ff */
[----:B------:R-:W-:-:S06]  /*1090*/  IMAD.MOV.U32 R2, RZ, RZ, R12 ;  /* 0x000000ffff027224 */ /* 0x000fcc00078e000c */
[----:B------:R-:W-:-:S10]  /*10a0*/  DADD R2, R10, R2 ;  /* 0x000000000a027229 */ /* 0x000fd40000000002 */
[----:B------:R-:W-:-:S07]  /*10b0*/  MOV R13, R3 ;  /* 0x00000003000d7202 */ /* 0x000fce0000000f00 */
[----:B------:R-:W-:Y:S05]  /*10c0*/  WARPSYNC.COLLECTIVE R0, `(.L_x_744) ;  /* 0x0000000000087348 */ /* 0x000fea0003c00000 */
[----:B------:R0:W1:Y:S02]  /*10d0*/  SHFL.DOWN P0, R12, R13, R14, R15 ;  /* 0x0800000e0d0c7389 */ /* 0x000064000000000f */
[----:B01----:R-:W-:Y:S01]  /*10e0*/  ENDCOLLECTIVE ;  /* 0x000000000000791b */ /* 0x003fe20003800000 */
.L_x_744:
[----:B------:R-:W-:Y:S01]  /*10f0*/  MOV R13, R2 ;  /* 0x00000002000d7202 */ /* 0x000fe20000000f00 */
[----:B------:R-:W-:-:S07]  /*1100*/  IMAD.MOV.U32 R7, RZ, RZ, R12 ;  /* 0x000000ffff077224 */ /* 0x000fce00078e000c */
[----:B------:R-:W-:Y:S05]  /*1110*/  WARPSYNC.COLLECTIVE R0, `(.L_x_745) ;  /* 0x0000000000087348 */ /* 0x000fea0003c00000 */
[----:B------:R0:W1:Y:S02]  /*1120*/  SHFL.DOWN P0, R12, R13, R14, R15 ;  /* 0x0800000e0d0c7389 */ /* 0x000064000000000f */
[----:B01----:R-:W-:Y:S01]  /*1130*/  ENDCOLLECTIVE ;  /* 0x000000000000791b */ /* 0x003fe20003800000 */
.L_x_745:
[----:B------:R-:W-:Y:S01]  /*1140*/  IMAD.MOV.U32 R6, RZ, RZ, R12 ;  /* 0x000000ffff067224 */ /* 0x000fe200078e000c */
[----:B------:R-:W-:Y:S06]  /*1150*/  BRA `(.L_x_746) ;  /* 0xfffffff800dc7947 */ /* 0x000fec000383ffff */
        .weak           $__internal_45_$__cuda_sm20_div_s64
        .type           $__internal_45_$__cuda_sm20_div_s64,@function
        .size           $__internal_45_$__cuda_sm20_div_s64,(.L_x_921 - $__internal_45_$__cuda_sm20_div_s64)
$__internal_45_$__cuda_sm20_div_s64:
        /* <DEDUP_REMOVED lines=74> */
[----:B------:R-:W-:Y:S01]  /*1600*/  ISETP.NE.U32.AND P0, PT, R9, RZ, PT ;  /* 0x000000ff0900720c */ /* 0x000fe20003f05070 */
[----:B------:R-:W-:Y:S01]  /*1610*/  HFMA2.MMA R9, -RZ, RZ, 0, 0 ;  /* 0x00000000ff097435 */ /* 0x000fe200000001ff */
[----:B------:R-:W-:Y:S02]  /*1620*/  IADD3.X R10, RZ, ~R11, RZ, P2, !PT ;  /* 0x8000000bff0a7210 */ /* 0x000fe400017fe4ff */
[----:B------:R-:W-:Y:S01]  /*1630*/  ISETP.NE.AND.EX P0, PT, R8, RZ, PT, P0 ;  /* 0x000000ff0800720c */ /* 0x000fe20003f05300 */
[----:B------:R-:W-:Y:S01]  /*1640*/  IMAD.MOV.U32 R8, RZ, RZ, R0 ;  /* 0x000000ffff087224 */ /* 0x000fe200078e0000 */
[----:B------:R-:W-:-:S02]  /*1650*/  SEL R4, R5, R4, !P1 ;  /* 0x0000000405047207 */ /* 0x000fc40004800000 */
[----:B------:R-:W-:Y:S02]  /*1660*/  SEL R11, R10, R11, !P1 ;  /* 0x0000000b0a0b7207 */ /* 0x000fe40004800000 */
[----:B------:R-:W-:Y:S02]  /*1670*/  SEL R4, R4, 0xffffffff, P0 ;  /* 0xffffffff04047807 */ /* 0x000fe40000000000 */
[----:B------:R-:W-:Y:S01]  /*1680*/  SEL R11, R11, 0xffffffff, P0 ;  /* 0xffffffff0b0b7807 */ /* 0x000fe20000000000 */
[----:B------:R-:W-:Y:S06]  /*1690*/  RET.REL.NODEC R8 `(_ZN2at6native55_GLOBAL__N__6c1c77d0_17_DistanceKernel_cu_75b981de_308222cdist_kernel_cuda_implIdNS1_5distsIdE3oneEEEvPT_PKS6_S9_S6_lllll) ;  /* 0xffffffe808587950 */ /* 0x000fec0003c3ffff */
.L_x_747:
        /* <DEDUP_REMOVED lines=14> */
.L_x_921:


//--------------------- .text._ZN2at6native55_GLOBAL__N__6c1c77d0_17_DistanceKernel_cu_75b981de_308222cdist_kernel_cuda_implIdNS1_5distsIdE4zeroEEEvPT_PKS6_S9_S6_lllll --------------------------
	.section	.text._ZN2at6native55_GLOBAL__N__6c1c77d0_17_DistanceKernel_cu_75b981de_308222cdist_kernel_cuda_implIdNS1_5distsIdE4zeroEEEvPT_PKS6_S9_S6_lllll,"ax",@progbits
	.align	128
.text._ZN2at6native55_GLOBAL__N__6c1c77d0_17_DistanceKernel_cu_75b981de_308222cdist_kernel_cuda_implIdNS1_5distsIdE4zeroEEEvPT_PKS6_S9_S6_lllll:
        .type           _ZN2at6native55_GLOBAL__N__6c1c77d0_17_DistanceKernel_cu_75b981de_308222cdist_kernel_cuda_implIdNS1_5distsIdE4zeroEEEvPT_PKS6_S9_S6_lllll,@function
        .size           _ZN2at6native55_GLOBAL__N__6c1c77d0_17_DistanceKernel_cu_75b981de_308222cdist_kernel_cuda_implIdNS1_5distsIdE4zeroEEEvPT_PKS6_S9_S6_lllll,(.L_x_923 - _ZN2at6native55_GLOBAL__N__6c1c77d0_17_DistanceKernel_cu_75b981de_308222cdist_kernel_cuda_implIdNS1_5distsIdE4zeroEEEvPT_PKS6_S9_S6_lllll)
        .other          _ZN2at6native55_GLOBAL__N__6c1c77d0_17_DistanceKernel_cu_75b981de_308222cdist_kernel_cuda_implIdNS1_5distsIdE4zeroEEEvPT_PKS6_S9_S6_lllll,@"STO_CUDA_ENTRY STV_DEFAULT"
_ZN2at6native55_GLOBAL__N__6c1c77d0_17_DistanceKernel_cu_75b981de_308222cdist_kernel_cuda_implIdNS1_5distsIdE4zeroEEEvPT_PKS6_S9_S6_lllll:
        /* <DEDUP_REMOVED lines=10> */
[----:B01----:R-:W-:Y:S05]  /*00a0*/  CALL.REL.NOINC `($__internal_46_$__cuda_sm20_div_s64) ;  /* 0x0000001000607944 */ /* 0x003fea0003c00000 */
[----:B------:R-:W0:Y:S01]  /*00b0*/  LDC.64 R8, c[0x0][0x240] ;  /* 0x00009000ff087b82 */ /* 0x000e220000000a00 */
[----:B------:R-:W-:Y:S01]  /*00c0*/  IADD3 R3, P0, RZ, -R4, RZ ;  /* 0x80000004ff037210 */ /* 0x000fe20007f1e0ff */
[----:B------:R-:W-:Y:S02]  /*00d0*/  IMAD.U32 R6, RZ, RZ, UR6 ;  /* 0x00000006ff067e24 */ /* 0x000fe4000f8e00ff */
[----:B------:R-:W-:Y:S01]  /*00e0*/  IMAD.MOV.U32 R2, RZ, RZ, R4 ;  /* 0x000000ffff027224 */ /* 0x000fe200078e0004 */
[----:B------:R-:W-:-:S05]  /*00f0*/  IADD3.X R7, RZ, ~R5, RZ, P0, !PT ;  /* 0x80000005ff077210 */ /* 0x000fca00007fe4ff */
[-C--:B0-----:R-:W-:Y:S02]  /*0100*/  IMAD R0, R7, R8.reuse, RZ ;  /* 0x0000000807007224 */ /* 0x081fe400078e02ff */
[----:B------:R-:W-:Y:S02]  /*0110*/  IMAD.MOV.U32 R7, RZ, RZ, RZ ;  /* 0x000000ffff077224 */ /* 0x000fe400078e00ff */
[----:B------:R-:W-:-:S04]  /*0120*/  IMAD.WIDE.U32 R6, R3, R8, R6 ;  /* 0x0000000803067225 */ /* 0x000fc800078e0006 */
[----:B------:R-:W-:-:S05]  /*0130*/  IMAD R3, R3, R9, R0 ;  /* 0x0000000903037224 */ /* 0x000fca00078e0200 */
[----:B------:R-:W-:Y:S01]  /*0140*/  IADD3 R7, R7, R3, RZ ;  /* 0x0000000307077210 */ /* 0x000fe20007ffe0ff */
[----:B------:R-:W-:Y:S01]  /*0150*/  IMAD.MOV.U32 R3, RZ, RZ, R5 ;  /* 0x000000ffff037224 */ /* 0x000fe200078e0005 */
[----:B------:R-:W-:Y:S06]  /*0160*/  BRA `(.L_x_749) ;  /* 0x00000000005c7947 */ /* 0x000fec0003800000 */
.L_x_748:
        /* <DEDUP_REMOVED lines=23> */
.L_x_749:
[----:B------:R-:W-:Y:S02]  /*02e0*/  ULDC UR4, c[0x0][0x234] ;  /* 0x00008d0000047ab9 */ /* 0x000fe40000000800 */
[----:B------:R-:W-:-:S04]  /*02f0*/  LOP3.LUT R0, R7, UR4, RZ, 0xfc, !PT ;  /* 0x0000000407007c12 */ /* 0x000fc8000f8efcff */
[----:B------:R-:W-:-:S13]  /*0300*/  ISETP.NE.U32.AND P0, PT, R0, RZ, PT ;  /* 0x000000ff0000720c */ /* 0x000fda0003f05070 */
[----:B------:R-:W-:Y:S05]  /*0310*/  @!P0 BRA `(.L_x_750) ;  /* 0x0000000000388947 */ /* 0x000fea0003800000 */
[----:B------:R-:W0:Y:S01]  /*0320*/  LDC R9, c[0x0][0x230] ;  /* 0x00008c00ff097b82 */ /* 0x000e220000000800 */
[----:B------:R-:W-:-:S07]  /*0330*/  MOV R0, 0x360 ;  /* 0x0000036000007802 */ /* 0x000fce0000000f00 */
[----:B------:R-:W1:Y:S02]  /*0340*/  LDC R8, c[0x0][0x234] ;  /* 0x00008d00ff087b82 */ /* 0x000e640000000800 */
[----:B01----:R-:W-:Y:S05]  /*0350*/  CALL.REL.NOINC `($__internal_46_$__cuda_sm20_div_s64) ;  /* 0x0000000c00b47944 */ /* 0x003fea0003c00000 */
[-C--:B------:R-:W-:Y:S01]  /*0360*/  IADD3 R9, P0, RZ, -R4.reuse, RZ ;  /* 0x80000004ff097210 */ /* 0x080fe20007f1e0ff */
[----:B------:R-:W-:Y:S01]  /*0370*/  ULDC.64 UR4, c[0x0][0x230] ;  /* 0x00008c0000047ab9 */ /* 0x000fe20000000a00 */
[----:B------:R-:W-:-:S03]  /*0380*/  MOV R8, R4 ;  /* 0x0000000400087202 */ /* 0x000fc60000000f00 */
[----:B------:R-:W-:Y:S02]  /*0390*/  IMAD.X R0, RZ, RZ, ~R5, P0 ;  /* 0x000000ffff007224 */ /* 0x000fe400000e0e05 */
[----:B------:R-:W-:-:S04]  /*03a0*/  IMAD.WIDE.U32 R10, R9, UR4, R6 ;  /* 0x00000004090a7c25 */ /* 0x000fc8000f8e0006 */
[----:B------:R-:W-:-:S04]  /*03b0*/  IMAD R0, R0, UR4, RZ ;  /* 0x0000000400007c24 */ /* 0x000fc8000f8e02ff */
[----:B------:R-:W-:Y:S02]  /*03c0*/  IMAD R7, R9, UR5, R0 ;  /* 0x0000000509077c24 */ /* 0x000fe4000f8e0200 */
[----:B------:R-:W-:Y:S02]  /*03d0*/  IMAD.MOV.U32 R9, RZ, RZ, R5 ;  /* 0x000000ffff097224 */ /* 0x000fe400078e0005 */
[----:B------:R-:W-:Y:S01]  /*03e0*/  IMAD.IADD R0, R11, 0x1, R7 ;  /* 0x000000010b007824 */ /* 0x000fe200078e0207 */
[----:B------:R-:W-:Y:S06]  /*03f0*/  BRA `(.L_x_751) ;  /* 0x00000000005c7947 */ /* 0x000fec0003800000 */
.L_x_750:
        /* <DEDUP_REMOVED lines=22> */
[----:B------:R-:W-:-:S07]  /*0560*/  IMAD R10, R10, R5, R6 ;  /* 0x000000050a0a7224 */ /* 0x000fce00078e0206 */
.L_x_751:
        /* <DEDUP_REMOVED lines=17> */
[----:B0-----:R-:W-:Y:S01]  /*0680*/  IMAD.WIDE.U32 R8, R2, UR8, R4 ;  /* 0x0000000802087c25 */ /* 0x001fe2000f8e0004 */
[----:B------:R-:W-:-:S03]  /*0690*/  ULDC.64 UR8, c[0x0][0x208] ;  /* 0x0000820000087ab9 */ /* 0x000fc60000000a00 */
[----:B------:R-:W-:Y:S01]  /*06a0*/  IMAD.IADD R2, R13, 0x1, R11 ;  /* 0x000000010d027824 */ /* 0x000fe200078e020b */
[----:B------:R-:W-:Y:S01]  /*06b0*/  IADD3 R13, P1, R4, R12, RZ ;  /* 0x0000000c040d7210 */ /* 0x000fe20007f3e0ff */
[----:B------:R-:W-:Y:S01]  /*06c0*/  IMAD R11, R0, UR4, RZ ;  /* 0x00000004000b7c24 */ /* 0x000fe2000f8e02ff */
[----:B------:R-:W-:Y:S02]  /*06d0*/  IADD3 R9, R9, R3, RZ ;  /* 0x0000000309097210 */ /* 0x000fe40007ffe0ff */
        /* <DEDUP_REMOVED lines=14> */
[----:B------:R-:W-:Y:S01]  /*07c0*/  IMAD.IADD R15, R11, 0x1, R15 ;  /* 0x000000010b0f7824 */ /* 0x000fe200078e020f */
[----:B------:R-:W-:Y:S02]  /*07d0*/  MOV R7, R12 ;  /* 0x0000000c00077202 */ /* 0x000fe40000000f00 */
[----:B------:R-:W-:Y:S02]  /*07e0*/  CS2R R2, SRZ ;  /* 0x0000000000027805 */ /* 0x000fe4000001ff00 */
[----:B------:R-:W-:-:S04]  /*07f0*/  LEA R8, P0, R10, UR4, 0x3 ;  /* 0x000000040a087c11 */ /* 0x000fc8000f8018ff */
[----:B------:R-:W-:Y:S02]  /*0800*/  LEA.HI.X R17, R10, UR5, R15, 0x3, P0 ;  /* 0x000000050a117c11 */ /* 0x000fe400080f1c0f */
[----:B0-----:R-:W-:Y:S01]  /*0810*/  SHF.R.S32.HI R12, RZ, 0x1f, R9 ;  /* 0x0000001fff0c7819 */ /* 0x001fe20000011409 */
[----:B------:R-:W-:-:S03]  /*0820*/  IMAD.SHL.U32 R16, R9, 0x8, RZ ;  /* 0x0000000809107824 */ /* 0x000fc600078e00ff */
[----:B------:R-:W-:-:S07]  /*0830*/  SHF.L.U64.HI R18, R9, 0x3, R12 ;  /* 0x0000000309127819 */ /* 0x000fce000001020c */
.L_x_756:
[----:B------:R-:W-:Y:S01]  /*0840*/  MOV R12, R7 ;  /* 0x00000007000c7202 */ /* 0x000fe20000000f00 */
[----:B------:R-:W-:Y:S02]  /*0850*/  IMAD.MOV.U32 R13, RZ, RZ, R19 ;  /* 0x000000ffff0d7224 */ /* 0x000fe400078e0013 */
[----:B------:R-:W-:-:S04]  /*0860*/  IMAD.MOV.U32 R9, RZ, RZ, R17 ;  /* 0x000000ffff097224 */ /* 0x000fc800078e0011 */
[----:B------:R-:W2:Y:S04]  /*0870*/  LDG.E.64 R12, desc[UR8][R12.64] ;  /* 0x000000080c0c7981 */ /* 0x000ea8000c1e1b00 */
[----:B------:R0:W2:Y:S01]  /*0880*/  LDG.E.64 R10, desc[UR8][R8.64] ;  /* 0x00000008080a7981 */ /* 0x0000a2000c1e1b00 */
[----:B------:R-:W-:Y:S01]  /*0890*/  IADD3 R7, P0, R7, R16, RZ ;  /* 0x0000001007077210 */ /* 0x000fe20007f1e0ff */
[----:B------:R-:W-:Y:S01]  /*08a0*/  IMAD.MOV.U32 R15, RZ, RZ, R3 ;  /* 0x000000ffff0f7224 */ /* 0x000fe200078e0003 */
[----:B------:R-:W-:Y:S01]  /*08b0*/  MOV R14, R2 ;  /* 0x00000002000e7202 */ /* 0x000fe20000000f00 */
[----:B------:R-:W-:Y:S02]  /*08c0*/  BSSY B1, `(.L_x_754) ;  /* 0x000000d000017945 */ /* 0x000fe40003800000 */
[----:B------:R-:W-:Y:S01]  /*08d0*/  IMAD.X R19, R19, 0x1, R18, P0 ;  /* 0x0000000113137824 */ /* 0x000fe200000e0612 */
[----:B------:R-:W-:-:S02]  /*08e0*/  ISETP.GE.U32.AND P0, PT, R7, R0, PT ;  /* 0x000000000700720c */ /* 0x000fc40003f06070 */
[----:B0-----:R-:W-:Y:S02]  /*08f0*/  IADD3 R8, P2, R8, R16, RZ ;  /* 0x0000001008087210 */ /* 0x001fe40007f5e0ff */
[----:B------:R-:W-:Y:S01]  /*0900*/  ISETP.GE.U32.AND.EX P0, PT, R19, R6, PT, P0 ;  /* 0x000000061300720c */ /* 0x000fe20003f06100 */
[----:B--2---:R-:W-:-:S08]  /*0910*/  DADD R10, -R10, R12 ;  /* 0x000000000a0a7229 */ /* 0x004fd0000000010c */
[--C-:B------:R-:W-:Y:S02]  /*0920*/  DSETP.NAN.AND P1, PT, |R10|, |R10|.reuse, PT ;  /* 0x4000000a0a00722a */ /* 0x100fe40003f28200 */
[----:B------:R-:W-:-:S12]  /*0930*/  DADD R2, -RZ, |R10| ;  /* 0x00000000ff027229 */ /* 0x000fd8000000050a */
[----:B------:R-:W-:Y:S05]  /*0940*/  @P1 BRA `(.L_x_755) ;  /* 0x0000000000101947 */ /* 0x000fea0003800000 */
[----:B------:R-:W-:Y:S01]  /*0950*/  DSETP.NEU.AND P1, PT, R2, RZ, PT ;  /* 0x000000ff0200722a */ /* 0x000fe20003f2d000 */
[----:B------:R-:W-:Y:S01]  /*0960*/  IMAD.MOV.U32 R2, RZ, RZ, R14 ;  /* 0x000000ffff027224 */ /* 0x000fe200078e000e */
[----:B------:R-:W-:-:S12]  /*0970*/  MOV R3, R15 ;  /* 0x0000000f00037202 */ /* 0x000fd80000000f00 */
[----:B------:R-:W-:-:S11]  /*0980*/  @P1 DADD R2, R14, 1 ;  /* 0x3ff000000e021429 */ /* 0x000fd60000000000 */
.L_x_755:
[----:B------:R-:W-:Y:S05]  /*0990*/  BSYNC B1 ;  /* 0x0000000000017941 */ /* 0x000fea0003800000 */
.L_x_754:
[----:B------:R-:W-:Y:S01]  /*09a0*/  IMAD.X R17, R17, 0x1, R18, P2 ;  /* 0x0000000111117824 */ /* 0x000fe200010e0612 */
[----:B------:R-:W-:Y:S06]  /*09b0*/  @!P0 BRA `(.L_x_756) ;  /* 0xfffffffc00a08947 */ /* 0x000fec000383ffff */
.L_x_753:
[----:B------:R-:W-:Y:S05]  /*09c0*/  BSYNC B0 ;  /* 0x0000000000007941 */ /* 0x000fea0003800000 */
.L_x_752:
        /* <DEDUP_REMOVED lines=27> */
[----:B--2---:R-:W-:-:S03]  /*0b80*/  DADD R12, R10, R12 ;  /* 0x000000000a0c7229 */ /* 0x004fc6000000000c */
[----:B------:R-:W-:Y:S01]  /*0b90*/  @!P0 LEA R9, R0, R9, 0x3 ;  /* 0x0000000900098211 */ /* 0x000fe200078e18ff */
[----:B------:R-:W-:Y:S01]  /*0ba0*/  VIADD R0, R4, 0x1f ;  /* 0x0000001f04007836 */ /* 0x000fe20000000000 */
[----:B-1----:R-:W-:Y:S02]  /*0bb0*/  @!P1 LEA R11, R8, R7, 0x18 ;  /* 0x00000007080b9211 */ /* 0x002fe400078ec0ff */
[----:B------:R-:W-:Y:S03]  /*0bc0*/  SHFL.DOWN PT, R3, R13, 0x1, 0x1f ;  /* 0x08201f000d037f89 */ /* 0x000fe600000e0000 */
[----:B------:R-:W-:Y:S01]  /*0bd0*/  @!P1 IMAD R14, R14, 0x8, R11 ;  /* 0x000000080e0e9824 */ /* 0x000fe200078e020b */
        /* <DEDUP_REMOVED lines=20> */
[----:B0-----:R-:W-:Y:S01]  /*0d20*/  MOV R3, R11 ;  /* 0x0000000b00037202 */ /* 0x001fe20000000f00 */
[----:B-1----:R-:W-:-:S06]  /*0d30*/  IMAD.MOV.U32 R2, RZ, RZ, R10 ;  /* 0x000000ffff027224 */ /* 0x002fcc00078e000a */
[----:B------:R-:W-:-:S07]  /*0d40*/  DADD R10, R8, R2 ;  /* 0x00000000080a7229 */ /* 0x000fce0000000002 */
[----:B------:R-:W-:Y:S04]  /*0d50*/  SHFL.DOWN PT, R3, R11, 0x2, 0x1f ;  /* 0x08401f000b037f89 */ /* 0x000fe800000e0000 */
[----:B------:R-:W0:Y:S02]  /*0d60*/  SHFL.DOWN PT, R2, R10, 0x2, 0x1f ;  /* 0x08401f000a027f89 */ /* 0x000e2400000e0000 */
[----:B0-----:R-:W-:-:S07]  /*0d70*/  DADD R2, R10, R2 ;  /* 0x000000000a027229 */ /* 0x001fce0000000002 */
[----:B------:R0:W1:Y:S04]  /*0d80*/  SHFL.DOWN PT, R7, R3, 0x1, 0x1f ;  /* 0x08201f0003077f89 */ /* 0x00006800000e0000 */
[----:B------:R0:W2:Y:S02]  /*0d90*/  SHFL.DOWN PT, R6, R2, 0x1, 0x1f ;  /* 0x08201f0002067f89 */ /* 0x0000a400000e0000 */
.L_x_770:
[----:B012---:R-:W-:-:S11]  /*0da0*/  DADD R2, R2, R6 ;  /* 0x0000000002027229 */ /* 0x007fd60000000006 */
.L_x_758:
[----:B------:R-:W-:Y:S05]  /*0db0*/  BSYNC B0 ;  /* 0x0000000000007941 */ /* 0x000fea0003800000 */
.L_x_757:
[----:B------:R-:W-:-:S13]  /*0dc0*/  ISETP.NE.AND P0, PT, R4, RZ, PT ;  /* 0x000000ff0400720c */ /* 0x000fda0003f05270 */
[----:B------:R-:W-:Y:S05]  /*0dd0*/  @P0 EXIT ;  /* 0x000000000000094d */ /* 0x000fea0003800000 */
[----:B------:R-:W-:Y:S02]  /*0de0*/  ULDC.64 UR4, c[0x0][0x210] ;  /* 0x0000840000047ab9 */ /* 0x000fe40000000a00 */
[----:B------:R-:W-:-:S04]  /*0df0*/  ULEA UR4, UP0, UR6, UR4, 0x3 ;  /* 0x0000000406047291 */ /* 0x000fc8000f80183f */
[----:B------:R-:W-:Y:S02]  /*0e00*/  ULEA.HI.X UR5, UR6, UR5, URZ, 0x3, UP0 ;  /* 0x0000000506057291 */ /* 0x000fe400080f1c3f */
[----:B------:R-:W-:-:S04]  /*0e10*/  IMAD.U32 R4, RZ, RZ, UR4 ;  /* 0x00000004ff047e24 */ /* 0x000fc8000f8e00ff */
[----:B------:R-:W-:-:S05]  /*0e20*/  IMAD.U32 R5, RZ, RZ, UR5 ;  /* 0x00000005ff057e24 */ /* 0x000fca000f8e00ff */
[----:B-1----:R-:W-:Y:S01]  /*0e30*/  STG.E.64 desc[UR8][R4.64], R2 ;  /* 0x0000000204007986 */ /* 0x002fe2000c101b08 */
[----:B------:R-:W-:Y:S05]  /*0e40*/  EXIT ;  /* 0x000000000000794d */ /* 0x000fea0003800000 */
.L_x_759:
[----:B-1----:R-:W-:Y:S01]  /*0e50*/  MOV R13, R3 ;  /* 0x00000003000d7202 */ /* 0x002fe20000000f00 */
[----:B------:R-:W-:Y:S01]  /*0e60*/  IMAD.MOV.U32 R14, RZ, RZ, 0x10 ;  /* 0x00000010ff0e7424 */ /* 0x000fe200078e00ff */
[----:B------:R-:W-:Y:S01]  /*0e70*/  MOV R0, 0xffffffff ;  /* 0xffffffff00007802 */ /* 0x000fe20000000f00 */
[----:B------:R-:W-:-:S07]  /*0e80*/  IMAD.MOV.U32 R15, RZ, RZ, 0x1f ;  /* 0x0000001fff0f7424 */ /* 0x000fce00078e00ff */
[----:B------:R-:W-:Y:S05]  /*0e90*/  WARPSYNC.COLLECTIVE R0, `(.L_x_760) ;  /* 0x0000000000087348 */ /* 0x000fea0003c00000 */
[----:B------:R0:W1:Y:S02]  /*0ea0*/  SHFL.DOWN P0, R12, R13, R14, R15 ;  /* 0x0800000e0d0c7389 */ /* 0x000064000000000f */
[----:B01----:R-:W-:Y:S01]  /*0eb0*/  ENDCOLLECTIVE ;  /* 0x000000000000791b */ /* 0x003fe20003800000 */
.L_x_760:
[----:B------:R-:W-:Y:S02]  /*0ec0*/  IMAD.MOV.U32 R13, RZ, RZ, R2 ;  /* 0x000000ffff0d7224 */ /* 0x000fe400078e0002 */
[----:B------:R-:W-:-:S07]  /*0ed0*/  IMAD.MOV.U32 R7, RZ, RZ, R12 ;  /* 0x000000ffff077224 */ /* 0x000fce00078e000c */
[----:B------:R-:W-:Y:S05]  /*0ee0*/  WARPSYNC.COLLECTIVE R0, `(.L_x_761) ;  /* 0x0000000000087348 */ /* 0x000fea0003c00000 */
[----:B------:R0:W1:Y:S02]  /*0ef0*/  SHFL.DOWN P0, R12, R13, R14, R15 ;  /* 0x0800000e0d0c7389 */ /* 0x000064000000000f */
[----:B01----:R-:W-:Y:S01]  /*0f00*/  ENDCOLLECTIVE ;  /* 0x000000000000791b */ /* 0x003fe20003800000 */
.L_x_761:
[----:B------:R-:W-:Y:S01]  /*0f10*/  IMAD.MOV.U32 R14, RZ, RZ, 0x8 ;  /* 0x00000008ff0e7424 */ /* 0x000fe200078e00ff */
[----:B------:R-:W-:-:S06]  /*0f20*/  MOV R6, R12 ;  /* 0x0000000c00067202 */ /* 0x000fcc0000000f00 */
[----:B------:R-:W-:-:S10]  /*0f30*/  DADD R6, R2, R6 ;  /* 0x0000000002067229 */ /* 0x000fd40000000006 */
[----:B------:R-:W-:-:S07]  /*0f40*/  IMAD.MOV.U32 R13, RZ, RZ, R7 ;  /* 0x000000ffff0d7224 */ /* 0x000fce00078e0007 */
[----:B------:R-:W-:Y:S05]  /*0f50*/  WARPSYNC.COLLECTIVE R0, `(.L_x_762) ;  /* 0x0000000000087348 */ /* 0x000fea0003c00000 */
[----:B------:R0:W1:Y:S02]  /*0f60*/  SHFL.DOWN P0, R12, R13, R14, R15 ;  /* 0x0800000e0d0c7389 */ /* 0x000064000000000f */
[----:B01----:R-:W-:Y:S01]  /*0f70*/  ENDCOLLECTIVE ;  /* 0x000000000000791b */ /* 0x003fe20003800000 */
.L_x_762:
[----:B------:R-:W-:Y:S01]  /*0f80*/  IMAD.MOV.U32 R13, RZ, RZ, R6 ;  /* 0x000000ffff0d7224 */ /* 0x000fe200078e0006 */
[----:B------:R-:W-:-:S07]  /*0f90*/  MOV R9, R12 ;  /* 0x0000000c00097202 */ /* 0x000fce0000000f00 */
[----:B------:R-:W-:Y:S05]  /*0fa0*/  WARPSYNC.COLLECTIVE R0, `(.L_x_763) ;  /* 0x0000000000087348 */ /* 0x000fea0003c00000 */
[----:B------:R0:W1:Y:S02]  /*0fb0*/  SHFL.DOWN P0, R12, R13, R14, R15 ;  /* 0x0800000e0d0c7389 */ /* 0x000064000000000f */
[----:B01----:R-:W-:Y:S01]  /*0fc0*/  ENDCOLLECTIVE ;  /* 0x000000000000791b */ /* 0x003fe20003800000 */
.L_x_763:
[----:B------:R-:W-:Y:S02]  /*0fd0*/  IMAD.MOV.U32 R14, RZ, RZ, 0x4 ;  /* 0x00000004ff0e7424 */ /* 0x000fe400078e00ff */
[----:B------:R-:W-:-:S06]  /*0fe0*/  IMAD.MOV.U32 R8, RZ, RZ, R12 ;  /* 0x000000ffff087224 */ /* 0x000fcc00078e000c */
[----:B------:R-:W-:-:S10]  /*0ff0*/  DADD R8, R6, R8 ;  /* 0x0000000006087229 */ /* 0x000fd40000000008 */
[----:B------:R-:W-:-:S07]  /*1000*/  MOV R13, R9 ;  /* 0x00000009000d7202 */ /* 0x000fce0000000f00 */
[----:B------:R-:W-:Y:S05]  /*1010*/  WARPSYNC.COLLECTIVE R0, `(.L_x_764) ;  /* 0x0000000000087348 */ /* 0x000fea0003c00000 */
[----:B------:R0:W1:Y:S02]  /*1020*/  SHFL.DOWN P0, R12, R13, R14, R15 ;  /* 0x0800000e0d0c7389 */ /* 0x000064000000000f */
[----:B01----:R-:W-:Y:S01]  /*1030*/  ENDCOLLECTIVE ;  /* 0x000000000000791b */ /* 0x003fe20003800000 */
.L_x_764:
[----:B------:R-:W-:Y:S01]  /*1040*/  MOV R13, R8 ;  /* 0x00000008000d7202 */ /* 0x000fe20000000f00 */
[----:B------:R-:W-:-:S07]  /*1050*/  IMAD.MOV.U32 R11, RZ, RZ, R12 ;  /* 0x000000ffff0b7224 */ /* 0x000fce00078e000c */
[----:B------:R-:W-:Y:S05]  /*1060*/  WARPSYNC.COLLECTIVE R0, `(.L_x_765) ;  /* 0x0000000000087348 */ /* 0x000fea0003c00000 */
[----:B------:R0:W1:Y:S02]  /*1070*/  SHFL.DOWN P0, R12, R13, R14, R15 ;  /* 0x0800000e0d0c7389 */ /* 0x000064000000000f */
[----:B01----:R-:W-:Y:S01]  /*1080*/  ENDCOLLECTIVE ;  /* 0x000000000000791b */ /* 0x003fe20003800000 */
.L_x_765:
[----:B------:R-:W-:Y:S01]  /*1090*/  MOV R14, 0x2 ;  /* 0x00000002000e7802 */ /* 0x000fe20000000f00 */
[----:B------:R-:W-:-:S06]  /*10a0*/  IMAD.MOV.U32 R10, RZ, RZ, R12 ;  /* 0x000000ffff0a7224 */ /* 0x000fcc00078e000c */
[----:B------:R-:W-:-:S10]  /*10b0*/  DADD R10, R8, R10 ;  /* 0x00000000080a7229 */ /* 0x000fd4000000000a */
[----:B------:R-:W-:-:S07]  /*10c0*/  IMAD.MOV.U32 R13, RZ, RZ, R11 ;  /* 0x000000ffff0d7224 */ /* 0x000fce00078e000b */
[----:B------:R-:W-:Y:S05]  /*10d0*/  WARPSYNC.COLLECTIVE R0, `(.L_x_766) ;  /* 0x0000000000087348 */ /* 0x000fea0003c00000 */
[----:B------:R0:W1:Y:S02]  /*10e0*/  SHFL.DOWN P0, R12, R13, R14, R15 ;  /* 0x0800000e0d0c7389 */ /* 0x000064000000000f */
[----:B01----:R-:W-:Y:S01]  /*10f0*/  ENDCOLLECTIVE ;  /* 0x000000000000791b */ /* 0x003fe20003800000 */
.L_x_766:
[----:B------:R-:W-:Y:S02]  /*1100*/  IMAD.MOV.U32 R13, RZ, RZ, R10 ;  /* 0x000000ffff0d7224 */ /* 0x000fe400078e000a */
[----:B------:R-:W-:-:S07]  /*1110*/  IMAD.MOV.U32 R3, RZ, RZ, R12 ;  /* 0x000000ffff037224 */ /* 0x000fce00078e000c */
[----:B------:R-:W-:Y:S05]  /*1120*/  WARPSYNC.COLLECTIVE R0, `(.L_x_767) ;  /* 0x0000000000087348 */ /* 0x000fea0003c00000 */
[----:B------:R0:W1:Y:S02]  /*1130*/  SHFL.DOWN P0, R12, R13, R14, R15 ;  /* 0x0800000e0d0c7389 */ /* 0x000064000000000f */
[----:B01----:R-:W-:Y:S01]  /*1140*/  ENDCOLLECTIVE ;  /* 0x000000000000791b */ /* 0x003fe20003800000 */
.L_x_767:
[----:B------:R-:W-:Y:S01]  /*1150*/  IMAD.MOV.U32 R14, RZ, RZ, 0x1 ;  /* 0x00000001ff0e7424 */ /* 0x000fe200078e00ff */
[----:B------:R-:W-:-:S06]  /*1160*/  MOV R2, R12 ;  /* 0x0000000c00027202 */ /* 0x000fcc0000000f00 */
[----:B------:R-:W-:-:S10]  /*1170*/  DADD R2, R10, R2 ;  /* 0x000000000a027229 */ /* 0x000fd40000000002 */
[----:B------:R-:W-:-:S07]  /*1180*/  IMAD.MOV.U32 R13, RZ, RZ, R3 ;  /* 0x000000ffff0d7224 */ /* 0x000fce00078e0003 */
[----:B------:R-:W-:Y:S05]  /*1190*/  WARPSYNC.COLLECTIVE R0, `(.L_x_768) ;  /* 0x0000000000087348 */ /* 0x000fea0003c00000 */
[----:B------:R0:W1:Y:S02]  /*11a0*/  SHFL.DOWN P0, R12, R13, R14, R15 ;  /* 0x0800000e0d0c7389 */ /* 0x000064000000000f */
[----:B01----:R-:W-:Y:S01]  /*11b0*/  ENDCOLLECTIVE ;  /* 0x000000000000791b */ /* 0x003fe20003800000 */
.L_x_768:
[----:B------:R-:W-:Y:S01]  /*11c0*/  IMAD.MOV.U32 R13, RZ, RZ, R2 ;  /* 0x000000ffff0d7224 */ /* 0x000fe200078e0002 */
[----:B------:R-:W-:-:S07]  /*11d0*/  MOV R7, R12 ;  /* 0x0000000c00077202 */ /* 0x000fce0000000f00 */
[----:B------:R-:W-:Y:S05]  /*11e0*/  WARPSYNC.COLLECTIVE R0, `(.L_x_769) ;  /* 0x0000000000087348 */ /* 0x000fea0003c00000 */
[----:B------:R0:W1:Y:S02]  /*11f0*/  SHFL.DOWN P0, R12, R13, R14, R15 ;  /* 0x0800000e0d0c7389 */ /* 0x000064000000000f */
[----:B01----:R-:W-:Y:S01]  /*1200*/  ENDCOLLECTIVE ;  /* 0x000000000000791b */ /* 0x003fe20003800000 */
.L_x_769:
[----:B------:R-:W-:Y:S01]  /*1210*/  IMAD.MOV.U32 R6, RZ, RZ, R12 ;  /* 0x000000ffff067224 */ /* 0x000fe200078e000c */
[----:B------:R-:W-:Y:S06]  /*1220*/  BRA `(.L_x_770) ;  /* 0xfffffff800dc7947 */ /* 0x000fec000383ffff */
        .weak           $__internal_46_$__cuda_sm20_div_s64
        .type           $__internal_46_$__cuda_sm20_div_s64,@function
        .size           $__internal_46_$__cuda_sm20_div_s64,(.L_x_923 - $__internal_46_$__cuda_sm20_div_s64)
$__internal_46_$__cuda_sm20_div_s64:
[-C--:B------:R-:W-:Y:S02]  /*1230*/  IADD3 R4, P1, RZ, -R9.reuse, RZ ;  /* 0x80000009ff047210 */ /* 0x080fe40007f3e0ff */
[----:B------:R-:W-:Y:S02]  /*1240*/  ISETP.GE.AND P0, PT, R8, RZ, PT ;  /* 0x000000ff0800720c */ /* 0x000fe40003f06270 */
[-C--:B------:R-:W-:Y:S02]  /*1250*/  IADD3.X R5, RZ, ~R8.reuse, RZ, P1, !PT ;  /* 0x80000008ff057210 */ /* 0x080fe40000ffe4ff */
        /* <DEDUP_REMOVED lines=80> */
[----:B------:R-:W-:Y:S06]  /*1760*/  RET.REL.NODEC R8 `(_ZN2at6native55_GLOBAL__N__6c1c77d0_17_DistanceKernel_cu_75b981de_308222cdist_kernel_cuda_implIdNS1_5distsIdE4zeroEEEvPT_PKS6_S9_S6_lllll) ;  /* 0xffffffe808247950 */ /* 0x000fec0003c3ffff */
.L_x_771:
        /* <DEDUP_REMOVED lines=9> */
.L_x_923:


//--------------------- .text._ZN2at6native55_GLOBAL__N__6c1c77d0_17_DistanceKernel_cu_75b981de_308222cdist_kernel_cuda_implIdNS1_5distsIdE1pEEEvPT_PKS6_S9_S6_lllll --------------------------
	.section	.text._ZN2at6native55_GLOBAL__N__6c1c77d0_17_DistanceKernel_cu_75b981de_308222cdist_kernel_cuda_implIdNS1_5distsIdE1pEEEvPT_PKS6_S9_S6_lllll,"ax",@progbits
	.align	128
.text._ZN2at6native55_GLOBAL__N__6c1c77d0_17_DistanceKernel_cu_75b981de_308222cdist_kernel_cuda_implIdNS1_5distsIdE1pEEEvPT_PKS6_S9_S6_lllll:
        .type           _ZN2at6native55_GLOBAL__N__6c1c77d0_17_DistanceKernel_cu_75b981de_308222cdist_kernel_cuda_implIdNS1_5distsIdE1pEEEvPT_PKS6_S9_S6_lllll,@function
        .size           _ZN2at6native55_GLOBAL__N__6c1c77d0_17_DistanceKernel_cu_75b981de_308222cdist_kernel_cuda_implIdNS1_5distsIdE1pEEEvPT_PKS6_S9_S6_lllll,(.L_x_925 - _ZN2at6native55_GLOBAL__N__6c1c77d0_17_DistanceKernel_cu_75b981de_308222cdist_kernel_cuda_implIdNS1_5distsIdE1pEEEvPT_PKS6_S9_S6_lllll)
        .other          _ZN2at6native55_GLOBAL__N__6c1c77d0_17_DistanceKernel_cu_75b981de_308222cdist_kernel_cuda_implIdNS1_5distsIdE1pEEEvPT_PKS6_S9_S6_lllll,@"STO_CUDA_ENTRY STV_DEFAULT"
_ZN2at6native55_GLOBAL__N__6c1c77d0_17_DistanceKernel_cu_75b981de_308222cdist_kernel_cuda_implIdNS1_5distsIdE1pEEEvPT_PKS6_S9_S6_lllll:
        /* <DEDUP_REMOVED lines=10> */
[----:B01----:R-:W-:Y:S05]  /*00a0*/  CALL.REL.NOINC `($__internal_48_$__cuda_sm20_div_s64) ;  /* 0x0000002400d87944 */ /* 0x003fea0003c00000 */
[----:B------:R-:W0:Y:S01]  /*00b0*/  LDC.64 R4, c[0x0][0x240] ;  /* 0x00009000ff047b82 */ /* 0x000e220000000a00 */
[----:B------:R-:W-:Y:S01]  /*00c0*/  IADD3 R7, P0, RZ, -R8, RZ ;  /* 0x80000008ff077210 */ /* 0x000fe20007f1e0ff */
[----:B------:R-:W-:-:S04]  /*00d0*/  IMAD.U32 R2, RZ, RZ, UR6 ;  /* 0x00000006ff027e24 */ /* 0x000fc8000f8e00ff */
[----:B------:R-:W-:-:S04]  /*00e0*/  IMAD.X R3, RZ, RZ, ~R9, P0 ;  /* 0x000000ffff037224 */ /* 0x000fc800000e0e09 */
[-C--:B0-----:R-:W-:Y:S02]  /*00f0*/  IMAD R0, R3, R4.reuse, RZ ;  /* 0x0000000403007224 */ /* 0x081fe400078e02ff */
[----:B------:R-:W-:Y:S02]  /*0100*/  IMAD.MOV.U32 R3, RZ, RZ, RZ ;  /* 0x000000ffff037224 */ /* 0x000fe400078e00ff */
[----:B------:R-:W-:-:S04]  /*0110*/  IMAD.WIDE.U32 R2, R7, R4, R2 ;  /* 0x0000000407027225 */ /* 0x000fc800078e0002 */
[----:B------:R-:W-:Y:S02]  /*0120*/  IMAD R7, R7, R5, R0 ;  /* 0x0000000507077224 */ /* 0x000fe400078e0200 */
[----:B------:R-:W-:Y:S01]  /*0130*/  IMAD.MOV.U32 R0, RZ, RZ, R2 ;  /* 0x000000ffff007224 */ /* 0x000fe200078e0002 */
[----:B------:R-:W-:Y:S01]  /*0140*/  MOV R2, R8 ;  /* 0x0000000800027202 */ /* 0x000fe20000000f00 */
[----:B------:R-:W-:Y:S02]  /*0150*/  IMAD.IADD R7, R3, 0x1, R7 ;  /* 0x0000000103077824 */ /* 0x000fe400078e0207 */
[----:B------:R-:W-:Y:S01]  /*0160*/  IMAD.MOV.U32 R3, RZ, RZ, R9 ;  /* 0x000000ffff037224 */ /* 0x000fe200078e0009 */
[----:B------:R-:W-:Y:S06]  /*0170*/  BRA `(.L_x_773) ;  /* 0x00000000005c7947 */ /* 0x000fec0003800000 */
.L_x_772:
        /* <DEDUP_REMOVED lines=11> */
[----:B0-----:R-:W-:-:S04]  /*0230*/  IMAD.HI.U32 R2, R3, UR6, RZ ;  /* 0x0000000603027c27 */ /* 0x001fc8000f8e00ff */
[----:B------:R-:W-:-:S04]  /*0240*/  IMAD.MOV R3, RZ, RZ, -R2 ;  /* 0x000000ffff037224 */ /* 0x000fc800078e0a02 */
[----:B------:R-:W-:-:S05]  /*0250*/  IMAD R3, R4, R3, UR6 ;  /* 0x0000000604037e24 */ /* 0x000fca000f8e0203 */
[----:B------:R-:W-:-:S13]  /*0260*/  ISETP.GE.U32.AND P0, PT, R3, R4, PT ;  /* 0x000000040300720c */ /* 0x000fda0003f06070 */
[----:B------:R-:W-:Y:S02]  /*0270*/  @P0 IMAD.IADD R3, R3, 0x1, -R4 ;  /* 0x0000000103030824 */ /* 0x000fe400078e0a04 */
[----:B------:R-:W-:-:S03]  /*0280*/  @P0 VIADD R2, R2, 0x1 ;  /* 0x0000000102020836 */ /* 0x000fc60000000000 */
[----:B------:R-:W-:Y:S01]  /*0290*/  ISETP.GE.U32.AND P1, PT, R3, R4, PT ;  /* 0x000000040300720c */ /* 0x000fe20003f26070 */
[----:B------:R-:W-:-:S12]  /*02a0*/  IMAD.MOV.U32 R3, RZ, RZ, RZ ;  /* 0x000000ffff037224 */ /* 0x000fd800078e00ff */
[----:B------:R-:W-:Y:S02]  /*02b0*/  @P1 IADD3 R2, R2, 0x1, RZ ;  /* 0x0000000102021810 */ /* 0x000fe40007ffe0ff */
[----:B------:R-:W-:-:S05]  /*02c0*/  @!P2 LOP3.LUT R2, RZ, R4, RZ, 0x33, !PT ;  /* 0x00000004ff02a212 */ /* 0x000fca00078e33ff */
[----:B------:R-:W-:-:S04]  /*02d0*/  IMAD.MOV R0, RZ, RZ, -R2 ;  /* 0x000000ffff007224 */ /* 0x000fc800078e0a02 */
[----:B------:R-:W-:-:S07]  /*02e0*/  IMAD R0, R4, R0, UR6 ;  /* 0x0000000604007e24 */ /* 0x000fce000f8e0200 */
.L_x_773:
[----:B------:R-:W-:Y:S02]  /*02f0*/  ULDC UR4, c[0x0][0x234] ;  /* 0x00008d0000047ab9 */ /* 0x000fe40000000800 */
[----:B------:R-:W-:-:S04]  /*0300*/  LOP3.LUT R4, R7, UR4, RZ, 0xfc, !PT ;  /* 0x0000000407047c12 */ /* 0x000fc8000f8efcff */
[----:B------:R-:W-:-:S13]  /*0310*/  ISETP.NE.U32.AND P0, PT, R4, RZ, PT ;  /* 0x000000ff0400720c */ /* 0x000fda0003f05070 */
[----:B------:R-:W-:Y:S05]  /*0320*/  @!P0 BRA `(.L_x_774) ;  /* 0x0000000000408947 */ /* 0x000fea0003800000 */
[----:B------:R-:W0:Y:S01]  /*0330*/  LDC R9, c[0x0][0x230] ;  /* 0x00008c00ff097b82 */ /* 0x000e220000000800 */
[----:B------:R-:W-:-:S07]  /*0340*/  MOV R6, 0x370 ;  /* 0x0000037000067802 */ /* 0x000fce0000000f00 */
[----:B------:R-:W1:Y:S02]  /*0350*/  LDC R8, c[0x0][0x234] ;  /* 0x00008d00ff087b82 */ /* 0x000e640000000800 */
[----:B01----:R-:W-:Y:S05]  /*0360*/  CALL.REL.NOINC `($__internal_48_$__cuda_sm20_div_s64) ;  /* 0x0000002400287944 */ /* 0x003fea0003c00000 */
[----:B------:R-:W-:Y:S01]  /*0370*/  IADD3 R11, P0, RZ, -R8, RZ ;  /* 0x80000008ff0b7210 */ /* 0x000fe20007f1e0ff */
[----:B------:R-:W-:Y:S01]  /*0380*/  ULDC.64 UR4, c[0x0][0x230] ;  /* 0x00008c0000047ab9 */ /* 0x000fe20000000a00 */
[----:B------:R-:W-:-:S03]  /*0390*/  IMAD.MOV.U32 R6, RZ, RZ, R0 ;  /* 0x000000ffff067224 */ /* 0x000fc600078e0000 */
[----:B------:R-:W-:Y:S02]  /*03a0*/  IMAD.X R10, RZ, RZ, ~R9, P0 ;  /* 0x000000ffff0a7224 */ /* 0x000fe400000e0e09 */
[----:B------:R-:W-:Y:S01]  /*03b0*/  IMAD.WIDE.U32 R4, R11, UR4, R6 ;  /* 0x000000040b047c25 */ /* 0x000fe2000f8e0006 */
[----:B------:R-:W-:-:S03]  /*03c0*/  MOV R6, R8 ;  /* 0x0000000800067202 */ /* 0x000fc60000000f00 */
[----:B------:R-:W-:Y:S02]  /*03d0*/  IMAD R10, R10, UR4, RZ ;  /* 0x000000040a0a7c24 */ /* 0x000fe4000f8e02ff */
[----:B------:R-:W-:Y:S02]  /*03e0*/  IMAD.MOV.U32 R13, RZ, RZ, R4 ;  /* 0x000000ffff0d7224 */ /* 0x000fe400078e0004 */
[----:B------:R-:W-:-:S04]  /*03f0*/  IMAD R7, R11, UR5, R10 ;  /* 0x000000050b077c24 */ /* 0x000fc8000f8e020a */
[----:B------:R-:W-:Y:S02]  /*0400*/  IMAD.IADD R12, R5, 0x1, R7 ;  /* 0x00000001050c7824 */ /* 0x000fe400078e0207 */
[----:B------:R-:W-:Y:S01]  /*0410*/  IMAD.MOV.U32 R7, RZ, RZ, R9 ;  /* 0x000000ffff077224 */ /* 0x000fe200078e0009 */
[----:B------:R-:W-:Y:S06]  /*0420*/  BRA `(.L_x_775) ;  /* 0x0000000000607947 */ /* 0x000fec0003800000 */
.L_x_774:
[----:B------:R-:W0:Y:S01]  /*0430*/  LDC R8, c[0x0][0x230] ;  /* 0x00008c00ff087b82 */ /* 0x000e220000000800 */
[----:B------:R-:W-:Y:S01]  /*0440*/  IMAD.MOV.U32 R12, RZ, RZ, RZ ;  /* 0x000000ffff0c7224 */ /* 0x000fe200078e00ff */
[----:B0-----:R-:W0:Y:S01]  /*0450*/  I2F.U32.RP R6, R8 ;  /* 0x0000000800067306 */ /* 0x001e220000209000 */
[----:B------:R-:W-:-:S07]  /*0460*/  ISETP.NE.U32.AND P2, PT, R8, RZ, PT ;  /* 0x000000ff0800720c */ /* 0x000fce0003f45070 */
[----:B0-----:R-:W0:Y:S02]  /*0470*/  MUFU.RCP R6, R6 ;  /* 0x0000000600067308 */ /* 0x001e240000001000 */
[----:B0-----:R-:W-:-:S06]  /*0480*/  VIADD R4, R6, 0xffffffe ;  /* 0x0ffffffe06047836 */ /* 0x001fcc0000000000 */
        /* <DEDUP_REMOVED lines=11> */
[----:B------:R-:W-:Y:S01]  /*0540*/  ISETP.GE.U32.AND P1, PT, R7, R8, PT ;  /* 0x000000080700720c */ /* 0x000fe20003f26070 */
[----:B------:R-:W-:-:S12]  /*0550*/  IMAD.MOV.U32 R7, RZ, RZ, RZ ;  /* 0x000000ffff077224 */ /* 0x000fd800078e00ff */
[----:B------:R-:W-:Y:S02]  /*0560*/  @P1 IADD3 R5, R5, 0x1, RZ ;  /* 0x0000000105051810 */ /* 0x000fe40007ffe0ff */
[----:B------:R-:W-:-:S05]  /*0570*/  @!P2 LOP3.LUT R5, RZ, R8, RZ, 0x33, !PT ;  /* 0x00000008ff05a212 */ /* 0x000fca00078e33ff */
[--C-:B------:R-:W-:Y:S02]  /*0580*/  IMAD.MOV R13, RZ, RZ, -R5.reuse ;  /* 0x000000ffff0d7224 */ /* 0x100fe400078e0a05 */
[----:B------:R-:W-:Y:S02]  /*0590*/  IMAD.MOV.U32 R6, RZ, RZ, R5 ;  /* 0x000000ffff067224 */ /* 0x000fe400078e0005 */
[----:B------:R-:W-:-:S07]  /*05a0*/  IMAD R13, R8, R13, R0 ;  /* 0x0000000d080d7224 */ /* 0x000fce00078e0200 */
.L_x_775:
[----:B------:R-:W0:Y:S01]  /*05b0*/  S2R R14, SR_TID.X ;  /* 0x00000000000e7919 */ /* 0x000e220000002100 */
[----:B------:R-:W-:Y:S01]  /*05c0*/  ULDC.64 UR4, c[0x0][0x248] ;  /* 0x0000920000047ab9 */ /* 0x000fe20000000a00 */
[----:B------:R-:W-:Y:S01]  /*05d0*/  ULDC.64 UR8, c[0x0][0x250] ;  /* 0x0000940000087ab9 */ /* 0x000fe20000000a00 */
[C---:B------:R-:W-:Y:S01]  /*05e0*/  IMAD R5, R3.reuse, UR4, RZ ;  /* 0x0000000403057c24 */ /* 0x040fe2000f8e02ff */
[----:B------:R-:W-:Y:S01]  /*05f0*/  ULDC.64 UR10, c[0x0][0x228] ;  /* 0x00008a00000a7ab9 */ /* 0x000fe20000000a00 */
[C---:B------:R-:W-:Y:S01]  /*0600*/  IMAD.WIDE.U32 R8, R2.reuse, UR4, RZ ;  /* 0x0000000402087c25 */ /* 0x040fe2000f8e00ff */
[----:B------:R-:W-:Y:S01]  /*0610*/  ULDC.64 UR12, c[0x0][0x228] ;  /* 0x00008a00000c7ab9 */ /* 0x000fe20000000a00 */
[----:B------:R-:W-:Y:S01]  /*0620*/  ULDC UR7, c[0x0][0x22c] ;  /* 0x00008b0000077ab9 */ /* 0x000fe20000000800 */
[----:B------:R-:W-:Y:S01]  /*0630*/  BSSY B0, `(.L_x_776) ;  /* 0x000010f000007945 */ /* 0x000fe20003800000 */
[----:B------:R-:W-:Y:S01]  /*0640*/  IMAD R11, R2, UR5, R5 ;  /* 0x00000005020b7c24 */ /* 0x000fe2000f8e0205 */
[----:B------:R-:W-:Y:S01]  /*0650*/  ULDC.64 UR4, c[0x0][0x238] ;  /* 0x00008e0000047ab9 */ /* 0x000fe20000000a00 */
[----:B------:R-:W-:Y:S01]  /*0660*/  IMAD R17, R3, UR8, RZ ;  /* 0x0000000803117c24 */ /* 0x000fe2000f8e02ff */
[----:B------:R-:W1:Y:S01]  /*0670*/  LDC.64 R4, c[0x0][0x218] ;  /* 0x00008600ff047b82 */ /* 0x000e620000000a00 */
[----:B------:R-:W-:-:S02]  /*0680*/  IMAD R3, R7, UR4, RZ ;  /* 0x0000000407037c24 */ /* 0x000fc4000f8e02ff */
[----:B------:R-:W-:Y:S02]  /*0690*/  IMAD.IADD R9, R9, 0x1, R11 ;  /* 0x0000000109097824 */ /* 0x000fe400078e020b */
[C---:B------:R-:W-:Y:S02]  /*06a0*/  IMAD R3, R6.reuse, UR5, R3 ;  /* 0x0000000506037c24 */ /* 0x040fe4000f8e0203 */
[----:B------:R-:W-:-:S04]  /*06b0*/  IMAD.WIDE.U32 R6, R6, UR4, R8 ;  /* 0x0000000406067c25 */ /* 0x000fc8000f8e0008 */
[----:B------:R-:W-:Y:S01]  /*06c0*/  IMAD.MOV.U32 R15, RZ, RZ, RZ ;  /* 0x000000ffff0f7224 */ /* 0x000fe200078e00ff */
[----:B------:R-:W-:Y:S01]  /*06d0*/  IADD3 R9, R7, R3, RZ ;  /* 0x0000000307097210 */ /* 0x000fe20007ffe0ff */
[----:B------:R-:W-:Y:S01]  /*06e0*/  IMAD R17, R2, UR9, R17 ;  /* 0x0000000902117c24 */ /* 0x000fe2000f8e0211 */
[----:B------:R-:W-:Y:S01]  /*06f0*/  IADD3 R3, P0, R6, UR4, RZ ;  /* 0x0000000406037c10 */ /* 0x000fe2000ff1e0ff */
[----:B------:R-:W-:-:S03]  /*0700*/  IMAD R12, R12, UR4, RZ ;  /* 0x000000040c0c7c24 */ /* 0x000fc6000f8e02ff */
[----:B------:R-:W-:Y:S01]  /*0710*/  IADD3.X R0, R9, UR5, RZ, P0, !PT ;  /* 0x0000000509007c10 */ /* 0x000fe200087fe4ff */
[----:B------:R-:W-:Y:S01]  /*0720*/  IMAD R7, R13, UR5, R12 ;  /* 0x000000050d077c24 */ /* 0x000fe2000f8e020c */
[----:B0-----:R-:W-:Y:S01]  /*0730*/  IADD3 R6, P1, R14, R6, RZ ;  /* 0x000000060e067210 */ /* 0x001fe20007f3e0ff */
[----:B------:R-:W-:Y:S01]  /*0740*/  IMAD.WIDE.U32 R10, R2, UR8, R14 ;  /* 0x00000008020a7c25 */ /* 0x000fe2000f8e000e */
[----:B------:R-:W-:Y:S02]  /*0750*/  ULDC.64 UR8, c[0x0][0x208] ;  /* 0x0000820000087ab9 */ /* 0x000fe40000000a00 */
[C---:B------:R-:W-:Y:S01]  /*0760*/  ISETP.GE.U32.AND P0, PT, R6.reuse, R3, PT ;  /* 0x000000030600720c */ /* 0x040fe20003f06070 */
[----:B------:R-:W-:Y:S01]  /*0770*/  IMAD.X R9, RZ, RZ, R9, P1 ;  /* 0x000000ffff097224 */ /* 0x000fe200008e0609 */
[-C--:B-1----:R-:W-:Y:S01]  /*0780*/  LEA R2, P1, R3, R4.reuse, 0x3 ;  /* 0x0000000403027211 */ /* 0x082fe200078218ff */
[----:B------:R-:W-:Y:S01]  /*0790*/  IMAD.IADD R11, R11, 0x1, R17 ;  /* 0x000000010b0b7824 */ /* 0x000fe200078e0211 */
[----:B------:R-:W-:-:S02]  /*07a0*/  LEA R8, P2, R6, R4, 0x3 ;  /* 0x0000000406087211 */ /* 0x000fc400078418ff */
[----:B------:R-:W-:Y:S01]  /*07b0*/  ISETP.GE.AND.EX P0, PT, R9, R0, PT, P0 ;  /* 0x000000000900720c */ /* 0x000fe20003f06300 */
[----:B------:R-:W-:Y:S01]  /*07c0*/  IMAD.WIDE.U32 R10, R13, UR4, R10 ;  /* 0x000000040d0a7c25 */ /* 0x000fe2000f8e000a */
[----:B------:R-:W-:Y:S01]  /*07d0*/  ULDC.64 UR4, c[0x0][0x228] ;  /* 0x00008a0000047ab9 */ /* 0x000fe20000000a00 */
[-C--:B------:R-:W-:Y:S02]  /*07e0*/  LEA.HI.X R3, R3, R5.reuse, R0, 0x3, P1 ;  /* 0x0000000503037211 */ /* 0x080fe400008f1c00 */
[----:B------:R-:W-:Y:S02]  /*07f0*/  CS2R R12, SRZ ;  /* 0x00000000000c7805 */ /* 0x000fe4000001ff00 */
[----:B------:R-:W-:-:S06]  /*0800*/  LEA.HI.X R9, R6, R5, R9, 0x3, P2 ;  /* 0x0000000506097211 */ /* 0x000fcc00010f1c09 */
[----:B------:R-:W-:Y:S05]  /*0810*/  @P0 BRA `(.L_x_777) ;  /* 0x0000000c00c00947 */ /* 0x000fea0003800000 */
[----:B------:R-:W0:Y:S01]  /*0820*/  LDC.64 R16, c[0x0][0x228] ;  /* 0x00008a00ff107b82 */ /* 0x000e220000000a00 */
[----:B------:R-:W-:Y:S01]  /*0830*/  ULDC.64 UR14, c[0x0][0x220] ;  /* 0x00008800000e7ab9 */ /* 0x000fe20000000a00 */
[----:B------:R-:W-:Y:S01]  /*0840*/  IMAD.IADD R7, R11, 0x1, R7 ;  /* 0x000000010b077824 */ /* 0x000fe200078e0207 */
[C---:B------:R-:W-:Y:S02]  /*0850*/  LEA R6, P1, R10.reuse, UR14, 0x3 ;  /* 0x0000000e0a067c11 */ /* 0x040fe4000f8218ff */
[----:B------:R-:W-:Y:S02]  /*0860*/  CS2R R12, SRZ ;  /* 0x00000000000c7805 */ /* 0x000fe4000001ff00 */
[----:B------:R-:W-:Y:S01]  /*0870*/  LEA.HI.X R7, R10, UR15, R7, 0x3, P1 ;  /* 0x0000000f0a077c11 */ /* 0x000fe200088f1c07 */
[----:B------:R-:W1:Y:S08]  /*0880*/  LDC R4, c[0x0][RZ] ;  /* 0x00000000ff047b82 */ /* 0x000e700000000800 */
[----:B------:R-:W2:Y:S01]  /*0890*/  LDC.64 R34, c[0x0][0x228] ;  /* 0x00008a00ff227b82 */ /* 0x000ea20000000a00 */
[----:B0-----:R-:W-:-:S02]  /*08a0*/  LOP3.LUT R0, R17, 0x7ff00000, RZ, 0xc0, !PT ;  /* 0x7ff0000011007812 */ /* 0x001fc400078ec0ff */
[C---:B------:R-:W-:Y:S02]  /*08b0*/  ISETP.GT.AND P1, PT, R17.reuse, -0x1, PT ;  /* 0xffffffff1100780c */ /* 0x040fe40003f24270 */
[----:B------:R-:W-:Y:S02]  /*08c0*/  LEA.HI R5, R0, 0xfffffc0c, RZ, 0xc ;  /* 0xfffffc0c00057811 */ /* 0x000fe400078f60ff */
[----:B------:R-:W-:Y:S02]  /*08d0*/  LOP3.LUT R10, R17, 0x7fffffff, RZ, 0xc0, !PT ;  /* 0x7fffffff110a7812 */ /* 0x000fe400078ec0ff */
[CC--:B------:R-:W-:Y:S02]  /*08e0*/  SHF.L.U32 R0, R16.reuse, R5.reuse, RZ ;  /* 0x0000000510007219 */ /* 0x0c0fe400000006ff */
[----:B------:R-:W-:Y:S02]  /*08f0*/  SHF.L.U64.HI R5, R16, R5, R17 ;  /* 0x0000000510057219 */ /* 0x000fe40000010211 */
[----:B------:R-:W-:-:S02]  /*0900*/  ISETP.NE.U32.AND P0, PT, R0, RZ, PT ;  /* 0x000000ff0000720c */ /* 0x000fc40003f05070 */
[----:B-1----:R-:W-:Y:S02]  /*0910*/  SHF.R.S32.HI R11, RZ, 0x1f, R4 ;  /* 0x0000001fff0b7819 */ /* 0x002fe40000011404 */
[----:B------:R-:W-:Y:S01]  /*0920*/  ISETP.NE.AND.EX P0, PT, R5, -0x80000000, PT, P0 ;  /* 0x800000000500780c */ /* 0x000fe20003f05300 */
[----:B------:R-:W-:Y:S02]  /*0930*/  IMAD.MOV.U32 R5, RZ, RZ, R8 ;  /* 0x000000ffff057224 */ /* 0x000fe400078e0008 */
[----:B------:R-:W-:Y:S01]  /*0940*/  IMAD.MOV.U32 R8, RZ, RZ, R9 ;  /* 0x000000ffff087224 */ /* 0x000fe200078e0009 */
[----:B------:R-:W-:-:S05]  /*0950*/  SEL R9, RZ, 0x7ff00000, !P1 ;  /* 0x7ff00000ff097807 */ /* 0x000fca0004800000 */
[----:B------:R-:W-:-:S04]  /*0960*/  VIADD R36, R9, 0x80000000 ;  /* 0x8000000009247836 */ /* 0x000fc80000000000 */
[----:B--2---:R-:W-:Y:S05]  /*0970*/  @!P0 BRA `(.L_x_778) ;  /* 0x0000000800348947 */ /* 0x004fea0003800000 */
[----:B------:R-:W-:-:S13]  /*0980*/  ISETP.GE.AND P0, PT, R17, RZ, PT ;  /* 0x000000ff1100720c */ /* 0x000fda0003f06270 */
[----:B------:R-:W-:Y:S05]  /*0990*/  @!P0 BRA `(.L_x_779) ;  /* 0x0000000400148947 */ /* 0x000fea0003800000 */
[----:B------:R-:W0:Y:S01]  /*09a0*/  LDC.64 R34, c[0x0][0x228] ;  /* 0x00008a00ff227b82 */ /* 0x000e220000000a00 */
[----:B------:R-:W-:Y:S01]  /*09b0*/  BSSY B1, `(.L_x_780) ;  /* 0x0000042000017945 */ /* 0x000fe20003800000 */
[C---:B------:R-:W-:Y:S01]  /*09c0*/  SHF.L.U64.HI R11, R4.reuse, 0x3, R11 ;  /* 0x00000003040b7819 */ /* 0x040fe2000001020b */
[----:B------:R-:W-:-:S07]  /*09d0*/  IMAD.SHL.U32 R4, R4, 0x8, RZ ;  /* 0x0000000804047824 */ /* 0x000fce00078e00ff */
.L_x_788:
[----:B------:R-:W-:Y:S01]  /*09e0*/  IMAD.MOV.U32 R16, RZ, RZ, R5 ;  /* 0x000000ffff107224 */ /* 0x000fe200078e0005 */
[----:B------:R-:W-:Y:S01]  /*09f0*/  MOV R17, R8 ;  /* 0x0000000800117202 */ /* 0x000fe20000000f00 */
[----:B------:R-:W2:Y:S05]  /*0a00*/  LDG.E.64 R40, desc[UR8][R6.64] ;  /* 0x0000000806287981 */ /* 0x000eaa000c1e1b00 */
        /* <DEDUP_REMOVED lines=12> */
[----:B0-----:R-:W-:Y:S05]  /*0ad0*/  CALL.REL.NOINC `($_ZN2at6native55_GLOBAL__N__6c1c77d0_17_DistanceKernel_cu_75b981de_308222cdist_kernel_cuda_implIdNS1_5distsIdE1pEEEvPT_PKS6_S9_S6_lllll$__internal_accurate_pow) ;  /* 0x00000020009c7944 */ /* 0x001fea0003c00000 */
        /* <DEDUP_REMOVED lines=8> */
.L_x_782:
[----:B------:R-:W-:-:S07]  /*0b60*/  CS2R R16, SRZ ;  /* 0x0000000000107805 */ /* 0x000fce000001ff00 */
.L_x_783:
[----:B------:R-:W-:Y:S05]  /*0b70*/  BSYNC B2 ;  /* 0x0000000000027941 */ /* 0x000fea0003800000 */
.L_x_781:
        /* <DEDUP_REMOVED lines=17> */
.L_x_787:
[C---:B------:R-:W-:Y:S02]  /*0c90*/  DSETP.GT.AND P0, PT, |R40|.reuse, 1, PT ;  /* 0x3ff000002800742a */ /* 0x040fe40003f04200 */
[----:B------:R-:W-:-:S04]  /*0ca0*/  DSETP.NEU.AND P1, PT, |R40|, -1, PT ;  /* 0xbff000002800742a */ /* 0x000fc80003f2d200 */
[----:B------:R-:W-:-:S04]  /*0cb0*/  SEL R16, RZ, 0x7ff00000, !P0 ;  /* 0x7ff00000ff107807 */ /* 0x000fc80004000000 */
[----:B------:R-:W-:Y:S02]  /*0cc0*/  SEL R17, R16, 0x3ff00000, P1 ;  /* 0x3ff0000010117807 */ /* 0x000fe40000800000 */
[----:B------:R-:W-:Y:S01]  /*0cd0*/  MOV R16, RZ ;  /* 0x000000ff00107202 */ /* 0x000fe20000000f00 */
[----:B------:R-:W-:Y:S06]  /*0ce0*/  BRA `(.L_x_785) ;  /* 0x0000000000047947 */ /* 0x000fec0003800000 */
.L_x_786:
[----:B------:R-:W-:-:S11]  /*0cf0*/  DADD R16, |R40|, R34 ;  /* 0x0000000028107229 */ /* 0x000fd60000000222 */
.L_x_785:
[----:B------:R-:W-:Y:S05]  /*0d00*/  BSYNC B2 ;  /* 0x0000000000027941 */ /* 0x000fea0003800000 */
.L_x_784:
        /* <DEDUP_REMOVED lines=13> */
.L_x_780:
[----:B------:R-:W-:Y:S05]  /*0de0*/  BRA `(.L_x_777) ;  /* 0x00000008004c7947 */ /* 0x000fea0003800000 */
.L_x_779:
[----:B------:R-:W0:Y:S01]  /*0df0*/  LDC.64 R34, c[0x0][0x228] ;  /* 0x00008a00ff227b82 */ /* 0x000e220000000a00 */
[----:B------:R-:W-:Y:S01]  /*0e00*/  BSSY B1, `(.L_x_789) ;  /* 0x0000043000017945 */ /* 0x000fe20003800000 */
[C---:B------:R-:W-:Y:S01]  /*0e10*/  SHF.L.U64.HI R11, R4.reuse, 0x3, R11 ;  /* 0x00000003040b7819 */ /* 0x040fe2000001020b */
[----:B------:R-:W-:-:S07]  /*0e20*/  IMAD.SHL.U32 R4, R4, 0x8, RZ ;  /* 0x0000000804047824 */ /* 0x000fce00078e00ff */
.L_x_797:
[----:B------:R-:W-:Y:S01]  /*0e30*/  IMAD.MOV.U32 R16, RZ, RZ, R5 ;  /* 0x000000ffff107224 */ /* 0x000fe200078e0005 */
[----:B------:R-:W2:Y:S01]  /*0e40*/  LDG.E.64 R40, desc[UR8][R6.64] ;  /* 0x0000000806287981 */ /* 0x000ea2000c1e1b00 */
[----:B------:R-:W-:-:S06]  /*0e50*/  IMAD.MOV.U32 R17, RZ, RZ, R8 ;  /* 0x000000ffff117224 */ /* 0x000fcc00078e0008 */
        /* <DEDUP_REMOVED lines=8> */
[----:B------:R-:W-:Y:S01]  /*0ee0*/  MOV R37, UR15 ;  /* 0x0000000f00257c02 */ /* 0x000fe20008000f00 */
[----:B------:R-:W-:Y:S01]  /*0ef0*/  IMAD.U32 R38, RZ, RZ, UR14 ;  /* 0x0000000eff267e24 */ /* 0x000fe2000f8e00ff */
[----:B------:R-:W-:Y:S01]  /*0f00*/  MOV R0, 0xf30 ;  /* 0x00000f3000007802 */ /* 0x000fe20000000f00 */
        /* <DEDUP_REMOVED lines=10> */
.L_x_791:
[----:B------:R-:W-:Y:S02]  /*0fb0*/  IMAD.MOV.U32 R16, RZ, RZ, 0x0 ;  /* 0x00000000ff107424 */ /* 0x000fe400078e00ff */
[----:B------:R-:W-:-:S07]  /*0fc0*/  IMAD.MOV.U32 R17, RZ, RZ, 0x7ff00000 ;  /* 0x7ff00000ff117424 */ /* 0x000fce00078e00ff */
.L_x_792:
[----:B------:R-:W-:Y:S05]  /*0fd0*/  BSYNC B2 ;  /* 0x0000000000027941 */ /* 0x000fea0003800000 */
.L_x_790:
        /* <DEDUP_REMOVED lines=17> */
.L_x_796:
[C---:B------:R-:W-:Y:S02]  /*10f0*/  DSETP.GT.AND P0, PT, |R40|.reuse, 1, PT ;  /* 0x3ff000002800742a */ /* 0x040fe40003f04200 */
[----:B------:R-:W-:-:S04]  /*1100*/  DSETP.NEU.AND P1, PT, |R40|, -1, PT ;  /* 0xbff000002800742a */ /* 0x000fc80003f2d200 */
[----:B------:R-:W-:-:S04]  /*1110*/  SEL R16, RZ, 0x7ff00000, P0 ;  /* 0x7ff00000ff107807 */ /* 0x000fc80000000000 */
[----:B------:R-:W-:Y:S01]  /*1120*/  SEL R17, R16, 0x3ff00000, P1 ;  /* 0x3ff0000010117807 */ /* 0x000fe20000800000 */
[----:B------:R-:W-:Y:S01]  /*1130*/  IMAD.MOV.U32 R16, RZ, RZ, RZ ;  /* 0x000000ffff107224 */ /* 0x000fe200078e00ff */
[----:B------:R-:W-:Y:S06]  /*1140*/  BRA `(.L_x_794) ;  /* 0x0000000000047947 */ /* 0x000fec0003800000 */
.L_x_795:
[----:B------:R-:W-:-:S11]  /*1150*/  DADD R16, |R40|, R34 ;  /* 0x0000000028107229 */ /* 0x000fd60000000222 */
.L_x_794:
[----:B------:R-:W-:Y:S05]  /*1160*/  BSYNC B2 ;  /* 0x0000000000027941 */ /* 0x000fea0003800000 */
.L_x_793:
[----:B------:R-:W-:Y:S01]  /*1170*/  DSETP.NEU.AND P0, PT, |R40|, 1, PT ;  /* 0x3ff000002800742a */ /* 0x000fe20003f0d200 */
[----:B------:R-:W-:-:S04]  /*1180*/  IADD3 R5, P1, R5, R4, RZ ;  /* 0x0000000405057210 */ /* 0x000fc80007f3e0ff */
[----:B------:R-:W-:Y:S01]  /*1190*/  IADD3.X R8, R8, R11, RZ, P1, !PT ;  /* 0x0000000b08087210 */ /* 0x000fe20000ffe4ff */
[----:B------:R-:W-:Y:S01]  /*11a0*/  DSETP.EQ.OR P0, PT, R34, RZ, !P0 ;  /* 0x000000ff2200722a */ /* 0x000fe20004702400 */
[----:B------:R-:W-:-:S05]  /*11b0*/  IADD3 R6, P1, R6, R4, RZ ;  /* 0x0000000406067210 */ /* 0x000fca0007f3e0ff */
        /* <DEDUP_REMOVED lines=8> */
.L_x_789:
[----:B------:R-:W-:Y:S05]  /*1240*/  BRA `(.L_x_777) ;  /* 0x0000000400347947 */ /* 0x000fea0003800000 */
.L_x_778:
[----:B------:R-:W-:Y:S01]  /*1250*/  IMAD.MOV.U32 R16, RZ, RZ, R5 ;  /* 0x000000ffff107224 */ /* 0x000fe200078e0005 */
[----:B------:R-:W2:Y:S01]  /*1260*/  LDG.E.64 R40, desc[UR8][R6.64] ;  /* 0x0000000806287981 */ /* 0x000ea2000c1e1b00 */
[----:B------:R-:W-:Y:S01]  /*1270*/  IMAD.MOV.U32 R17, RZ, RZ, R8 ;  /* 0x000000ffff117224 */ /* 0x000fe200078e0008 */
[----:B------:R-:W-:-:S05]  /*1280*/  ULDC.64 UR14, c[0x0][0x228] ;  /* 0x00008a00000e7ab9 */ /* 0x000fca0000000a00 */
        /* <DEDUP_REMOVED lines=9> */
[----:B------:R-:W-:Y:S05]  /*1320*/  CALL.REL.NOINC `($_ZN2at6native55_GLOBAL__N__6c1c77d0_17_DistanceKernel_cu_75b981de_308222cdist_kernel_cuda_implIdNS1_5distsIdE1pEEEvPT_PKS6_S9_S6_lllll$__internal_accurate_pow) ;  /* 0x0000001800887944 */ /* 0x000fea0003c00000 */
[----:B------:R-:W-:Y:S05]  /*1330*/  BSYNC B1 ;  /* 0x0000000000017941 */ /* 0x000fea0003800000 */
.L_x_798:
[----:B------:R-:W-:Y:S01]  /*1340*/  DSETP.NEU.AND P1, PT, |R40|, RZ, PT ;  /* 0x000000ff2800722a */ /* 0x000fe20003f2d200 */
[----:B------:R-:W-:-:S13]  /*1350*/  BSSY B1, `(.L_x_799) ;  /* 0x0000013000017945 */ /* 0x000fda0003800000 */
[----:B------:R-:W-:Y:S05]  /*1360*/  @!P1 BRA `(.L_x_800) ;  /* 0x0000000000309947 */ /* 0x000fea0003800000 */
[----:B------:R-:W-:Y:S02]  /*1370*/  ISETP.GT.AND P2, PT, R43, -0x1, PT ;  /* 0xffffffff2b00780c */ /* 0x000fe40003f44270 */
[----:B------:R-:W-:-:S11]  /*1380*/  PLOP3.LUT P1, PT, P0, PT, PT, 0x8, 0x0 ;  /* 0x000000000000781c */ /* 0x000fd6000072e170 */
[----:B------:R-:W-:Y:S05]  /*1390*/  @P2 BRA `(.L_x_801) ;  /* 0x0000000000382947 */ /* 0x000fea0003800000 */
[----:B------:R-:W0:Y:S01]  /*13a0*/  FRND.F64.TRUNC R18, UR12 ;  /* 0x0000000c00127d13 */ /* 0x000e22000830d800 */
[----:B------:R-:W-:Y:S01]  /*13b0*/  DADD R16, -RZ, -R16 ;  /* 0x00000000ff107229 */ /* 0x000fe20000000910 */
[----:B------:R-:W-:Y:S01]  /*13c0*/  PLOP3.LUT P1, PT, P0, PT, PT, 0x8, 0x0 ;  /* 0x000000000000781c */ /* 0x000fe2000072e170 */
[----:B0-----:R-:W-:-:S14]  /*13d0*/  DSETP.NEU.AND P2, PT, R18, UR12, PT ;  /* 0x0000000c12007e2a */ /* 0x001fdc000bf4d000 */
[----:B------:R-:W-:Y:S05]  /*13e0*/  @!P2 BRA `(.L_x_801) ;  /* 0x000000000024a947 */ /* 0x000fea0003800000 */
[----:B------:R-:W-:Y:S01]  /*13f0*/  PLOP3.LUT P1, PT, P0, PT, PT, 0x8, 0x0 ;  /* 0x000000000000781c */ /* 0x000fe2000072e170 */
[----:B------:R-:W-:Y:S01]  /*1400*/  IMAD.MOV.U32 R17, RZ, RZ, -0x80000 ;  /* 0xfff80000ff117424 */ /* 0x000fe200078e00ff */
[----:B------:R-:W-:Y:S01]  /*1410*/  MOV R16, 0x0 ;  /* 0x0000000000107802 */ /* 0x000fe20000000f00 */
[----:B------:R-:W-:Y:S10]  /*1420*/  BRA `(.L_x_801) ;  /* 0x0000000000147947 */ /* 0x000ff40003800000 */
.L_x_800:
[----:B------:R-:W-:Y:S01]  /*1430*/  ISETP.LE.AND P2, PT, RZ, UR7, PT ;  /* 0x00000007ff007c0c */ /* 0x000fe2000bf43270 */
[----:B------:R-:W-:Y:S01]  /*1440*/  DSETP.NEU.AND P1, PT, |R34|, 0.5, PT ;  /* 0x3fe000002200742a */ /* 0x000fe20003f2d200 */
[----:B------:R-:W-:-:S05]  /*1450*/  IMAD.MOV.U32 R16, RZ, RZ, RZ ;  /* 0x000000ffff107224 */ /* 0x000fca00078e00ff */
[----:B------:R-:W-:-:S06]  /*1460*/  SEL R17, R43, RZ, P1 ;  /* 0x000000ff2b117207 */ /* 0x000fcc0000800000 */
[----:B------:R-:W-:-:S07]  /*1470*/  @!P2 LOP3.LUT R17, R17, 0x7ff00000, RZ, 0xfc, !PT ;  /* 0x7ff000001111a812 */ /* 0x000fce00078efcff */
.L_x_801:
[----:B------:R-:W-:Y:S05]  /*1480*/  BSYNC B1 ;  /* 0x0000000000017941 */ /* 0x000fea0003800000 */
.L_x_799:
[----:B------:R-:W-:Y:S01]  /*1490*/  DADD R18, |R40|, R34 ;  /* 0x0000000028127229 */ /* 0x000fe20000000222 */
        /* <DEDUP_REMOVED lines=16> */
.L_x_805:
        /* <DEDUP_REMOVED lines=8> */
.L_x_804:
[----:B------:R-:W-:-:S11]  /*1620*/  DADD R16, |R40|, R34 ;  /* 0x0000000028107229 */ /* 0x000fd60000000222 */
.L_x_803:
[----:B------:R-:W-:Y:S05]  /*1630*/  BSYNC B1 ;  /* 0x0000000000017941 */ /* 0x000fea0003800000 */
.L_x_802:
[----:B------:R-:W-:Y:S01]  /*1640*/  DSETP.NEU.AND P1, PT, |R40|, 1, PT ;  /* 0x3ff000002800742a */ /* 0x000fe20003f2d200 */
[C---:B------:R-:W-:Y:S01]  /*1650*/  IMAD.SHL.U32 R18, R4.reuse, 0x8, RZ ;  /* 0x0000000804127824 */ /* 0x040fe200078e00ff */
[----:B------:R-:W-:-:S04]  /*1660*/  SHF.L.U64.HI R0, R4, 0x3, R11 ;  /* 0x0000000304007819 */ /* 0x000fc8000001020b */
[----:B------:R-:W-:Y:S01]  /*1670*/  DSETP.EQ.OR P1, PT, R34, RZ, !P1 ;  /* 0x000000ff2200722a */ /* 0x000fe20004f22400 */
[----:B------:R-:W-:-:S05]  /*1680*/  IADD3 R5, P2, R5, R18, RZ ;  /* 0x0000001205057210 */ /* 0x000fca0007f5e0ff */
[----:B------:R-:W-:Y:S01]  /*1690*/  FSEL R16, R16, RZ, !P1 ;  /* 0x000000ff10107208 */ /* 0x000fe20004800000 */
[--C-:B------:R-:W-:Y:S01]  /*16a0*/  IMAD.X R8, R8, 0x1, R0.reuse, P2 ;  /* 0x0000000108087824 */ /* 0x100fe200010e0600 */
[----:B------:R-:W-:Y:S02]  /*16b0*/  FSEL R17, R17, 1.875, !P1 ;  /* 0x3ff0000011117808 */ /* 0x000fe40004800000 */
[----:B------:R-:W-:Y:S02]  /*16c0*/  ISETP.GE.U32.AND P1, PT, R5, R2, PT ;  /* 0x000000020500720c */ /* 0x000fe40003f26070 */
[----:B------:R-:W-:Y:S02]  /*16d0*/  IADD3 R6, P2, R6, R18, RZ ;  /* 0x0000001206067210 */ /* 0x000fe40007f5e0ff */
[----:B------:R-:W-:Y:S01]  /*16e0*/  ISETP.GE.U32.AND.EX P1, PT, R8, R3, PT, P1 ;  /* 0x000000030800720c */ /* 0x000fe20003f26110 */
[----:B------:R-:W-:Y:S02]  /*16f0*/  DADD R12, R12, R16 ;  /* 0x000000000c0c7229 */ /* 0x000fe40000000010 */
[----:B------:R-:W-:-:S10]  /*1700*/  IMAD.X R7, R7, 0x1, R0, P2 ;  /* 0x0000000107077824 */ /* 0x000fd400010e0600 */
[----:B------:R-:W-:Y:S05]  /*1710*/  @!P1 BRA `(.L_x_778) ;  /* 0xfffffff800cc9947 */ /* 0x000fea000383ffff */
.L_x_777:
[----:B------:R-:W-:Y:S05]  /*1720*/  BSYNC B0 ;  /* 0x0000000000007941 */ /* 0x000fea0003800000 */
.L_x_776:
        /* <DEDUP_REMOVED lines=19> */
[----:B------:R-:W-:Y:S01]  /*1860*/  @!P0 SHF.R.S32.HI R0, RZ, 0x5, R0 ;  /* 0x00000005ff008819 */ /* 0x000fe20000011400 */
[----:B0-----:R-:W-:Y:S01]  /*1870*/  DADD R6, R4, R6 ;  /* 0x0000000004067229 */ /* 0x001fe20000000006 */
[----:B------:R-:W0:Y:S01]  /*1880*/  @!P0 S2R R5, SR_CgaCtaId ;  /* 0x0000000000058919 */ /* 0x000e220000008800 */
[----:B------:R-:W-:-:S05]  /*1890*/  @!P0 MOV R4, 0x400 ;  /* 0x0000040000048802 */ /* 0x000fca0000000f00 */
[----:B------:R-:W-:Y:S04]  /*18a0*/  SHFL.DOWN PT, R9, R7, 0x2, 0x1f ;  /* 0x08401f0007097f89 */ /* 0x000fe800000e0000 */
[----:B------:R-:W2:Y:S01]  /*18b0*/  SHFL.DOWN PT, R8, R6, 0x2, 0x1f ;  /* 0x08401f0006087f89 */ /* 0x000ea200000e0000 */
[----:B0-----:R-:W-:Y:S01]  /*18c0*/  @!P0 LEA R5, R5, R4, 0x18 ;  /* 0x0000000405058211 */ /* 0x001fe200078ec0ff */
[----:B--2---:R-:W-:Y:S01]  /*18d0*/  DADD R8, R6, R8 ;  /* 0x0000000006087229 */ /* 0x004fe20000000008 */
[----:B------:R-:W-:-:S03]  /*18e0*/  @!P1 MOV R6, 0x400 ;  /* 0x0000040000069802 */ /* 0x000fc60000000f00 */
[----:B------:R-:W-:Y:S01]  /*18f0*/  @!P0 IMAD R7, R0, 0x8, R5 ;  /* 0x0000000800078824 */ /* 0x000fe200078e0205 */
[----:B------:R-:W-:Y:S02]  /*1900*/  CS2R R4, SRZ ;  /* 0x0000000000047805 */ /* 0x000fe4000001ff00 */
[----:B-1----:R-:W-:Y:S01]  /*1910*/  @!P1 LEA R11, R11, R6, 0x18 ;  /* 0x000000060b0b9211 */ /* 0x002fe200078ec0ff */
        /* <DEDUP_REMOVED lines=27> */
[----:B0-----:R-:W-:Y:S01]  /*1ad0*/  IMAD.MOV.U32 R3, RZ, RZ, R5 ;  /* 0x000000ffff037224 */ /* 0x001fe200078e0005 */
[----:B-1----:R-:W-:-:S06]  /*1ae0*/  MOV R2, R4 ;  /* 0x0000000400027202 */ /* 0x002fcc0000000f00 */
[----:B------:R-:W-:-:S07]  /*1af0*/  DADD R4, R8, R2 ;  /* 0x0000000008047229 */ /* 0x000fce0000000002 */
[----:B------:R0:W1:Y:S04]  /*1b00*/  SHFL.DOWN PT, R3, R5, 0x1, 0x1f ;  /* 0x08201f0005037f89 */ /* 0x00006800000e0000 */
[----:B------:R0:W2:Y:S02]  /*1b10*/  SHFL.DOWN PT, R2, R4, 0x1, 0x1f ;  /* 0x08201f0004027f89 */ /* 0x0000a400000e0000 */
.L_x_828:
[----:B012---:R-:W-:-:S11]  /*1b20*/  DADD R4, R4, R2 ;  /* 0x0000000004047229 */ /* 0x007fd60000000002 */
.L_x_807:
[----:B------:R-:W-:Y:S05]  /*1b30*/  BSYNC B0 ;  /* 0x0000000000007941 */ /* 0x000fea0003800000 */
.L_x_806:
        /* <DEDUP_REMOVED lines=16> */
[----:B-1----:R-:W-:Y:S05]  /*1c40*/  CALL.REL.NOINC `($__internal_47_$__cuda_sm20_dblrcp_rn_slowpath_v3) ;  /* 0x0000000800407944 */ /* 0x002fea0003c00000 */
.L_x_809:
        /* <DEDUP_REMOVED lines=9> */
[----:B------:R-:W-:Y:S05]  /*1ce0*/  CALL.REL.NOINC `($_ZN2at6native55_GLOBAL__N__6c1c77d0_17_DistanceKernel_cu_75b981de_308222cdist_kernel_cuda_implIdNS1_5distsIdE1pEEEvPT_PKS6_S9_S6_lllll$__internal_accurate_pow) ;  /* 0x0000001000187944 */ /* 0x000fea0003c00000 */
[----:B------:R-:W-:Y:S05]  /*1cf0*/  BSYNC B0 ;  /* 0x0000000000007941 */ /* 0x000fea0003800000 */
.L_x_810:
[----:B------:R-:W-:Y:S01]  /*1d00*/  DSETP.NEU.AND P0, PT, R4, RZ, PT ;  /* 0x000000ff0400722a */ /* 0x000fe20003f0d000 */
[----:B------:R-:W-:-:S13]  /*1d10*/  BSSY B0, `(.L_x_811) ;  /* 0x000001c000007945 */ /* 0x000fda0003800000 */
[----:B------:R-:W-:Y:S05]  /*1d20*/  @!P0 BRA `(.L_x_812) ;  /* 0x00000000004c8947 */ /* 0x000fea0003800000 */
[----:B------:R-:W-:Y:S01]  /*1d30*/  IMAD.MOV.U32 R8, RZ, RZ, R16 ;  /* 0x000000ffff087224 */ /* 0x000fe200078e0010 */
[----:B------:R-:W-:Y:S01]  /*1d40*/  ISETP.NE.U32.AND P0, PT, R3, RZ, PT ;  /* 0x000000ff0300720c */ /* 0x000fe20003f05070 */
[----:B------:R-:W-:Y:S01]  /*1d50*/  IMAD.MOV.U32 R9, RZ, RZ, R17 ;  /* 0x000000ffff097224 */ /* 0x000fe200078e0011 */
[----:B------:R-:W-:Y:S02]  /*1d60*/  ISETP.GT.AND P2, PT, R5, -0x1, PT ;  /* 0xffffffff0500780c */ /* 0x000fe40003f44270 */
[----:B------:R-:W-:-:S03]  /*1d70*/  ISETP.NE.AND.EX P0, PT, R2, -0x80000000, PT, P0 ;  /* 0x800000000200780c */ /* 0x000fc60003f05300 */
[----:B------:R-:W-:Y:S01]  /*1d80*/  DADD R2, -RZ, -R8 ;  /* 0x00000000ff027229 */ /* 0x000fe20000000908 */
[----:B------:R-:W-:Y:S02]  /*1d90*/  ISETP.LT.AND P1, PT, R5, RZ, !P0 ;  /* 0x000000ff0500720c */ /* 0x000fe40004721270 */
[----:B------:R-:W-:-:S07]  /*1da0*/  PLOP3.LUT P0, PT, P0, PT, PT, 0x8, 0x0 ;  /* 0x000000000000781c */ /* 0x000fce000070e170 */
[----:B------:R-:W-:Y:S02]  /*1db0*/  FSEL R0, R2, R8, P1 ;  /* 0x0000000802007208 */ /* 0x000fe40000800000 */
[----:B------:R-:W-:Y:S01]  /*1dc0*/  FSEL R11, R3, R9, P1 ;  /* 0x00000009030b7208 */ /* 0x000fe20000800000 */
[----:B------:R-:W-:Y:S06]  /*1dd0*/  @P2 BRA `(.L_x_813) ;  /* 0x00000000003c2947 */ /* 0x000fec0003800000 */
[----:B------:R-:W0:Y:S01]  /*1de0*/  FRND.F64.TRUNC R2, R6 ;  /* 0x0000000600027313 */ /* 0x000e22000030d800 */
[----:B------:R-:W-:Y:S01]  /*1df0*/  MOV R8, R0 ;  /* 0x0000000000087202 */ /* 0x000fe20000000f00 */
[----:B------:R-:W-:Y:S01]  /*1e00*/  IMAD.MOV.U32 R9, RZ, RZ, R11 ;  /* 0x000000ffff097224 */ /* 0x000fe200078e000b */
[----:B0-----:R-:W-:-:S14]  /*1e10*/  DSETP.NEU.AND P1, PT, R2, R6, PT ;  /* 0x000000060200722a */ /* 0x001fdc0003f2d000 */
[----:B------:R-:W-:Y:S05]  /*1e20*/  @!P1 BRA `(.L_x_813) ;  /* 0x0000000000289947 */ /* 0x000fea0003800000 */
[----:B------:R-:W-:Y:S02]  /*1e30*/  IMAD.MOV.U32 R8, RZ, RZ, 0x0 ;  /* 0x00000000ff087424 */ /* 0x000fe400078e00ff */
[----:B------:R-:W-:Y:S01]  /*1e40*/  IMAD.MOV.U32 R9, RZ, RZ, -0x80000 ;  /* 0xfff80000ff097424 */ /* 0x000fe200078e00ff */
[----:B------:R-:W-:Y:S06]  /*1e50*/  BRA `(.L_x_813) ;  /* 0x00000000001c7947 */ /* 0x000fec0003800000 */
.L_x_812:
[----:B------:R-:W-:Y:S01]  /*1e60*/  DSETP.NEU.AND P0, PT, |R6|, 0.5, PT ;  /* 0x3fe000000600742a */ /* 0x000fe20003f0d200 */
[----:B------:R-:W-:Y:S01]  /*1e70*/  ISETP.GE.AND P2, PT, R7, RZ, PT ;  /* 0x000000ff0700720c */ /* 0x000fe20003f46270 */
[----:B------:R-:W-:Y:S01]  /*1e80*/  IMAD.MOV.U32 R8, RZ, RZ, RZ ;  /* 0x000000ffff087224 */ /* 0x000fe200078e00ff */
[----:B------:R-:W-:-:S04]  /*1e90*/  ISETP.EQ.U32.AND P1, PT, R3, RZ, PT ;  /* 0x000000ff0300720c */ /* 0x000fc80003f22070 */
[----:B------:R-:W-:-:S04]  /*1ea0*/  ISETP.EQ.AND.EX P0, PT, R2, -0x80000000, P0, P1 ;  /* 0x800000000200780c */ /* 0x000fc80000702310 */
[----:B------:R-:W-:-:S04]  /*1eb0*/  SEL R9, R5, RZ, P0 ;  /* 0x000000ff05097207 */ /* 0x000fc80000000000 */
[----:B------:R-:W-:-:S07]  /*1ec0*/  @!P2 LOP3.LUT R9, R9, 0x7ff00000, RZ, 0xfc, !PT ;  /* 0x7ff000000909a812 */ /* 0x000fce00078efcff */
.L_x_813:
[----:B------:R-:W-:Y:S05]  /*1ed0*/  BSYNC B0 ;  /* 0x0000000000007941 */ /* 0x000fea0003800000 */
.L_x_811:
        /* <DEDUP_REMOVED lines=18> */
.L_x_817:
        /* <DEDUP_REMOVED lines=10> */
.L_x_816:
[----:B------:R-:W-:-:S11]  /*20a0*/  DADD R8, R6, R4 ;  /* 0x0000000006087229 */ /* 0x000fd60000000004 */
.L_x_815:
[----:B------:R-:W-:Y:S05]  /*20b0*/  BSYNC B0 ;  /* 0x0000000000007941 */ /* 0x000fea0003800000 */
.L_x_814:
[----:B------:R-:W-:Y:S01]  /*20c0*/  DSETP.NEU.AND P0, PT, R4, 1, PT ;  /* 0x3ff000000400742a */ /* 0x000fe20003f0d000 */
[----:B------:R-:W-:Y:S02]  /*20d0*/  ULDC.64 UR4, c[0x0][0x210] ;  /* 0x0000840000047ab9 */ /* 0x000fe40000000a00 */
[----:B------:R-:W-:-:S03]  /*20e0*/  ULEA UR4, UP0, UR6, UR4, 0x3 ;  /* 0x0000000406047291 */ /* 0x000fc6000f80183f */
[----:B------:R-:W-:Y:S01]  /*20f0*/  DSETP.EQ.OR P0, PT, R6, RZ, !P0 ;  /* 0x000000ff0600722a */ /* 0x000fe20004702400 */
[----:B------:R-:W-:Y:S02]  /*2100*/  ULEA.HI.X UR5, UR6, UR5, URZ, 0x3, UP0 ;  /* 0x0000000506057291 */ /* 0x000fe400080f1c3f */
[----:B------:R-:W-:-:S03]  /*2110*/  MOV R4, UR4 ;  /* 0x0000000400047c02 */ /* 0x000fc60008000f00 */
[----:B------:R-:W-:Y:S01]  /*2120*/  FSEL R2, R8, RZ, !P0 ;  /* 0x000000ff08027208 */ /* 0x000fe20004000000 */
[----:B------:R-:W-:Y:S01]  /*2130*/  IMAD.U32 R5, RZ, RZ, UR5 ;  /* 0x00000005ff057e24 */ /* 0x000fe2000f8e00ff */
[----:B------:R-:W-:-:S05]  /*2140*/  FSEL R3, R9, 1.875, !P0 ;  /* 0x3ff0000009037808 */ /* 0x000fca0004000000 */
[----:B------:R-:W-:Y:S01]  /*2150*/  STG.E.64 desc[UR8][R4.64], R2 ;  /* 0x0000000204007986 */ /* 0x000fe2000c101b08 */
[----:B------:R-:W-:Y:S05]  /*2160*/  EXIT ;  /* 0x000000000000794d */ /* 0x000fea0003800000 */
.L_x_808:
[----:B-1----:R-:W-:Y:S02]  /*2170*/  IMAD.MOV.U32 R11, RZ, RZ, R5 ;  /* 0x000000ffff0b7224 */ /* 0x002fe400078e0005 */
[----:B------:R-:W-:Y:S02]  /*2180*/  IMAD.MOV.U32 R12, RZ, RZ, 0x10 ;  /* 0x00000010ff0c7424 */ /* 0x000fe400078e00ff */
[----:B------:R-:W-:Y:S02]  /*2190*/  IMAD.MOV.U32 R13, RZ, RZ, 0x1f ;  /* 0x0000001fff0d7424 */ /* 0x000fe400078e00ff */
[----:B------:R-:W-:-:S07]  /*21a0*/  IMAD.MOV.U32 R0, RZ, RZ, -0x1 ;  /* 0xffffffffff007424 */ /* 0x000fce00078e00ff */
[----:B------:R-:W-:Y:S05]  /*21b0*/  WARPSYNC.COLLECTIVE R0, `(.L_x_818) ;  /* 0x0000000000087348 */ /* 0x000fea0003c00000 */
[----:B------:R0:W1:Y:S02]  /*21c0*/  SHFL.DOWN P0, R10, R11, R12, R13 ;  /* 0x0800000c0b0a7389 */ /* 0x000064000000000d */
[----:B01----:R-:W-:Y:S01]  /*21d0*/  ENDCOLLECTIVE ;  /* 0x000000000000791b */ /* 0x003fe20003800000 */
.L_x_818:
[----:B------:R-:W-:Y:S02]  /*21e0*/  IMAD.MOV.U32 R11, RZ, RZ, R4 ;  /* 0x000000ffff0b7224 */ /* 0x000fe400078e0004 */
[----:B------:R-:W-:-:S07]  /*21f0*/  IMAD.MOV.U32 R3, RZ, RZ, R10 ;  /* 0x000000ffff037224 */ /* 0x000fce00078e000a */
[----:B------:R-:W-:Y:S05]  /*2200*/  WARPSYNC.COLLECTIVE R0, `(.L_x_819) ;  /* 0x0000000000087348 */ /* 0x000fea0003c00000 */
[----:B------:R0:W1:Y:S02]  /*2210*/  SHFL.DOWN P0, R10, R11, R12, R13 ;  /* 0x0800000c0b0a7389 */ /* 0x000064000000000d */
[----:B01----:R-:W-:Y:S01]  /*2220*/  ENDCOLLECTIVE ;  /* 0x000000000000791b */ /* 0x003fe20003800000 */
.L_x_819:
[----:B------:R-:W-:Y:S01]  /*2230*/  IMAD.MOV.U32 R12, RZ, RZ, 0x8 ;  /* 0x00000008ff0c7424 */ /* 0x000fe200078e00ff */
[----:B------:R-:W-:-:S06]  /*2240*/  MOV R2, R10 ;  /* 0x0000000a00027202 */ /* 0x000fcc0000000f00 */
[----:B------:R-:W-:-:S10]  /*2250*/  DADD R2, R4, R2 ;  /* 0x0000000004027229 */ /* 0x000fd40000000002 */
[----:B------:R-:W-:-:S07]  /*2260*/  IMAD.MOV.U32 R11, RZ, RZ, R3 ;  /* 0x000000ffff0b7224 */ /* 0x000fce00078e0003 */
[----:B------:R-:W-:Y:S05]  /*2270*/  WARPSYNC.COLLECTIVE R0, `(.L_x_820) ;  /* 0x0000000000087348 */ /* 0x000fea0003c00000 */
[----:B------:R0:W1:Y:S02]  /*2280*/  SHFL.DOWN P0, R10, R11, R12, R13 ;  /* 0x0800000c0b0a7389 */ /* 0x000064000000000d */
[----:B01----:R-:W-:Y:S01]  /*2290*/  ENDCOLLECTIVE ;  /* 0x000000000000791b */ /* 0x003fe20003800000 */
.L_x_820:
[----:B------:R-:W-:Y:S02]  /*22a0*/  IMAD.MOV.U32 R11, RZ, RZ, R2 ;  /* 0x000000ffff0b7224 */ /* 0x000fe400078e0002 */
[----:B------:R-:W-:-:S07]  /*22b0*/  IMAD.MOV.U32 R7, RZ, RZ, R10 ;  /* 0x000000ffff077224 */ /* 0x000fce00078e000a */
[----:B------:R-:W-:Y:S05]  /*22c0*/  WARPSYNC.COLLECTIVE R0, `(.L_x_821) ;  /* 0x0000000000087348 */ /* 0x000fea0003c00000 */
[----:B------:R0:W1:Y:S02]  /*22d0*/  SHFL.DOWN P0, R10, R11, R12, R13 ;  /* 0x0800000c0b0a7389 */ /* 0x000064000000000d */
[----:B01----:R-:W-:Y:S01]  /*22e0*/  ENDCOLLECTIVE ;  /* 0x000000000000791b */ /* 0x003fe20003800000 */
.L_x_821:
[----:B------:R-:W-:Y:S02]  /*22f0*/  IMAD.MOV.U32 R12, RZ, RZ, 0x4 ;  /* 0x00000004ff0c7424 */ /* 0x000fe400078e00ff */
[----:B------:R-:W-:-:S06]  /*2300*/  IMAD.MOV.U32 R6, RZ, RZ, R10 ;  /* 0x000000ffff067224 */ /* 0x000fcc00078e000a */
[----:B------:R-:W-:-:S10]  /*2310*/  DADD R6, R2, R6 ;  /* 0x0000000002067229 */ /* 0x000fd40000000006 */
[----:B------:R-:W-:-:S07]  /*2320*/  IMAD.MOV.U32 R11, RZ, RZ, R7 ;  /* 0x000000ffff0b7224 */ /* 0x000fce00078e0007 */
[----:B------:R-:W-:Y:S05]  /*2330*/  WARPSYNC.COLLECTIVE R0, `(.L_x_822) ;  /* 0x0000000000087348 */ /* 0x000fea0003c00000 */
[----:B------:R0:W1:Y:S02]  /*2340*/  SHFL.DOWN P0, R10, R11, R12, R13 ;  /* 0x0800000c0b0a7389 */ /* 0x000064000000000d */
[----:B01----:R-:W-:Y:S01]  /*2350*/  ENDCOLLECTIVE ;  /* 0x000000000000791b */ /* 0x003fe20003800000 */
.L_x_822:
[----:B------:R-:W-:Y:S01]  /*2360*/  IMAD.MOV.U32 R11, RZ, RZ, R6 ;  /* 0x000000ffff0b7224 */ /* 0x000fe200078e0006 */
[----:B------:R-:W-:-:S07]  /*2370*/  MOV R9, R10 ;  /* 0x0000000a00097202 */ /* 0x000fce0000000f00 */
[----:B------:R-:W-:Y:S05]  /*2380*/  WARPSYNC.COLLECTIVE R0, `(.L_x_823) ;  /* 0x0000000000087348 */ /* 0x000fea0003c00000 */
[----:B------:R0:W1:Y:S02]  /*2390*/  SHFL.DOWN P0, R10, R11, R12, R13 ;  /* 0x0800000c0b0a7389 */ /* 0x000064000000000d */
[----:B01----:R-:W-:Y:S01]  /*23a0*/  ENDCOLLECTIVE ;  /* 0x000000000000791b */ /* 0x003fe20003800000 */
.L_x_823:
[----:B------:R-:W-:Y:S02]  /*23b0*/  IMAD.MOV.U32 R12, RZ, RZ, 0x2 ;  /* 0x00000002ff0c7424 */ /* 0x000fe400078e00ff */
[----:B------:R-:W-:-:S06]  /*23c0*/  IMAD.MOV.U32 R8, RZ, RZ, R10 ;  /* 0x000000ffff087224 */ /* 0x000fcc00078e000a */
[----:B------:R-:W-:-:S10]  /*23d0*/  DADD R8, R6, R8 ;  /* 0x0000000006087229 */ /* 0x000fd40000000008 */
[----:B------:R-:W-:-:S07]  /*23e0*/  IMAD.MOV.U32 R11, RZ, RZ, R9 ;  /* 0x000000ffff0b7224 */ /* 0x000fce00078e0009 */
[----:B------:R-:W-:Y:S05]  /*23f0*/  WARPSYNC.COLLECTIVE R0, `(.L_x_824) ;  /* 0x0000000000087348 */ /* 0x000fea0003c00000 */
[----:B------:R0:W1:Y:S02]  /*2400*/  SHFL.DOWN P0, R10, R11, R12, R13 ;  /* 0x0800000c0b0a7389 */ /* 0x000064000000000d */
[----:B01----:R-:W-:Y:S01]  /*2410*/  ENDCOLLECTIVE ;  /* 0x000000000000791b */ /* 0x003fe20003800000 */
.L_x_824:
[----:B------:R-:W-:Y:S02]  /*2420*/  IMAD.MOV.U32 R11, RZ, RZ, R8 ;  /* 0x000000ffff0b7224 */ /* 0x000fe400078e0008 */
[----:B------:R-:W-:-:S07]  /*2430*/  IMAD.MOV.U32 R5, RZ, RZ, R10 ;  /* 0x000000ffff057224 */ /* 0x000fce00078e000a */
[----:B------:R-:W-:Y:S05]  /*2440*/  WARPSYNC.COLLECTIVE R0, `(.L_x_825) ;  /* 0x0000000000087348 */ /* 0x000fea0003c00000 */
[----:B------:R0:W1:Y:S02]  /*2450*/  SHFL.DOWN P0, R10, R11, R12, R13 ;  /* 0x0800000c0b0a7389 */ /* 0x000064000000000d */
[----:B01----:R-:W-:Y:S01]  /*2460*/  ENDCOLLECTIVE ;  /* 0x000000000000791b */ /* 0x003fe20003800000 */
.L_x_825:
[----:B------:R-:W-:Y:S02]  /*2470*/  IMAD.MOV.U32 R12, RZ, RZ, 0x1 ;  /* 0x00000001ff0c7424 */ /* 0x000fe400078e00ff */
[----:B------:R-:W-:-:S06]  /*2480*/  IMAD.MOV.U32 R4, RZ, RZ, R10 ;  /* 0x000000ffff047224 */ /* 0x000fcc00078e000a */
[----:B------:R-:W-:-:S10]  /*2490*/  DADD R4, R8, R4 ;  /* 0x0000000008047229 */ /* 0x000fd40000000004 */
[----:B------:R-:W-:-:S07]  /*24a0*/  MOV R11, R5 ;  /* 0x00000005000b7202 */ /* 0x000fce0000000f00 */
[----:B------:R-:W-:Y:S05]  /*24b0*/  WARPSYNC.COLLECTIVE R0, `(.L_x_826) ;  /* 0x0000000000087348 */ /* 0x000fea0003c00000 */
[----:B------:R0:W1:Y:S02]  /*24c0*/  SHFL.DOWN P0, R10, R11, R12, R13 ;  /* 0x0800000c0b0a7389 */ /* 0x000064000000000d */
[----:B01----:R-:W-:Y:S01]  /*24d0*/  ENDCOLLECTIVE ;  /* 0x000000000000791b */ /* 0x003fe20003800000 */
.L_x_826:
[----:B------:R-:W-:Y:S02]  /*24e0*/  IMAD.MOV.U32 R11, RZ, RZ, R4 ;  /* 0x000000ffff0b7224 */ /* 0x000fe400078e0004 */
[----:B------:R-:W-:-:S07]  /*24f0*/  IMAD.MOV.U32 R3, RZ, RZ, R10 ;  /* 0x000000ffff037224 */ /* 0x000fce00078e000a */
[----:B------:R-:W-:Y:S05]  /*2500*/  WARPSYNC.COLLECTIVE R0, `(.L_x_827) ;  /* 0x0000000000087348 */ /* 0x000fea0003c00000 */
[----:B------:R0:W1:Y:S02]  /*2510*/  SHFL.DOWN P0, R10, R11, R12, R13 ;  /* 0x0800000c0b0a7389 */ /* 0x000064000000000d */
[----:B01----:R-:W-:Y:S01]  /*2520*/  ENDCOLLECTIVE ;  /* 0x000000000000791b */ /* 0x003fe20003800000 */
.L_x_827:
[----:B------:R-:W-:Y:S01]  /*2530*/  IMAD.MOV.U32 R2, RZ, RZ, R10 ;  /* 0x000000ffff027224 */ /* 0x000fe200078e000a */
[----:B------:R-:W-:Y:S06]  /*2540*/  BRA `(.L_x_828) ;  /* 0xfffffff400747947 */ /* 0x000fec000383ffff */
        .weak           $__internal_47_$__cuda_sm20_dblrcp_rn_slowpath_v3
        .type           $__internal_47_$__cuda_sm20_dblrcp_rn_slowpath_v3,@function
        .size           $__internal_47_$__cuda_sm20_dblrcp_rn_slowpath_v3,($__internal_48_$__cuda_sm20_div_s64 - $__internal_47_$__cuda_sm20_dblrcp_rn_slowpath_v3)
$__internal_47_$__cuda_sm20_dblrcp_rn_slowpath_v3:
        /* <DEDUP_REMOVED lines=12> */
[----:B------:R-:W-:Y:S01]  /*2610*/  IADD3 R3, R6, -0x3fe00000, RZ ;  /* 0xc020000006037810 */ /* 0x000fe20007ffe0ff */
        /* <DEDUP_REMOVED lines=14> */
.L_x_831:
        /* <DEDUP_REMOVED lines=10> */
.L_x_829:
[----:B------:R-:W0:Y:S01]  /*27a0*/  LDC R2, c[0x0][0x228] ;  /* 0x00008a00ff027b82 */ /* 0x000e220000000800 */
[----:B------:R-:W-:-:S07]  /*27b0*/  LOP3.LUT R3, R6, 0x80000, RZ, 0xfc, !PT ;  /* 0x0008000006037812 */ /* 0x000fce00078efcff */
.L_x_830:
[----:B0-----:R-:W-:Y:S02]  /*27c0*/  IMAD.MOV.U32 R6, RZ, RZ, R2 ;  /* 0x000000ffff067224 */ /* 0x001fe400078e0002 */
[----:B------:R-:W-:Y:S01]  /*27d0*/  IMAD.MOV.U32 R7, RZ, RZ, R3 ;  /* 0x000000ffff077224 */ /* 0x000fe200078e0003 */
[----:B------:R-:W-:Y:S01]  /*27e0*/  MOV R3, 0x0 ;  /* 0x0000000000037802 */ /* 0x000fe20000000f00 */
[----:B------:R-:W-:-:S04]  /*27f0*/  IMAD.MOV.U32 R2, RZ, RZ, R0 ;  /* 0x000000ffff027224 */ /* 0x000fc800078e0000 */
[----:B------:R-:W-:Y:S05]  /*2800*/  RET.REL.NODEC R2 `(_ZN2at6native55_GLOBAL__N__6c1c77d0_17_DistanceKernel_cu_75b981de_308222cdist_kernel_cuda_implIdNS1_5distsIdE1pEEEvPT_PKS6_S9_S6_lllll) ;  /* 0xffffffd402fc7950 */ /* 0x000fea0003c3ffff */
        .weak           $__internal_48_$__cuda_sm20_div_s64
        .type           $__internal_48_$__cuda_sm20_div_s64,@function
        .size           $__internal_48_$__cuda_sm20_div_s64,($_ZN2at6native55_GLOBAL__N__6c1c77d0_17_DistanceKernel_cu_75b981de_308222cdist_kernel_cuda_implIdNS1_5distsIdE1pEEEvPT_PKS6_S9_S6_lllll$__internal_accurate_pow - $__internal_48_$__cuda_sm20_div_s64)
$__internal_48_$__cuda_sm20_div_s64:
        /* <DEDUP_REMOVED lines=21> */
[----:B------:R-:W-:Y:S01]  /*2960*/  IADD3 R13, P2, R19, R12, RZ ;  /* 0x0000000c130d7210 */ /* 0x000fe20007f5e0ff */
[----:B------:R-:W-:Y:S01]  /*2970*/  IMAD.X R12, R17, 0x1, R11, P0 ;  /* 0x00000001110c7824 */ /* 0x000fe200000e060b */
[----:B------:R-:W-:-:S03]  /*2980*/  IADD3 R19, P4, RZ, -R0, RZ ;  /* 0x80000000ff137210 */ /* 0x000fc60007f9e0ff */
[----:B------:R-:W-:Y:S01]  /*2990*/  IMAD.WIDE.U32 R10, R13, R4, RZ ;  /* 0x000000040d0a7225 */ /* 0x000fe200078e00ff */
[----:B------:R-:W-:Y:S02]  /*29a0*/  IADD3.X R15, RZ, RZ, R12, P2, P1 ;  /* 0x000000ffff0f7210 */ /* 0x000fe400017e240c */
[----:B------:R-:W-:Y:S01]  /*29b0*/  SEL R19, R19, R0, !P3 ;  /* 0x0000000013137207 */ /* 0x000fe20005800000 */
[----:B------:R-:W-:Y:S01]  /*29c0*/  IMAD R11, R13, R5, R11 ;  /* 0x000000050d0b7224 */ /* 0x000fe200078e020b */
[----:B------:R-:W-:Y:S02]  /*29d0*/  IADD3 R17, P0, RZ, -R10, RZ ;  /* 0x8000000aff117210 */ /* 0x000fe40007f1e0ff */
[----:B------:R-:W-:Y:S01]  /*29e0*/  IADD3.X R14, RZ, ~R7, RZ, P4, !PT ;  /* 0x80000007ff0e7210 */ /* 0x000fe200027fe4ff */
[----:B------:R-:W-:Y:S02]  /*29f0*/  IMAD R11, R15, R4, R11 ;  /* 0x000000040f0b7224 */ /* 0x000fe400078e020b */
[----:B------:R-:W-:Y:S01]  /*2a00*/  IMAD.HI.U32 R12, R13, R17, RZ ;  /* 0x000000110d0c7227 */ /* 0x000fe200078e00ff */
[----:B------:R-:W-:-:S03]  /*2a10*/  SEL R14, R14, R7, !P3 ;  /* 0x000000070e0e7207 */ /* 0x000fc60005800000 */
[----:B------:R-:W-:Y:S02]  /*2a20*/  IMAD.X R10, RZ, RZ, ~R11, P0 ;  /* 0x000000ffff0a7224 */ /* 0x000fe400000e0e0b */
[----:B------:R-:W-:Y:S02]  /*2a30*/  IMAD.MOV.U32 R11, RZ, RZ, RZ ;  /* 0x000000ffff0b7224 */ /* 0x000fe400078e00ff */
[----:B------:R-:W-:-:S04]  /*2a40*/  IMAD.WIDE.U32 R12, P0, R13, R10, R12 ;  /* 0x0000000a0d0c7225 */ /* 0x000fc8000780000c */
[----:B------:R-:W-:-:S04]  /*2a50*/  IMAD.HI.U32 R13, P1, R15, R17, R12 ;  /* 0x000000110f0d7227 */ /* 0x000fc8000782000c */
        /* <DEDUP_REMOVED lines=18> */
[----:B------:R-:W-:Y:S01]  /*2b80*/  IMAD R11, R15, R4, R11 ;  /* 0x000000040f0b7224 */ /* 0x000fe200078e020b */
[----:B------:R-:W-:-:S03]  /*2b90*/  IADD3.X R12, RZ, R15, RZ, P2, !PT ;  /* 0x0000000fff0c7210 */ /* 0x000fc600017fe4ff */
        /* <DEDUP_REMOVED lines=26> */
[----:B------:R-:W-:Y:S06]  /*2d40*/  RET.REL.NODEC R4 `(_ZN2at6native55_GLOBAL__N__6c1c77d0_17_DistanceKernel_cu_75b981de_308222cdist_kernel_cuda_implIdNS1_5distsIdE1pEEEvPT_PKS6_S9_S6_lllll) ;  /* 0xffffffd004ac7950 */ /* 0x000fec0003c3ffff */
        .type           $_ZN2at6native55_GLOBAL__N__6c1c77d0_17_DistanceKernel_cu_75b981de_308222cdist_kernel_cuda_implIdNS1_5distsIdE1pEEEvPT_PKS6_S9_S6_lllll$__internal_accurate_pow,@function
        .size           $_ZN2at6native55_GLOBAL__N__6c1c77d0_17_DistanceKernel_cu_75b981de_308222cdist_kernel_cuda_implIdNS1_5distsIdE1pEEEvPT_PKS6_S9_S6_lllll$__internal_accurate_pow,(.L_x_925 - $_ZN2at6native55_GLOBAL__N__6c1c77d0_17_DistanceKernel_cu_75b981de_308222cdist_kernel_cuda_implIdNS1_5distsIdE1pEEEvPT_PKS6_S9_S6_lllll$__internal_accurate_pow)
$_ZN2at6native55_GLOBAL__N__6c1c77d0_17_DistanceKernel_cu_75b981de_308222cdist_kernel_cuda_implIdNS1_5distsIdE1pEEEvPT_PKS6_S9_S6_lllll$__internal_accurate_pow:
        /* <DEDUP_REMOVED lines=11> */
[----:B------:R-:W-:Y:S02]  /*2e00*/  LOP3.LUT R19, R19, 0x800fffff, RZ, 0xc0, !PT ;  /* 0x800fffff13137812 */ /* 0x000fe400078ec0ff */
[----:B------:R-:W-:Y:S01]  /*2e10*/  MOV R30, R18 ;  /* 0x00000012001e7202 */ /* 0x000fe20000000f00 */
        /* <DEDUP_REMOVED lines=8> */
[C---:B------:R-:W-:Y:S01]  /*2ea0*/  DADD R22, R30.reuse, 1 ;  /* 0x3ff000001e167429 */ /* 0x040fe20000000000 */
[----:B------:R-:W-:Y:S01]  /*2eb0*/  IMAD.MOV.U32 R39, RZ, RZ, R37 ;  /* 0x000000ffff277224 */ /* 0x000fe200078e0025 */
        /* <DEDUP_REMOVED lines=25> */
[----:B------:R-:W-:-:S03]  /*3050*/  UMOV UR15, 0x3f624924 ;  /* 0x3f624924000f7882 */ /* 0x000fc60000000000 */
[----:B------:R-:W-:-:S03]  /*3060*/  DMUL R32, R18, R24 ;  /* 0x0000001812207228 */ /* 0x000fc60000000000 */
        /* <DEDUP_REMOVED lines=12> */
[----:B------:R-:W-:Y:S01]  /*3130*/  IADD3 R29, R23, 0x100000, RZ ;  /* 0x00100000171d7810 */ /* 0x000fe20007ffe0ff */
[----:B------:R-:W-:-:S04]  /*3140*/  IMAD.MOV.U32 R28, RZ, RZ, R22 ;  /* 0x000000ffff1c7224 */ /* 0x000fc800078e0016 */
[----:B------:R-:W-:Y:S02]  /*3150*/  DADD R30, RZ, R30 ;  /* 0x00000000ff1e7229 */ /* 0x000fe4000000001e */
[C---:B------:R-:W-:Y:S02]  /*3160*/  DFMA R26, R18.reuse, R28, R26 ;  /* 0x0000001c121a722b */ /* 0x040fe4000000001a */
[----:B------:R-:W-:-:S04]  /*3170*/  DFMA R28, R18, R24, -R32 ;  /* 0x00000018121c722b */ /* 0x000fc80000000820 */
[----:B------:R-:W-:Y:S01]  /*3180*/  DADD R30, R30, -UR14 ;  /* 0x8000000e1e1e7e29 */ /* 0x000fe20008000000 */
[----:B------:R-:W-:Y:S01]  /*3190*/  UMOV UR14, 0x80000000 ;  /* 0x80000000000e7882 */ /* 0x000fe20000000000 */
[----:B------:R-:W-:Y:S02]  /*31a0*/  UMOV UR15, 0x43300000 ;  /* 0x43300000000f7882 */ /* 0x000fe40000000000 */
[----:B------:R-:W-:Y:S02]  /*31b0*/  DFMA R28, R22, R24, R28 ;  /* 0x00000018161c722b */ /* 0x000fe4000000001c */
[----:B------:R-:W-:Y:S01]  /*31c0*/  DADD R16, R16, -UR14 ;  /* 0x8000000e10107e29 */ /* 0x000fe20008000000 */
[----:B------:R-:W-:Y:S01]  /*31d0*/  UMOV UR14, 0xfefa39ef ;  /* 0xfefa39ef000e7882 */ /* 0x000fe20000000000 */
[----:B------:R-:W-:Y:S01]  /*31e0*/  DADD R24, R20, R30 ;  /* 0x0000000014187229 */ /* 0x000fe2000000001e */
[----:B------:R-:W-:-:S03]  /*31f0*/  UMOV UR15, 0x3fe62e42 ;  /* 0x3fe62e42000f7882 */ /* 0x000fc60000000000 */
[----:B------:R-:W-:-:S04]  /*3200*/  DFMA R26, R18, R26, R28 ;  /* 0x0000001a121a722b */ /* 0x000fc8000000001c */
[----:B------:R-:W-:Y:S02]  /*3210*/  DADD R28, R20, -R24 ;  /* 0x00000000141c7229 */ /* 0x000fe40000000818 */
[----:B------:R-:W-:-:S06]  /*3220*/  DMUL R20, R24, R32 ;  /* 0x0000002018147228 */ /* 0x000fcc0000000000 */
[----:B------:R-:W-:Y:S02]  /*3230*/  DADD R30, R30, R28 ;  /* 0x000000001e1e7229 */ /* 0x000fe4000000001c */
[----:B------:R-:W-:-:S08]  /*3240*/  DFMA R28, R24, R32, -R20 ;  /* 0x00000020181c722b */ /* 0x000fd00000000814 */
[----:B------:R-:W-:Y:S01]  /*3250*/  DFMA R26, R24, R26, R28 ;  /* 0x0000001a181a722b */ /* 0x000fe2000000001c */
[----:B------:R-:W-:Y:S01]  /*3260*/  MOV R28, 0x652b82fe ;  /* 0x652b82fe001c7802 */ /* 0x000fe20000000f00 */
[----:B------:R-:W-:-:S06]  /*3270*/  IMAD.MOV.U32 R29, RZ, RZ, 0x3ff71547 ;  /* 0x3ff71547ff1d7424 */ /* 0x000fcc00078e00ff */
        /* <DEDUP_REMOVED lines=81> */
[----:B------:R-:W-:Y:S01]  /*3790*/  @!P1 IMAD R23, R16, 0x100000, R23 ;  /* 0x0010000010179824 */ /* 0x000fe200078e0217 */
[----:B------:R-:W-:-:S04]  /*37a0*/  @!P1 IADD3 R16, R28, -R16, RZ ;  /* 0x800000101c109210 */ /* 0x000fc80007ffe0ff */
[----:B------:R-:W-:Y:S01]  /*37b0*/  @!P1 LEA R17, R16, 0x3ff00000, 0x14 ;  /* 0x3ff0000010119811 */ /* 0x000fe200078ea0ff */
[----:B------:R-:W-:-:S06]  /*37c0*/  @!P1 IMAD.MOV.U32 R16, RZ, RZ, RZ ;  /* 0x000000ffff109224 */ /* 0x000fcc00078e00ff */
[----:B------:R-:W-:-:S11]  /*37d0*/  @!P1 DMUL R26, R22, R16 ;  /* 0x00000010161a9228 */ /* 0x000fd60000000000 */
.L_x_832:
[----:B------:R-:W-:Y:S02]  /*37e0*/  DSETP.NEU.AND P1, PT, |R26|, +INF , PT ;  /* 0x7ff000001a00742a */ /* 0x000fe40003f2d200 */
[----:B------:R-:W-:-:S12]  /*37f0*/  DADD R18, R20, R18 ;  /* 0x0000000014127229 */ /* 0x000fd80000000012 */
[----:B------:R-:W-:Y:S01]  /*3800*/  @P1 DFMA R26, R18, R26, R26 ;  /* 0x0000001a121a122b */ /* 0x000fe2000000001a */
[----:B------:R-:W-:Y:S02]  /*3810*/  IMAD.MOV.U32 R18, RZ, RZ, R0 ;  /* 0x000000ffff127224 */ /* 0x000fe400078e0000 */
[----:B------:R-:W-:-:S07]  /*3820*/  IMAD.MOV.U32 R19, RZ, RZ, 0x0 ;  /* 0x00000000ff137424 */ /* 0x000fce00078e00ff */
[----:B------:R-:W-:Y:S02]  /*3830*/  IMAD.MOV.U32 R16, RZ, RZ, R26 ;  /* 0x000000ffff107224 */ /* 0x000fe400078e001a */
[----:B------:R-:W-:Y:S01]  /*3840*/  IMAD.MOV.U32 R17, RZ, RZ, R27 ;  /* 0x000000ffff117224 */ /* 0x000fe200078e001b */
[----:B------:R-:W-:Y:S06]  /*3850*/  RET.REL.NODEC R18 `(_ZN2at6native55_GLOBAL__N__6c1c77d0_17_DistanceKernel_cu_75b981de_308222cdist_kernel_cuda_implIdNS1_5distsIdE1pEEEvPT_PKS6_S9_S6_lllll) ;  /* 0xffffffc412e87950 */ /* 0x000fec0003c3ffff */
.L_x_833:
        /* <DEDUP_REMOVED lines=10> */
.L_x_925:


//--------------------- .nv.shared.reserved.0     --------------------------
	.section	.nv.shared.reserved.0,"aw",@nobits
	.weak		__nv_reservedSMEM_offset_0_alias
	.size		__nv_reservedSMEM_offset_0_alias, 0, 0
	.other		__nv_reservedSMEM_offset_0_alias,@"STO_CUDA_RESERVED_SHARED STV_DEFAULT"
__nv_reservedSMEM_offset_0_alias:
	.zero		0


//--------------------- .nv.global                --------------------------
	.section	.nv.global,"aw",@nobits
.nv.global:
	.type		_ZN53_INTERNAL_6c1c77d0_17_DistanceKernel_cu_75b981de_30824cuda3std3__48in_placeE,@object
	.size		_ZN53_INTERNAL_6c1c77d0_17_DistanceKernel_cu_75b981de_30824cuda3std3__48in_placeE,(_ZN53_INTERNAL_6c1c77d0_17_DistanceKernel_cu_75b981de_30824cuda3std6ranges3__45__cpo8distanceE - _ZN53_INTERNAL_6c1c77d0_17_DistanceKernel_cu_75b981de_30824cuda3std3__48in_placeE)
_ZN53_INTERNAL_6c1c77d0_17_DistanceKernel_cu_75b981de_30824cuda3std3__48in_placeE:
	.zero		1
	.type		_ZN53_INTERNAL_6c1c77d0_17_DistanceKernel_cu_75b981de_30824cuda3std6ranges3__45__cpo8distanceE,@object
	.size		_ZN53_INTERNAL_6c1c77d0_17_DistanceKernel_cu_75b981de_30824cuda3std6ranges3__45__cpo8distanceE,(_ZN53_INTERNAL_6c1c77d0_17_DistanceKernel_cu_75b981de_30824cuda3std3__45__cpo6cbeginE - _ZN53_INTERNAL_6c1c77d0_17_DistanceKernel_cu_75b981de_30824cuda3std6ranges3__45__cpo8distanceE)
_ZN53_INTERNAL_6c1c77d0_17_DistanceKernel_cu_75b981de_30824cuda3std6ranges3__45__cpo8distanceE:
	.zero		1
	.type		_ZN53_INTERNAL_6c1c77d0_17_DistanceKernel_cu_75b981de_30824cuda3std3__45__cpo6cbeginE,@object
	.size		_ZN53_INTERNAL_6c1c77d0_17_DistanceKernel_cu_75b981de_30824cuda3std3__45__cpo6cbeginE,(_ZN53_INTERNAL_6c1c77d0_17_DistanceKernel_cu_75b981de_30824cuda3std6ranges3__45__cpo7advanceE - _ZN53_INTERNAL_6c1c77d0_17_DistanceKernel_cu_75b981de_30824cuda3std3__45__cpo6cbeginE)
_ZN53_INTERNAL_6c1c77d0_17_DistanceKernel_cu_75b981de_30824cuda3std3__45__cpo6cbeginE:
	.zero		1
	.type		_ZN53_INTERNAL_6c1c77d0_17_DistanceKernel_cu_75b981de_30824cuda3std6ranges3__45__cpo7advanceE,@object
	.size		_ZN53_INTERNAL_6c1c77d0_17_DistanceKernel_cu_75b981de_30824cuda3std6ranges3__45__cpo7advanceE,(_ZN53_INTERNAL_6c1c77d0_17_DistanceKernel_cu_75b981de_30824cuda3std3__45__cpo7crbeginE - _ZN53_INTERNAL_6c1c77d0_17_DistanceKernel_cu_75b981de_30824cuda3std6ranges3__45__cpo7advanceE)
_ZN53_INTERNAL_6c1c77d0_17_DistanceKernel_cu_75b981de_30824cuda3std6ranges3__45__cpo7advanceE:
	.zero		1
	.type		_ZN53_INTERNAL_6c1c77d0_17_DistanceKernel_cu_75b981de_30824cuda3std3__45__cpo7crbeginE,@object
	.size		_ZN53_INTERNAL_6c1c77d0_17_DistanceKernel_cu_75b981de_30824cuda3std3__45__cpo7crbeginE,(_ZN53_INTERNAL_6c1c77d0_17_DistanceKernel_cu_75b981de_30824cuda3std6ranges3__45__cpo4dataE - _ZN53_INTERNAL_6c1c77d0_17_DistanceKernel_cu_75b981de_30824cuda3std3__45__cpo7crbeginE)
_ZN53_INTERNAL_6c1c77d0_17_DistanceKernel_cu_75b981de_30824cuda3std3__45__cpo7crbeginE:
	.zero		1
	.type		_ZN53_INTERNAL_6c1c77d0_17_DistanceKernel_cu_75b981de_30824cuda3std6ranges3__45__cpo4dataE,@object
	.size		_ZN53_INTERNAL_6c1c77d0_17_DistanceKernel_cu_75b981de_30824cuda3std6ranges3__45__cpo4dataE,(_ZN53_INTERNAL_6c1c77d0_17_DistanceKernel_cu_75b981de_30824cuda3std6ranges3__45__cpo5beginE - _ZN53_INTERNAL_6c1c77d0_17_DistanceKernel_cu_75b981de_30824cuda3std6ranges3__45__cpo4dataE)
_ZN53_INTERNAL_6c1c77d0_17_DistanceKernel_cu_75b981de_30824cuda3std6ranges3__45__cpo4dataE:
	.zero		1
	.type		_ZN53_INTERNAL_6c1c77d0_17_DistanceKernel_cu_75b981de_30824cuda3std6ranges3__45__cpo5beginE,@object
	.size		_ZN53_INTERNAL_6c1c77d0_17_DistanceKernel_cu_75b981de_30824cuda3std6ranges3__45__cpo5beginE,(_ZN53_INTERNAL_6c1c77d0_17_DistanceKernel_cu_75b981de_30824cuda3std3__455_GLOBAL__N__6c1c77d0_17_DistanceKernel_cu_75b981de_30826ignoreE - _ZN53_INTERNAL_6c1c77d0_17_DistanceKernel_cu_75b981de_30824cuda3std6ranges3__45__cpo5beginE)
_ZN53_INTERNAL_6c1c77d0_17_DistanceKernel_cu_75b981de_30824cuda3std6ranges3__45__cpo5beginE:
	.zero		1
	.type		_ZN53_INTERNAL_6c1c77d0_17_DistanceKernel_cu_75b981de_30824cuda3std3__455_GLOBAL__N__6c1c77d0_17_DistanceKernel_cu_75b981de_30826ignoreE,@object
	.size		_ZN53_INTERNAL_6c1c77d0_17_DistanceKernel_cu_75b981de_30824cuda3std3__455_GLOBAL__N__6c1c77d0_17_DistanceKernel_cu_75b981de_30826ignoreE,(_ZN53_INTERNAL_6c1c77d0_17_DistanceKernel_cu_75b981de_30824cuda3std6ranges3__45__cpo4sizeE - _ZN53_INTERNAL_6c1c77d0_17_DistanceKernel_cu_75b981de_30824cuda3std3__455_GLOBAL__N__6c1c77d0_17_DistanceKernel_cu_75b981de_30826ignoreE)
_ZN53_INTERNAL_6c1c77d0_17_DistanceKernel_cu_75b981de_30824cuda3std3__455_GLOBAL__N__6c1c77d0_17_DistanceKernel_cu_75b981de_30826ignoreE:
	.zero		1
	.type		_ZN53_INTERNAL_6c1c77d0_17_DistanceKernel_cu_75b981de_30824cuda3std6ranges3__45__cpo4sizeE,@object
	.size		_ZN53_INTERNAL_6c1c77d0_17_DistanceKernel_cu_75b981de_30824cuda3std6ranges3__45__cpo4sizeE,(_ZN53_INTERNAL_6c1c77d0_17_DistanceKernel_cu_75b981de_30824cuda3std3__45__cpo5beginE - _ZN53_INTERNAL_6c1c77d0_17_DistanceKernel_cu_75b981de_30824cuda3std6ranges3__45__cpo4sizeE)
_ZN53_INTERNAL_6c1c77d0_17_DistanceKernel_cu_75b981de_30824cuda3std6ranges3__45__cpo4sizeE:
	.zero		1
	.type		_ZN53_INTERNAL_6c1c77d0_17_DistanceKernel_cu_75b981de_30824cuda3std3__45__cpo5beginE,@object
	.size		_ZN53_INTERNAL_6c1c77d0_17_DistanceKernel_cu_75b981de_30824cuda3std3__45__cpo5beginE,(_ZN53_INTERNAL_6c1c77d0_17_DistanceKernel_cu_75b981de_30824cuda3std6ranges3__45__cpo6cbeginE - _ZN53_INTERNAL_6c1c77d0_17_DistanceKernel_cu_75b981de_30824cuda3std3__45__cpo5beginE)
_ZN53_INTERNAL_6c1c77d0_17_DistanceKernel_cu_75b981de_30824cuda3std3__45__cpo5beginE:
	.zero		1
	.type		_ZN53_INTERNAL_6c1c77d0_17_DistanceKernel_cu_75b981de_30824cuda3std6ranges3__45__cpo6cbeginE,@object
	.size		_ZN53_INTERNAL_6c1c77d0_17_DistanceKernel_cu_75b981de_30824cuda3std6ranges3__45__cpo6cbeginE,(_ZN53_INTERNAL_6c1c77d0_17_DistanceKernel_cu_75b981de_30824cuda3std3__45__cpo6rbeginE - _ZN53_INTERNAL_6c1c77d0_17_DistanceKernel_cu_75b981de_30824cuda3std6ranges3__45__cpo6cbeginE)
_ZN53_INTERNAL_6c1c77d0_17_DistanceKernel_cu_75b981de_30824cuda3std6ranges3__45__cpo6cbeginE:
	.zero		1
	.type		_ZN53_INTERNAL_6c1c77d0_17_DistanceKernel_cu_75b981de_30824cuda3std3__45__cpo6rbeginE,@object
	.size		_ZN53_INTERNAL_6c1c77d0_17_DistanceKernel_cu_75b981de_30824cuda3std3__45__cpo6rbeginE,(_ZN53_INTERNAL_6c1c77d0_17_DistanceKernel_cu_75b981de_30824cuda3std6ranges3__45__cpo4nextE - _ZN53_INTERNAL_6c1c77d0_17_DistanceKernel_cu_75b981de_30824cuda3std3__45__cpo6rbeginE)
_ZN53_INTERNAL_6c1c77d0_17_DistanceKernel_cu_75b981de_30824cuda3std3__45__cpo6rbeginE:
	.zero		1
	.type		_ZN53_INTERNAL_6c1c77d0_17_DistanceKernel_cu_75b981de_30824cuda3std6ranges3__45__cpo4nextE,@object
	.size		_ZN53_INTERNAL_6c1c77d0_17_DistanceKernel_cu_75b981de_30824cuda3std6ranges3__45__cpo4nextE,(_ZN53_INTERNAL_6c1c77d0_17_DistanceKernel_cu_75b981de_30824cuda3std6ranges3__45__cpo4swapE - _ZN53_INTERNAL_6c1c77d0_17_DistanceKernel_cu_75b981de_30824cuda3std6ranges3__45__cpo4nextE)
_ZN53_INTERNAL_6c1c77d0_17_DistanceKernel_cu_75b981de_30824cuda3std6ranges3__45__cpo4nextE:
	.zero		1
	.type		_ZN53_INTERNAL_6c1c77d0_17_DistanceKernel_cu_75b981de_30824cuda3std6ranges3__45__cpo4swapE,@object
	.size		_ZN53_INTERNAL_6c1c77d0_17_DistanceKernel_cu_75b981de_30824cuda3std6ranges3__45__cpo4swapE,(_ZN53_INTERNAL_6c1c77d0_17_DistanceKernel_cu_75b981de_30824cuda3std3__420unreachable_sentinelE - _ZN53_INTERNAL_6c1c77d0_17_DistanceKernel_cu_75b981de_30824cuda3std6ranges3__45__cpo4swapE)
_ZN53_INTERNAL_6c1c77d0_17_DistanceKernel_cu_75b981de_30824cuda3std6ranges3__45__cpo4swapE:
	.zero		1
	.type		_ZN53_INTERNAL_6c1c77d0_17_DistanceKernel_cu_75b981de_30824cuda3std3__420unreachable_sentinelE,@object
	.size		_ZN53_INTERNAL_6c1c77d0_17_DistanceKernel_cu_75b981de_30824cuda3std3__420unreachable_sentinelE,(_ZN53_INTERNAL_6c1c77d0_17_DistanceKernel_cu_75b981de_30826thrust23THRUST_300001_SM_900_NS6system6detail10sequential3seqE - _ZN53_INTERNAL_6c1c77d0_17_DistanceKernel_cu_75b981de_30824cuda3std3__420unreachable_sentinelE)
_ZN53_INTERNAL_6c1c77d0_17_DistanceKernel_cu_75b981de_30824cuda3std3__420unreachable_sentinelE:
	.zero		1
	.type		_ZN53_INTERNAL_6c1c77d0_17_DistanceKernel_cu_75b981de_30826thrust23THRUST_300001_SM_900_NS6system6detail10sequential3seqE,@object
	.size		_ZN53_INTERNAL_6c1c77d0_17_DistanceKernel_cu_75b981de_30826thrust23THRUST_300001_SM_900_NS6system6detail10sequential3seqE,(_ZN53_INTERNAL_6c1c77d0_17_DistanceKernel_cu_75b981de_30824cuda3std3__45__cpo4cendE - _ZN53_INTERNAL_6c1c77d0_17_DistanceKernel_cu_75b981de_30826thrust23THRUST_300001_SM_900_NS6system6detail10sequential3seqE)
_ZN53_INTERNAL_6c1c77d0_17_DistanceKernel_cu_75b981de_30826thrust23THRUST_300001_SM_900_NS6system6detail10sequential3seqE:
	.zero		1
	.type		_ZN53_INTERNAL_6c1c77d0_17_DistanceKernel_cu_75b981de_30824cuda3std3__45__cpo4cendE,@object
	.size		_ZN53_INTERNAL_6c1c77d0_17_DistanceKernel_cu_75b981de_30824cuda3std3__45__cpo4cendE,(_ZN53_INTERNAL_6c1c77d0_17_DistanceKernel_cu_75b981de_30824cuda3std6ranges3__45__cpo9iter_swapE - _ZN53_INTERNAL_6c1c77d0_17_DistanceKernel_cu_75b981de_30824cuda3std3__45__cpo4cendE)
_ZN53_INTERNAL_6c1c77d0_17_DistanceKernel_cu_75b981de_30824cuda3std3__45__cpo4cendE:
	.zero		1
	.type		_ZN53_INTERNAL_6c1c77d0_17_DistanceKernel_cu_75b981de_30824cuda3std6ranges3__45__cpo9iter_swapE,@object
	.size		_ZN53_INTERNAL_6c1c77d0_17_DistanceKernel_cu_75b981de_30824cuda3std6ranges3__45__cpo9iter_swapE,(_ZN53_INTERNAL_6c1c77d0_17_DistanceKernel_cu_75b981de_30824cuda3std3__45__cpo5crendE - _ZN53_INTERNAL_6c1c77d0_17_DistanceKernel_cu_75b981de_30824cuda3std6ranges3__45__cpo9iter_swapE)
_ZN53_INTERNAL_6c1c77d0_17_DistanceKernel_cu_75b981de_30824cuda3std6ranges3__45__cpo9iter_swapE:
	.zero		1
	.type		_ZN53_INTERNAL_6c1c77d0_17_DistanceKernel_cu_75b981de_30824cuda3std3__45__cpo5crendE,@object
	.size		_ZN53_INTERNAL_6c1c77d0_17_DistanceKernel_cu_75b981de_30824cuda3std3__45__cpo5crendE,(_ZN53_INTERNAL_6c1c77d0_17_DistanceKernel_cu_75b981de_30824cuda3std6ranges3__45__cpo5cdataE - _ZN53_INTERNAL_6c1c77d0_17_DistanceKernel_cu_75b981de_30824cuda3std3__45__cpo5crendE)
_ZN53_INTERNAL_6c1c77d0_17_DistanceKernel_cu_75b981de_30824cuda3std3__45__cpo5crendE:
	.zero		1
	.type		_ZN53_INTERNAL_6c1c77d0_17_DistanceKernel_cu_75b981de_30824cuda3std6ranges3__45__cpo5cdataE,@object
	.size		_ZN53_INTERNAL_6c1c77d0_17_DistanceKernel_cu_75b981de_30824cuda3std6ranges3__45__cpo5cdataE,(_ZN53_INTERNAL_6c1c77d0_17_DistanceKernel_cu_75b981de_30824cuda3std6ranges3__45__cpo3endE - _ZN53_INTERNAL_6c1c77d0_17_DistanceKernel_cu_75b981de_30824cuda3std6ranges3__45__cpo5cdataE)
_ZN53_INTERNAL_6c1c77d0_17_DistanceKernel_cu_75b981de_30824cuda3std6ranges3__45__cpo5cdataE:
	.zero		1
	.type		_ZN53_INTERNAL_6c1c77d0_17_DistanceKernel_cu_75b981de_30824cuda3std6ranges3__45__cpo3endE,@object
	.size		_ZN53_INTERNAL_6c1c77d0_17_DistanceKernel_cu_75b981de_30824cuda3std6ranges3__45__cpo3endE,(_ZN53_INTERNAL_6c1c77d0_17_DistanceKernel_cu_75b981de_30824cuda3std3__419piecewise_constructE - _ZN53_INTERNAL_6c1c77d0_17_DistanceKernel_cu_75b981de_30824cuda3std6ranges3__45__cpo3endE)
_ZN53_INTERNAL_6c1c77d0_17_DistanceKernel_cu_75b981de_30824cuda3std6ranges3__45__cpo3endE:
	.zero		1
	.type		_ZN53_INTERNAL_6c1c77d0_17_DistanceKernel_cu_75b981de_30824cuda3std3__419piecewise_constructE,@object
	.size		_ZN53_INTERNAL_6c1c77d0_17_DistanceKernel_cu_75b981de_30824cuda3std3__419piecewise_constructE,(_ZN53_INTERNAL_6c1c77d0_17_DistanceKernel_cu_75b981de_30824cuda3std6ranges3__45__cpo5ssizeE - _ZN53_INTERNAL_6c1c77d0_17_DistanceKernel_cu_75b981de_30824cuda3std3__419piecewise_constructE)
_ZN53_INTERNAL_6c1c77d0_17_DistanceKernel_cu_75b981de_30824cuda3std3__419piecewise_constructE:
	.zero		1
	.type		_ZN53_INTERNAL_6c1c77d0_17_DistanceKernel_cu_75b981de_30824cuda3std6ranges3__45__cpo5ssizeE,@object
	.size		_ZN53_INTERNAL_6c1c77d0_17_DistanceKernel_cu_75b981de_30824cuda3std6ranges3__45__cpo5ssizeE,(_ZN53_INTERNAL_6c1c77d0_17_DistanceKernel_cu_75b981de_30824cuda3std3__45__cpo3endE - _ZN53_INTERNAL_6c1c77d0_17_DistanceKernel_cu_75b981de_30824cuda3std6ranges3__45__cpo5ssizeE)
_ZN53_INTERNAL_6c1c77d0_17_DistanceKernel_cu_75b981de_30824cuda3std6ranges3__45__cpo5ssizeE:
	.zero		1
	.type		_ZN53_INTERNAL_6c1c77d0_17_DistanceKernel_cu_75b981de_30824cuda3std3__45__cpo3endE,@object
	.size		_ZN53_INTERNAL_6c1c77d0_17_DistanceKernel_cu_75b981de_30824cuda3std3__45__cpo3endE,(_ZN53_INTERNAL_6c1c77d0_17_DistanceKernel_cu_75b981de_30824cuda3std6ranges3__45__cpo4cendE - _ZN53_INTERNAL_6c1c77d0_17_DistanceKernel_cu_75b981de_30824cuda3std3__45__cpo3endE)
_ZN53_INTERNAL_6c1c77d0_17_DistanceKernel_cu_75b981de_30824cuda3std3__45__cpo3endE:
	.zero		1
	.type		_ZN53_INTERNAL_6c1c77d0_17_DistanceKernel_cu_75b981de_30824cuda3std6ranges3__45__cpo4cendE,@object
	.size		_ZN53_INTERNAL_6c1c77d0_17_DistanceKernel_cu_75b981de_30824cuda3std6ranges3__45__cpo4cendE,(_ZN53_INTERNAL_6c1c77d0_17_DistanceKernel_cu_75b981de_30824cuda3std3__45__cpo4rendE - _ZN53_INTERNAL_6c1c77d0_17_DistanceKernel_cu_75b981de_30824cuda3std6ranges3__45__cpo4cendE)
_ZN53_INTERNAL_6c1c77d0_17_DistanceKernel_cu_75b981de_30824cuda3std6ranges3__45__cpo4cendE:
	.zero		1
	.type		_ZN53_INTERNAL_6c1c77d0_17_DistanceKernel_cu_75b981de_30824cuda3std3__45__cpo4rendE,@object
	.size		_ZN53_INTERNAL_6c1c77d0_17_DistanceKernel_cu_75b981de_30824cuda3std3__45__cpo4rendE,(_ZN53_INTERNAL_6c1c77d0_17_DistanceKernel_cu_75b981de_30824cuda3std6ranges3__45__cpo4prevE - _ZN53_INTERNAL_6c1c77d0_17_DistanceKernel_cu_75b981de_30824cuda3std3__45__cpo4rendE)
_ZN53_INTERNAL_6c1c77d0_17_DistanceKernel_cu_75b981de_30824cuda3std3__45__cpo4rendE:
	.zero		1
	.type		_ZN53_INTERNAL_6c1c77d0_17_DistanceKernel_cu_75b981de_30824cuda3std6ranges3__45__cpo4prevE,@object
	.size		_ZN53_INTERNAL_6c1c77d0_17_DistanceKernel_cu_75b981de_30824cuda3std6ranges3__45__cpo4prevE,(_ZN53_INTERNAL_6c1c77d0_17_DistanceKernel_cu_75b981de_30824cuda3std6ranges3__45__cpo9iter_moveE - _ZN53_INTERNAL_6c1c77d0_17_DistanceKernel_cu_75b981de_30824cuda3std6ranges3__45__cpo4prevE)
_ZN53_INTERNAL_6c1c77d0_17_DistanceKernel_cu_75b981de_30824cuda3std6ranges3__45__cpo4prevE:
	.zero		1
	.type		_ZN53_INTERNAL_6c1c77d0_17_DistanceKernel_cu_75b981de_30824cuda3std6ranges3__45__cpo9iter_moveE,@object
	.size		_ZN53_INTERNAL_6c1c77d0_17_DistanceKernel_cu_75b981de_30824cuda3std6ranges3__45__cpo9iter_moveE,(.L_13 - _ZN53_INTERNAL_6c1c77d0_17_DistanceKernel_cu_75b981de_30824cuda3std6ranges3__45__cpo9iter_moveE)
_ZN53_INTERNAL_6c1c77d0_17_DistanceKernel_cu_75b981de_30824cuda3std6ranges3__45__cpo9iter_moveE:
	.zero		1
.L_13:


//--------------------- .nv.shared._ZN2at6native55_GLOBAL__N__6c1c77d0_17_DistanceKernel_cu_75b981de_308222pdist_kernel_cuda_implIfNS1_5distsIfE3infEEEvPT_PKS6_llS6_dd --------------------------
	.section	.nv.shared._ZN2at6native55_GLOBAL__N__6c1c77d0_17_DistanceKernel_cu_75b981de_308222pdist_kernel_cuda_implIfNS1_5distsIfE3infEEEvPT_PKS6_llS6_dd,"aw",@nobits
	.sectionflags	@""
	.align	4
.nv.shared._ZN2at6native55_GLOBAL__N__6c1c77d0_17_DistanceKernel_cu_75b981de_308222pdist_kernel_cuda_implIfNS1_5distsIfE3infEEEvPT_PKS6_llS6_dd:
	.zero		2048


//--------------------- .nv.shared._ZN2at6native55_GLOBAL__N__6c1c77d0_17_DistanceKernel_cu_75b981de_308222pdist_kernel_cuda_implIfNS1_5distsIfE3twoEEEvPT_PKS6_llS6_dd --------------------------
	.section	.nv.shared._ZN2at6native55_GLOBAL__N__6c1c77d0_17_DistanceKernel_cu_75b981de_308222pdist_kernel_cuda_implIfNS1_5distsIfE3twoEEEvPT_PKS6_llS6_dd,"aw",@nobits
	.sectionflags	@""
	.align	4
.nv.shared._ZN2at6native55_GLOBAL__N__6c1c77d0_17_DistanceKernel_cu_75b981de_308222pdist_kernel_cuda_implIfNS1_5distsIfE3twoEEEvPT_PKS6_llS6_dd:
	.zero		2048


//--------------------- .nv.shared._ZN2at6native55_GLOBAL__N__6c1c77d0_17_DistanceKernel_cu_75b981de_308222pdist_kernel_cuda_implIfNS1_5distsIfE3oneEEEvPT_PKS6_llS6_dd --------------------------
	.section	.nv.shared._ZN2at6native55_GLOBAL__N__6c1c77d0_17_DistanceKernel_cu_75b981de_308222pdist_kernel_cuda_implIfNS1_5distsIfE3oneEEEvPT_PKS6_llS6_dd,"aw",@nobits
	.sectionflags	@""
	.align	4
.nv.shared._ZN2at6native55_GLOBAL__N__6c1c77d0_17_DistanceKernel_cu_75b981de_308222pdist_kernel_cuda_implIfNS1_5distsIfE3oneEEEvPT_PKS6_llS6_dd:
	.zero		2048


//--------------------- .nv.shared._ZN2at6native55_GLOBAL__N__6c1c77d0_17_DistanceKernel_cu_75b981de_308222pdist_kernel_cuda_implIfNS1_5distsIfE4zeroEEEvPT_PKS6_llS6_dd --------------------------
	.section	.nv.shared._ZN2at6native55_GLOBAL__N__6c1c77d0_17_DistanceKernel_cu_75b981de_308222pdist_kernel_cuda_implIfNS1_5distsIfE4zeroEEEvPT_PKS6_llS6_dd,"aw",@nobits
	.sectionflags	@""
	.align	4
.nv.shared._ZN2at6native55_GLOBAL__N__6c1c77d0_17_DistanceKernel_cu_75b981de_308222pdist_kernel_cuda_implIfNS1_5distsIfE4zeroEEEvPT_PKS6_llS6_dd:
	.zero		2048


//--------------------- .nv.shared._ZN2at6native55_GLOBAL__N__6c1c77d0_17_DistanceKernel_cu_75b981de_308222pdist_kernel_cuda_implIfNS1_5distsIfE1pEEEvPT_PKS6_llS6_dd --------------------------
	.section	.nv.shared._ZN2at6native55_GLOBAL__N__6c1c77d0_17_DistanceKernel_cu_75b981de_308222pdist_kernel_cuda_implIfNS1_5distsIfE1pEEEvPT_PKS6_llS6_dd,"aw",@nobits
	.sectionflags	@""
	.align	4
.nv.shared._ZN2at6native55_GLOBAL__N__6c1c77d0_17_DistanceKernel_cu_75b981de_308222pdist_kernel_cuda_implIfNS1_5distsIfE1pEEEvPT_PKS6_llS6_dd:
	.zero		2048


//--------------------- .nv.shared._ZN2at6native55_GLOBAL__N__6c1c77d0_17_DistanceKernel_cu_75b981de_308222pdist_kernel_cuda_implIdNS1_5distsIdE3infEEEvPT_PKS6_llS6_dd --------------------------
	.section	.nv.shared._ZN2at6native55_GLOBAL__N__6c1c77d0_17_DistanceKernel_cu_75b981de_308222pdist_kernel_cuda_implIdNS1_5distsIdE3infEEEvPT_PKS6_llS6_dd,"aw",@nobits
	.sectionflags	@""
	.align	8
.nv.shared._ZN2at6native55_GLOBAL__N__6c1c77d0_17_DistanceKernel_cu_75b981de_308222pdist_kernel_cuda_implIdNS1_5distsIdE3infEEEvPT_PKS6_llS6_dd:
	.zero		3072


//--------------------- .nv.shared._ZN2at6native55_GLOBAL__N__6c1c77d0_17_DistanceKernel_cu_75b981de_308222pdist_kernel_cuda_implIdNS1_5distsIdE3twoEEEvPT_PKS6_llS6_dd --------------------------
	.section	.nv.shared._ZN2at6native55_GLOBAL__N__6c1c77d0_17_DistanceKernel_cu_75b981de_308222pdist_kernel_cuda_implIdNS1_5distsIdE3twoEEEvPT_PKS6_llS6_dd,"aw",@nobits
	.sectionflags	@""
	.align	8
.nv.shared._ZN2at6native55_GLOBAL__N__6c1c77d0_17_DistanceKernel_cu_75b981de_308222pdist_kernel_cuda_implIdNS1_5distsIdE3twoEEEvPT_PKS6_llS6_dd:
	.zero		3072


//--------------------- .nv.shared._ZN2at6native55_GLOBAL__N__6c1c77d0_17_DistanceKernel_cu_75b981de_308222pdist_kernel_cuda_implIdNS1_5distsIdE3oneEEEvPT_PKS6_llS6_dd --------------------------
	.section	.nv.shared._ZN2at6native55_GLOBAL__N__6c1c77d0_17_DistanceKernel_cu_75b981de_308222pdist_kernel_cuda_implIdNS1_5distsIdE3oneEEEvPT_PKS6_llS6_dd,"aw",@nobits
	.sectionflags	@""
	.align	8
.nv.shared._ZN2at6native55_GLOBAL__N__6c1c77d0_17_DistanceKernel_cu_75b981de_308222pdist_kernel_cuda_implIdNS1_5distsIdE3oneEEEvPT_PKS6_llS6_dd:
	.zero		3072


//--------------------- .nv.shared._ZN2at6native55_GLOBAL__N__6c1c77d0_17_DistanceKernel_cu_75b981de_308222pdist_kernel_cuda_implIdNS1_5distsIdE4zeroEEEvPT_PKS6_llS6_dd --------------------------
	.section	.nv.shared._ZN2at6native55_GLOBAL__N__6c1c77d0_17_DistanceKernel_cu_75b981de_308222pdist_kernel_cuda_implIdNS1_5distsIdE4zeroEEEvPT_PKS6_llS6_dd,"aw",@nobits
	.sectionflags	@""
	.align	8
.nv.shared._ZN2at6native55_GLOBAL__N__6c1c77d0_17_DistanceKernel_cu_75b981de_308222pdist_kernel_cuda_implIdNS1_5distsIdE4zeroEEEvPT_PKS6_llS6_dd:
	.zero		3072


//--------------------- .nv.shared._ZN2at6native55_GLOBAL__N__6c1c77d0_17_DistanceKernel_cu_75b981de_308222pdist_kernel_cuda_implIdNS1_5distsIdE1pEEEvPT_PKS6_llS6_dd --------------------------
	.section	.nv.shared._ZN2at6native55_GLOBAL__N__6c1c77d0_17_DistanceKernel_cu_75b981de_308222pdist_kernel_cuda_implIdNS1_5distsIdE1pEEEvPT_PKS6_llS6_dd,"aw",@nobits
	.sectionflags	@""
	.align	8
.nv.shared._ZN2at6native55_GLOBAL__N__6c1c77d0_17_DistanceKernel_cu_75b981de_308222pdist_kernel_cuda_implIdNS1_5distsIdE1pEEEvPT_PKS6_llS6_dd:
	.zero		3072


//--------------------- .nv.shared._ZN2at6native55_GLOBAL__N__6c1c77d0_17_DistanceKernel_cu_75b981de_308222cdist_kernel_cuda_implIfNS1_5distsIfE3infEEEvPT_PKS6_S9_S6_lllll --------------------------
	.section	.nv.shared._ZN2at6native55_GLOBAL__N__6c1c77d0_17_DistanceKernel_cu_75b981de_308222cdist_kernel_cuda_implIfNS1_5distsIfE3infEEEvPT_PKS6_S9_S6_lllll,"aw",@nobits
	.sectionflags	@""
	.align	4
.nv.shared._ZN2at6native55_GLOBAL__N__6c1c77d0_17_DistanceKernel_cu_75b981de_308222cdist_kernel_cuda_implIfNS1_5distsIfE3infEEEvPT_PKS6_S9_S6_lllll:
	.zero		2048


//--------------------- .nv.shared._ZN2at6native55_GLOBAL__N__6c1c77d0_17_DistanceKernel_cu_75b981de_308222cdist_kernel_cuda_implIfNS1_5distsIfE3twoEEEvPT_PKS6_S9_S6_lllll --------------------------
	.section	.nv.shared._ZN2at6native55_GLOBAL__N__6c1c77d0_17_DistanceKernel_cu_75b981de_308222cdist_kernel_cuda_implIfNS1_5distsIfE3twoEEEvPT_PKS6_S9_S6_lllll,"aw",@nobits
	.sectionflags	@""
	.align	4
.nv.shared._ZN2at6native55_GLOBAL__N__6c1c77d0_17_DistanceKernel_cu_75b981de_308222cdist_kernel_cuda_implIfNS1_5distsIfE3twoEEEvPT_PKS6_S9_S6_lllll:
	.zero		2048


//--------------------- .nv.shared._ZN2at6native55_GLOBAL__N__6c1c77d0_17_DistanceKernel_cu_75b981de_308222cdist_kernel_cuda_implIfNS1_5distsIfE3oneEEEvPT_PKS6_S9_S6_lllll --------------------------
	.section	.nv.shared._ZN2at6native55_GLOBAL__N__6c1c77d0_17_DistanceKernel_cu_75b981de_308222cdist_kernel_cuda_implIfNS1_5distsIfE3oneEEEvPT_PKS6_S9_S6_lllll,"aw",@nobits
	.sectionflags	@""
	.align	4
.nv.shared._ZN2at6native55_GLOBAL__N__6c1c77d0_17_DistanceKernel_cu_75b981de_308222cdist_kernel_cuda_implIfNS1_5distsIfE3oneEEEvPT_PKS6_S9_S6_lllll:
	.zero		2048


//--------------------- .nv.shared._ZN2at6native55_GLOBAL__N__6c1c77d0_17_DistanceKernel_cu_75b981de_308222cdist_kernel_cuda_implIfNS1_5distsIfE4zeroEEEvPT_PKS6_S9_S6_lllll --------------------------
	.section	.nv.shared._ZN2at6native55_GLOBAL__N__6c1c77d0_17_DistanceKernel_cu_75b981de_308222cdist_kernel_cuda_implIfNS1_5distsIfE4zeroEEEvPT_PKS6_S9_S6_lllll,"aw",@nobits
	.sectionflags	@""
	.align	4
.nv.shared._ZN2at6native55_GLOBAL__N__6c1c77d0_17_DistanceKernel_cu_75b981de_308222cdist_kernel_cuda_implIfNS1_5distsIfE4zeroEEEvPT_PKS6_S9_S6_lllll:
	.zero		2048


//--------------------- .nv.shared._ZN2at6native55_GLOBAL__N__6c1c77d0_17_DistanceKernel_cu_75b981de_308222cdist_kernel_cuda_implIfNS1_5distsIfE1pEEEvPT_PKS6_S9_S6_lllll --------------------------
	.section	.nv.shared._ZN2at6native55_GLOBAL__N__6c1c77d0_17_DistanceKernel_cu_75b981de_308222cdist_kernel_cuda_implIfNS1_5distsIfE1pEEEvPT_PKS6_S9_S6_lllll,"aw",@nobits
	.sectionflags	@""
	.align	4
.nv.shared._ZN2at6native55_GLOBAL__N__6c1c77d0_17_DistanceKernel_cu_75b981de_308222cdist_kernel_cuda_implIfNS1_5distsIfE1pEEEvPT_PKS6_S9_S6_lllll:
	.zero		2048


//--------------------- .nv.shared._ZN2at6native55_GLOBAL__N__6c1c77d0_17_DistanceKernel_cu_75b981de_308222cdist_kernel_cuda_implIdNS1_5distsIdE3infEEEvPT_PKS6_S9_S6_lllll --------------------------
	.section	.nv.shared._ZN2at6native55_GLOBAL__N__6c1c77d0_17_DistanceKernel_cu_75b981de_308222cdist_kernel_cuda_implIdNS1_5distsIdE3infEEEvPT_PKS6_S9_S6_lllll,"aw",@nobits
	.sectionflags	@""
	.align	8
.nv.shared._ZN2at6native55_GLOBAL__N__6c1c77d0_17_DistanceKernel_cu_75b981de_308222cdist_kernel_cuda_implIdNS1_5distsIdE3infEEEvPT_PKS6_S9_S6_lllll:
	.zero		3072


//--------------------- .nv.shared._ZN2at6native55_GLOBAL__N__6c1c77d0_17_DistanceKernel_cu_75b981de_308222cdist_kernel_cuda_implIdNS1_5distsIdE3twoEEEvPT_PKS6_S9_S6_lllll --------------------------
	.section	.nv.shared._ZN2at6native55_GLOBAL__N__6c1c77d0_17_DistanceKernel_cu_75b981de_308222cdist_kernel_cuda_implIdNS1_5distsIdE3twoEEEvPT_PKS6_S9_S6_lllll,"aw",@nobits
	.sectionflags	@""
	.align	8
.nv.shared._ZN2at6native55_GLOBAL__N__6c1c77d0_17_DistanceKernel_cu_75b981de_308222cdist_kernel_cuda_implIdNS1_5distsIdE3twoEEEvPT_PKS6_S9_S6_lllll:
	.zero		3072


//--------------------- .nv.shared._ZN2at6native55_GLOBAL__N__6c1c77d0_17_DistanceKernel_cu_75b981de_308222cdist_kernel_cuda_implIdNS1_5distsIdE3oneEEEvPT_PKS6_S9_S6_lllll --------------------------
	.section	.nv.shared._ZN2at6native55_GLOBAL__N__6c1c77d0_17_DistanceKernel_cu_75b981de_308222cdist_kernel_cuda_implIdNS1_5distsIdE3oneEEEvPT_PKS6_S9_S6_lllll,"aw",@nobits
	.sectionflags	@""
	.align	8
.nv.shared._ZN2at6native55_GLOBAL__N__6c1c77d0_17_DistanceKernel_cu_75b981de_308222cdist_kernel_cuda_implIdNS1_5distsIdE3oneEEEvPT_PKS6_S9_S6_lllll:
	.zero		3072


//--------------------- .nv.shared._ZN2at6native55_GLOBAL__N__6c1c77d0_17_DistanceKernel_cu_75b981de_308222cdist_kernel_cuda_implIdNS1_5distsIdE4zeroEEEvPT_PKS6_S9_S6_lllll --------------------------
	.section	.nv.shared._ZN2at6native55_GLOBAL__N__6c1c77d0_17_DistanceKernel_cu_75b981de_308222cdist_kernel_cuda_implIdNS1_5distsIdE4zeroEEEvPT_PKS6_S9_S6_lllll,"aw",@nobits
	.sectionflags	@""
	.align	8
.nv.shared._ZN2at6native55_GLOBAL__N__6c1c77d0_17_DistanceKernel_cu_75b981de_308222cdist_kernel_cuda_implIdNS1_5distsIdE4zeroEEEvPT_PKS6_S9_S6_lllll:
	.zero		3072


//--------------------- .nv.shared._ZN2at6native55_GLOBAL__N__6c1c77d0_17_DistanceKernel_cu_75b981de_308222cdist_kernel_cuda_implIdNS1_5distsIdE1pEEEvPT_PKS6_S9_S6_lllll --------------------------
	.section	.nv.shared._ZN2at6native55_GLOBAL__N__6c1c77d0_17_DistanceKernel_cu_75b981de_308222cdist_kernel_cuda_implIdNS1_5distsIdE1pEEEvPT_PKS6_S9_S6_lllll,"aw",@nobits
	.sectionflags	@""
	.align	8
.nv.shared._ZN2at6native55_GLOBAL__N__6c1c77d0_17_DistanceKernel_cu_75b981de_308222cdist_kernel_cuda_implIdNS1_5distsIdE1pEEEvPT_PKS6_S9_S6_lllll:
	.zero		3072


//--------------------- .nv.constant0._ZN2at6native55_GLOBAL__N__6c1c77d0_17_DistanceKernel_cu_75b981de_308231cdist_backward_kernel_cuda_implIfNS1_5distsIfE3infEEEvPT_PKS6_S9_S9_S9_S6_lllllll --------------------------
	.section	.nv.constant0._ZN2at6native55_GLOBAL__N__6c1c77d0_17_DistanceKernel_cu_75b981de_308231cdist_backward_kernel_cuda_implIfNS1_5distsIfE3infEEEvPT_PKS6_S9_S9_S9_S6_lllllll,"a",@progbits
	.sectionflags	@""
	.align	4
.nv.constant0._ZN2at6native55_GLOBAL__N__6c1c77d0_17_DistanceKernel_cu_75b981de_308231cdist_backward_kernel_cuda_implIfNS1_5distsIfE3infEEEvPT_PKS6_S9_S9_S9_S6_lllllll:
	.zero		632


//--------------------- .nv.constant0._ZN2at6native55_GLOBAL__N__6c1c77d0_17_DistanceKernel_cu_75b981de_308231cdist_backward_kernel_cuda_implIfNS1_5distsIfE3twoEEEvPT_PKS6_S9_S9_S9_S6_lllllll --------------------------
	.section	.nv.constant0._ZN2at6native55_GLOBAL__N__6c1c77d0_17_DistanceKernel_cu_75b981de_308231cdist_backward_kernel_cuda_implIfNS1_5distsIfE3twoEEEvPT_PKS6_S9_S9_S9_S6_lllllll,"a",@progbits
	.sectionflags	@""
	.align	4
.nv.constant0._ZN2at6native55_GLOBAL__N__6c1c77d0_17_DistanceKernel_cu_75b981de_308231cdist_backward_kernel_cuda_implIfNS1_5distsIfE3twoEEEvPT_PKS6_S9_S9_S9_S6_lllllll:
	.zero		632


//--------------------- .nv.constant0._ZN2at6native55_GLOBAL__N__6c1c77d0_17_DistanceKernel_cu_75b981de_308231cdist_backward_kernel_cuda_implIfNS1_5distsIfE6lt_twoEEEvPT_PKS6_S9_S9_S9_S6_lllllll --------------------------
	.section	.nv.constant0._ZN2at6native55_GLOBAL__N__6c1c77d0_17_DistanceKernel_cu_75b981de_308231cdist_backward_kernel_cuda_implIfNS1_5distsIfE6lt_twoEEEvPT_PKS6_S9_S9_S9_S6_lllllll,"a",@progbits
	.sectionflags	@""
	.align	4
.nv.constant0._ZN2at6native55_GLOBAL__N__6c1c77d0_17_DistanceKernel_cu_75b981de_308231cdist_backward_kernel_cuda_implIfNS1_5distsIfE6lt_twoEEEvPT_PKS6_S9_S9_S9_S6_lllllll:
	.zero		632


//--------------------- .nv.constant0._ZN2at6native55_GLOBAL__N__6c1c77d0_17_DistanceKernel_cu_75b981de_308231cdist_backward_kernel_cuda_implIfNS1_5distsIfE3oneEEEvPT_PKS6_S9_S9_S9_S6_lllllll --------------------------
	.section	.nv.constant0._ZN2at6native55_GLOBAL__N__6c1c77d0_17_DistanceKernel_cu_75b981de_308231cdist_backward_kernel_cuda_implIfNS1_5distsIfE3oneEEEvPT_PKS6_S9_S9_S9_S6_lllllll,"a",@progbits
	.sectionflags	@""
	.align	4
.nv.constant0._ZN2at6native55_GLOBAL__N__6c1c77d0_17_DistanceKernel_cu_75b981de_308231cdist_backward_kernel_cuda_implIfNS1_5distsIfE3oneEEEvPT_PKS6_S9_S9_S9_S6_lllllll:
	.zero		632


//--------------------- .nv.constant0._ZN2at6native55_GLOBAL__N__6c1c77d0_17_DistanceKernel_cu_75b981de_308231cdist_backward_kernel_cuda_implIfNS1_5distsIfE1pEEEvPT_PKS6_S9_S9_S9_S6_lllllll --------------------------
	.section	.nv.constant0._ZN2at6native55_GLOBAL__N__6c1c77d0_17_DistanceKernel_cu_75b981de_308231cdist_backward_kernel_cuda_implIfNS1_5distsIfE1pEEEvPT_PKS6_S9_S9_S9_S6_lllllll,"a",@progbits
	.sectionflags	@""
	.align	4
.nv.constant0._ZN2at6native55_GLOBAL__N__6c1c77d0_17_DistanceKernel_cu_75b981de_308231cdist_backward_kernel_cuda_implIfNS1_5distsIfE1pEEEvPT_PKS6_S9_S9_S9_S6_lllllll:
	.zero		632


//--------------------- .nv.constant0._ZN2at6native55_GLOBAL__N__6c1c77d0_17_DistanceKernel_cu_75b981de_308231cdist_backward_kernel_cuda_implIdNS1_5distsIdE3infEEEvPT_PKS6_S9_S9_S9_S6_lllllll --------------------------
	.section	.nv.constant0._ZN2at6native55_GLOBAL__N__6c1c77d0_17_DistanceKernel_cu_75b981de_308231cdist_backward_kernel_cuda_implIdNS1_5distsIdE3infEEEvPT_PKS6_S9_S9_S9_S6_lllllll,"a",@progbits
	.sectionflags	@""
	.align	4
.nv.constant0._ZN2at6native55_GLOBAL__N__6c1c77d0_17_DistanceKernel_cu_75b981de_308231cdist_backward_kernel_cuda_implIdNS1_5distsIdE3infEEEvPT_PKS6_S9_S9_S9_S6_lllllll:
	.zero		632


//--------------------- .nv.constant0._ZN2at6native55_GLOBAL__N__6c1c77d0_17_DistanceKernel_cu_75b981de_308231cdist_backward_kernel_cuda_implIdNS1_5distsIdE3twoEEEvPT_PKS6_S9_S9_S9_S6_lllllll --------------------------
	.section	.nv.constant0._ZN2at6native55_GLOBAL__N__6c1c77d0_17_DistanceKernel_cu_75b981de_308231cdist_backward_kernel_cuda_implIdNS1_5distsIdE3twoEEEvPT_PKS6_S9_S9_S9_S6_lllllll,"a",@progbits
	.sectionflags	@""
	.align	4
.nv.constant0._ZN2at6native55_GLOBAL__N__6c1c77d0_17_DistanceKernel_cu_75b981de_308231cdist_backward_kernel_cuda_implIdNS1_5distsIdE3twoEEEvPT_PKS6_S9_S9_S9_S6_lllllll:
	.zero		632


//--------------------- .nv.constant0._ZN2at6native55_GLOBAL__N__6c1c77d0_17_DistanceKernel_cu_75b981de_308231cdist_backward_kernel_cuda_implIdNS1_5distsIdE6lt_twoEEEvPT_PKS6_S9_S9_S9_S6_lllllll --------------------------
	.section	.nv.constant0._ZN2at6native55_GLOBAL__N__6c1c77d0_17_DistanceKernel_cu_75b981de_308231cdist_backward_kernel_cuda_implIdNS1_5distsIdE6lt_twoEEEvPT_PKS6_S9_S9_S9_S6_lllllll,"a",@progbits
	.sectionflags	@""
	.align	4
.nv.constant0._ZN2at6native55_GLOBAL__N__6c1c77d0_17_DistanceKernel_cu_75b981de_308231cdist_backward_kernel_cuda_implIdNS1_5distsIdE6lt_twoEEEvPT_PKS6_S9_S9_S9_S6_lllllll:
	.zero		632


//--------------------- .nv.constant0._ZN2at6native55_GLOBAL__N__6c1c77d0_17_DistanceKernel_cu_75b981de_308231cdist_backward_kernel_cuda_implIdNS1_5distsIdE3oneEEEvPT_PKS6_S9_S9_S9_S6_lllllll --------------------------
	.section	.nv.constant0._ZN2at6native55_GLOBAL__N__6c1c77d0_17_DistanceKernel_cu_75b981de_308231cdist_backward_kernel_cuda_implIdNS1_5distsIdE3oneEEEvPT_PKS6_S9_S9_S9_S6_lllllll,"a",@progbits
	.sectionflags	@""
	.align	4
.nv.constant0._ZN2at6native55_GLOBAL__N__6c1c77d0_17_DistanceKernel_cu_75b981de_308231cdist_backward_kernel_cuda_implIdNS1_5distsIdE3oneEEEvPT_PKS6_S9_S9_S9_S6_lllllll:
	.zero		632


//--------------------- .nv.constant0._ZN2at6native55_GLOBAL__N__6c1c77d0_17_DistanceKernel_cu_75b981de_308231cdist_backward_kernel_cuda_implIdNS1_5distsIdE1pEEEvPT_PKS6_S9_S9_S9_S6_lllllll --------------------------
	.section	.nv.constant0._ZN2at6native55_GLOBAL__N__6c1c77d0_17_DistanceKernel_cu_75b981de_308231cdist_backward_kernel_cuda_implIdNS1_5distsIdE1pEEEvPT_PKS6_S9_S9_S9_S6_lllllll,"a",@progbits
	.sectionflags	@""
	.align	4
.nv.constant0._ZN2at6native55_GLOBAL__N__6c1c77d0_17_DistanceKernel_cu_75b981de_308231cdist_backward_kernel_cuda_implIdNS1_5distsIdE1pEEEvPT_PKS6_S9_S9_S9_S6_lllllll:
	.zero		632


//--------------------- .nv.constant0._ZN2at6native55_GLOBAL__N__6c1c77d0_17_DistanceKernel_cu_75b981de_308231pdist_backward_kernel_cuda_implIfNS1_5distsIfE3infEEEvPT_PKS6_S9_S9_llllS6_dd --------------------------
	.section	.nv.constant0._ZN2at6native55_GLOBAL__N__6c1c77d0_17_DistanceKernel_cu_75b981de_308231pdist_backward_kernel_cuda_implIfNS1_5distsIfE3infEEEvPT_PKS6_S9_S9_llllS6_dd,"a",@progbits
	.sectionflags	@""
	.align	4
.nv.constant0._ZN2at6native55_GLOBAL__N__6c1c77d0_17_DistanceKernel_cu_75b981de_308231pdist_backward_kernel_cuda_implIfNS1_5distsIfE3infEEEvPT_PKS6_S9_S9_llllS6_dd:
	.zero		616


//--------------------- .nv.constant0._ZN2at6native55_GLOBAL__N__6c1c77d0_17_DistanceKernel_cu_75b981de_308231pdist_backward_kernel_cuda_implIfNS1_5distsIfE3twoEEEvPT_PKS6_S9_S9_llllS6_dd --------------------------
	.section	.nv.constant0._ZN2at6native55_GLOBAL__N__6c1c77d0_17_DistanceKernel_cu_75b981de_308231pdist_backward_kernel_cuda_implIfNS1_5distsIfE3twoEEEvPT_PKS6_S9_S9_llllS6_dd,"a",@progbits
	.sectionflags	@""
	.align	4
.nv.constant0._ZN2at6native55_GLOBAL__N__6c1c77d0_17_DistanceKernel_cu_75b981de_308231pdist_backward_kernel_cuda_implIfNS1_5distsIfE3twoEEEvPT_PKS6_S9_S9_llllS6_dd:
	.zero		616


//--------------------- .nv.constant0._ZN2at6native55_GLOBAL__N__6c1c77d0_17_DistanceKernel_cu_75b981de_308231pdist_backward_kernel_cuda_implIfNS1_5distsIfE6lt_twoEEEvPT_PKS6_S9_S9_llllS6_dd --------------------------
	.section	.nv.constant0._ZN2at6native55_GLOBAL__N__6c1c77d0_17_DistanceKernel_cu_75b981de_308231pdist_backward_kernel_cuda_implIfNS1_5distsIfE6lt_twoEEEvPT_PKS6_S9_S9_llllS6_dd,"a",@progbits
	.sectionflags	@""
	.align	4
.nv.constant0._ZN2at6native55_GLOBAL__N__6c1c77d0_17_DistanceKernel_cu_75b981de_308231pdist_backward_kernel_cuda_implIfNS1_5distsIfE6lt_twoEEEvPT_PKS6_S9_S9_llllS6_dd:
	.zero		616


//--------------------- .nv.constant0._ZN2at6native55_GLOBAL__N__6c1c77d0_17_DistanceKernel_cu_75b981de_308231pdist_backward_kernel_cuda_implIfNS1_5distsIfE3oneEEEvPT_PKS6_S9_S9_llllS6_dd --------------------------
	.section	.nv.constant0._ZN2at6native55_GLOBAL__N__6c1c77d0_17_DistanceKernel_cu_75b981de_308231pdist_backward_kernel_cuda_implIfNS1_5distsIfE3oneEEEvPT_PKS6_S9_S9_llllS6_dd,"a",@progbits
	.sectionflags	@""
	.align	4
.nv.constant0._ZN2at6native55_GLOBAL__N__6c1c77d0_17_DistanceKernel_cu_75b981de_308231pdist_backward_kernel_cuda_implIfNS1_5distsIfE3oneEEEvPT_PKS6_S9_S9_llllS6_dd:
	.zero		616


//--------------------- .nv.constant0._ZN2at6native55_GLOBAL__N__6c1c77d0_17_DistanceKernel_cu_75b981de_308231pdist_backward_kernel_cuda_implIfNS1_5distsIfE1pEEEvPT_PKS6_S9_S9_llllS6_dd --------------------------
	.section	.nv.constant0._ZN2at6native55_GLOBAL__N__6c1c77d0_17_DistanceKernel_cu_75b981de_308231pdist_backward_kernel_cuda_implIfNS1_5distsIfE1pEEEvPT_PKS6_S9_S9_llllS6_dd,"a",@progbits
	.sectionflags	@""
	.align	4
.nv.constant0._ZN2at6native55_GLOBAL__N__6c1c77d0_17_DistanceKernel_cu_75b981de_308231pdist_backward_kernel_cuda_implIfNS1_5distsIfE1pEEEvPT_PKS6_S9_S9_llllS6_dd:
	.zero		616


//--------------------- .nv.constant0._ZN2at6native55_GLOBAL__N__6c1c77d0_17_DistanceKernel_cu_75b981de_308231pdist_backward_kernel_cuda_implIdNS1_5distsIdE3infEEEvPT_PKS6_S9_S9_llllS6_dd --------------------------
	.section	.nv.constant0._ZN2at6native55_GLOBAL__N__6c1c77d0_17_DistanceKernel_cu_75b981de_308231pdist_backward_kernel_cuda_implIdNS1_5distsIdE3infEEEvPT_PKS6_S9_S9_llllS6_dd,"a",@progbits
	.sectionflags	@""
	.align	4
.nv.constant0._ZN2at6native55_GLOBAL__N__6c1c77d0_17_DistanceKernel_cu_75b981de_308231pdist_backward_kernel_cuda_implIdNS1_5distsIdE3infEEEvPT_PKS6_S9_S9_llllS6_dd:
	.zero		616


//--------------------- .nv.constant0._ZN2at6native55_GLOBAL__N__6c1c77d0_17_DistanceKernel_cu_75b981de_308231pdist_backward_kernel_cuda_implIdNS1_5distsIdE3twoEEEvPT_PKS6_S9_S9_llllS6_dd --------------------------
	.section	.nv.constant0._ZN2at6native55_GLOBAL__N__6c1c77d0_17_DistanceKernel_cu_75b981de_308231pdist_backward_kernel_cuda_implIdNS1_5distsIdE3twoEEEvPT_PKS6_S9_S9_llllS6_dd,"a",@progbits
	.sectionflags	@""
	.align	4
.nv.constant0._ZN2at6native55_GLOBAL__N__6c1c77d0_17_DistanceKernel_cu_75b981de_308231pdist_backward_kernel_cuda_implIdNS1_5distsIdE3twoEEEvPT_PKS6_S9_S9_llllS6_dd:
	.zero		616


//--------------------- .nv.constant0._ZN2at6native55_GLOBAL__N__6c1c77d0_17_DistanceKernel_cu_75b981de_308231pdist_backward_kernel_cuda_implIdNS1_5distsIdE6lt_twoEEEvPT_PKS6_S9_S9_llllS6_dd --------------------------
	.section	.nv.constant0._ZN2at6native55_GLOBAL__N__6c1c77d0_17_DistanceKernel_cu_75b981de_308231pdist_backward_kernel_cuda_implIdNS1_5distsIdE6lt_twoEEEvPT_PKS6_S9_S9_llllS6_dd,"a",@progbits
	.sectionflags	@""
	.align	4
.nv.constant0._ZN2at6native55_GLOBAL__N__6c1c77d0_17_DistanceKernel_cu_75b981de_308231pdist_backward_kernel_cuda_implIdNS1_5distsIdE6lt_twoEEEvPT_PKS6_S9_S9_llllS6_dd:
	.zero		616


//--------------------- .nv.constant0._ZN2at6native55_GLOBAL__N__6c1c77d0_17_DistanceKernel_cu_75b981de_308231pdist_backward_kernel_cuda_implIdNS1_5distsIdE3oneEEEvPT_PKS6_S9_S9_llllS6_dd --------------------------
	.section	.nv.constant0._ZN2at6native55_GLOBAL__N__6c1c77d0_17_DistanceKernel_cu_75b981de_308231pdist_backward_kernel_cuda_implIdNS1_5distsIdE3oneEEEvPT_PKS6_S9_S9_llllS6_dd,"a",@progbits
	.sectionflags	@""
	.align	4
.nv.constant0._ZN2at6native55_GLOBAL__N__6c1c77d0_17_DistanceKernel_cu_75b981de_308231pdist_backward_kernel_cuda_implIdNS1_5distsIdE3oneEEEvPT_PKS6_S9_S9_llllS6_dd:
	.zero		616


//--------------------- .nv.constant0._ZN2at6native55_GLOBAL__N__6c1c77d0_17_DistanceKernel_cu_75b981de_308231pdist_backward_kernel_cuda_implIdNS1_5distsIdE1pEEEvPT_PKS6_S9_S9_llllS6_dd --------------------------
	.section	.nv.constant0._ZN2at6native55_GLOBAL__N__6c1c77d0_17_DistanceKernel_cu_75b981de_308231pdist_backward_kernel_cuda_implIdNS1_5distsIdE1pEEEvPT_PKS6_S9_S9_llllS6_dd,"a",@progbits
	.sectionflags	@""
	.align	4
.nv.constant0._ZN2at6native55_GLOBAL__N__6c1c77d0_17_DistanceKernel_cu_75b981de_308231pdist_backward_kernel_cuda_implIdNS1_5distsIdE1pEEEvPT_PKS6_S9_S9_llllS6_dd:
	.zero		616


//--------------------- .nv.constant0._ZN2at6native55_GLOBAL__N__6c1c77d0_17_DistanceKernel_cu_75b981de_308222pdist_kernel_cuda_implIfNS1_5distsIfE3infEEEvPT_PKS6_llS6_dd --------------------------
	.section	.nv.constant0._ZN2at6native55_GLOBAL__N__6c1c77d0_17_DistanceKernel_cu_75b981de_308222pdist_kernel_cuda_implIfNS1_5distsIfE3infEEEvPT_PKS6_llS6_dd,"a",@progbits
	.sectionflags	@""
	.align	4
.nv.constant0._ZN2at6native55_GLOBAL__N__6c1c77d0_17_DistanceKernel_cu_75b981de_308222pdist_kernel_cuda_implIfNS1_5distsIfE3infEEEvPT_PKS6_llS6_dd:
	.zero		584


//--------------------- .nv.constant0._ZN2at6native55_GLOBAL__N__6c1c77d0_17_DistanceKernel_cu_75b981de_308222pdist_kernel_cuda_implIfNS1_5distsIfE3twoEEEvPT_PKS6_llS6_dd --------------------------
	.section	.nv.constant0._ZN2at6native55_GLOBAL__N__6c1c77d0_17_DistanceKernel_cu_75b981de_308222pdist_kernel_cuda_implIfNS1_5distsIfE3twoEEEvPT_PKS6_llS6_dd,"a",@progbits
	.sectionflags	@""
	.align	4
.nv.constant0._ZN2at6native55_GLOBAL__N__6c1c77d0_17_DistanceKernel_cu_75b981de_308222pdist_kernel_cuda_implIfNS1_5distsIfE3twoEEEvPT_PKS6_llS6_dd:
	.zero		584


//--------------------- .nv.constant0._ZN2at6native55_GLOBAL__N__6c1c77d0_17_DistanceKernel_cu_75b981de_308222pdist_kernel_cuda_implIfNS1_5distsIfE3oneEEEvPT_PKS6_llS6_dd --------------------------
	.section	.nv.constant0._ZN2at6native55_GLOBAL__N__6c1c77d0_17_DistanceKernel_cu_75b981de_308222pdist_kernel_cuda_implIfNS1_5distsIfE3oneEEEvPT_PKS6_llS6_dd,"a",@progbits
	.sectionflags	@""
	.align	4
.nv.constant0._ZN2at6native55_GLOBAL__N__6c1c77d0_17_DistanceKernel_cu_75b981de_308222pdist_kernel_cuda_implIfNS1_5distsIfE3oneEEEvPT_PKS6_llS6_dd:
	.zero		584


//--------------------- .nv.constant0._ZN2at6native55_GLOBAL__N__6c1c77d0_17_DistanceKernel_cu_75b981de_308222pdist_kernel_cuda_implIfNS1_5distsIfE4zeroEEEvPT_PKS6_llS6_dd --------------------------
	.section	.nv.constant0._ZN2at6native55_GLOBAL__N__6c1c77d0_17_DistanceKernel_cu_75b981de_308222pdist_kernel_cuda_implIfNS1_5distsIfE4zeroEEEvPT_PKS6_llS6_dd,"a",@progbits
	.sectionflags	@""
	.align	4
.nv.constant0._ZN2at6native55_GLOBAL__N__6c1c77d0_17_DistanceKernel_cu_75b981de_308222pdist_kernel_cuda_implIfNS1_5distsIfE4zeroEEEvPT_PKS6_llS6_dd:
	.zero		584


//--------------------- .nv.constant0._ZN2at6native55_GLOBAL__N__6c1c77d0_17_DistanceKernel_cu_75b981de_308222pdist_kernel_cuda_implIfNS1_5distsIfE1pEEEvPT_PKS6_llS6_dd --------------------------
	.section	.nv.constant0._ZN2at6native55_GLOBAL__N__6c1c77d0_17_DistanceKernel_cu_75b981de_308222pdist_kernel_cuda_implIfNS1_5distsIfE1pEEEvPT_PKS6_llS6_dd,"a",@progbits
	.sectionflags	@""
	.align	4
.nv.constant0._ZN2at6native55_GLOBAL__N__6c1c77d0_17_DistanceKernel_cu_75b981de_308222pdist_kernel_cuda_implIfNS1_5distsIfE1pEEEvPT_PKS6_llS6_dd:
	.zero		584


//--------------------- .nv.constant0._ZN2at6native55_GLOBAL__N__6c1c77d0_17_DistanceKernel_cu_75b981de_308222pdist_kernel_cuda_implIdNS1_5distsIdE3infEEEvPT_PKS6_llS6_dd --------------------------
	.section	.nv.constant0._ZN2at6native55_GLOBAL__N__6c1c77d0_17_DistanceKernel_cu_75b981de_308222pdist_kernel_cuda_implIdNS1_5distsIdE3infEEEvPT_PKS6_llS6_dd,"a",@progbits
	.sectionflags	@""
	.align	4
.nv.constant0._ZN2at6native55_GLOBAL__N__6c1c77d0_17_DistanceKernel_cu_75b981de_308222pdist_kernel_cuda_implIdNS1_5distsIdE3infEEEvPT_PKS6_llS6_dd:
	.zero		584


//--------------------- .nv.constant0._ZN2at6native55_GLOBAL__N__6c1c77d0_17_DistanceKernel_cu_75b981de_308222pdist_kernel_cuda_implIdNS1_5distsIdE3twoEEEvPT_PKS6_llS6_dd --------------------------
	.section	.nv.constant0._ZN2at6native55_GLOBAL__N__6c1c77d0_17_DistanceKernel_cu_75b981de_308222pdist_kernel_cuda_implIdNS1_5distsIdE3twoEEEvPT_PKS6_llS6_dd,"a",@progbits
	.sectionflags	@""
	.align	4
.nv.constant0._ZN2at6native55_GLOBAL__N__6c1c77d0_17_DistanceKernel_cu_75b981de_308222pdist_kernel_cuda_implIdNS1_5distsIdE3twoEEEvPT_PKS6_llS6_dd:
	.zero		584


//--------------------- .nv.constant0._ZN2at6native55_GLOBAL__N__6c1c77d0_17_DistanceKernel_cu_75b981de_308222pdist_kernel_cuda_implIdNS1_5distsIdE3oneEEEvPT_PKS6_llS6_dd --------------------------
	.section	.nv.constant0._ZN2at6native55_GLOBAL__N__6c1c77d0_17_DistanceKernel_cu_75b981de_308222pdist_kernel_cuda_implIdNS1_5distsIdE3oneEEEvPT_PKS6_llS6_dd,"a",@progbits
	.sectionflags	@""
	.align	4
.nv.constant0._ZN2at6native55_GLOBAL__N__6c1c77d0_17_DistanceKernel_cu_75b981de_308222pdist_kernel_cuda_implIdNS1_5distsIdE3oneEEEvPT_PKS6_llS6_dd:
	.zero		584


//--------------------- .nv.constant0._ZN2at6native55_GLOBAL__N__6c1c77d0_17_DistanceKernel_cu_75b981de_308222pdist_kernel_cuda_implIdNS1_5distsIdE4zeroEEEvPT_PKS6_llS6_dd --------------------------
	.section	.nv.constant0._ZN2at6native55_GLOBAL__N__6c1c77d0_17_DistanceKernel_cu_75b981de_308222pdist_kernel_cuda_implIdNS1_5distsIdE4zeroEEEvPT_PKS6_llS6_dd,"a",@progbits
	.sectionflags	@""
	.align	4
.nv.constant0._ZN2at6native55_GLOBAL__N__6c1c77d0_17_DistanceKernel_cu_75b981de_308222pdist_kernel_cuda_implIdNS1_5distsIdE4zeroEEEvPT_PKS6_llS6_dd:
	.zero		584


//--------------------- .nv.constant0._ZN2at6native55_GLOBAL__N__6c1c77d0_17_DistanceKernel_cu_75b981de_308222pdist_kernel_cuda_implIdNS1_5distsIdE1pEEEvPT_PKS6_llS6_dd --------------------------
	.section	.nv.constant0._ZN2at6native55_GLOBAL__N__6c1c77d0_17_DistanceKernel_cu_75b981de_308222pdist_kernel_cuda_implIdNS1_5distsIdE1pEEEvPT_PKS6_llS6_dd,"a",@progbits
	.sectionflags	@""
	.align	4
.nv.constant0._ZN2at6native55_GLOBAL__N__6c1c77d0_17_DistanceKernel_cu_75b981de_308222pdist_kernel_cuda_implIdNS1_5distsIdE1pEEEvPT_PKS6_llS6_dd:
	.zero		584


//--------------------- .nv.constant0._ZN2at6native55_GLOBAL__N__6c1c77d0_17_DistanceKernel_cu_75b981de_308222cdist_kernel_cuda_implIfNS1_5distsIfE3infEEEvPT_PKS6_S9_S6_lllll --------------------------
	.section	.nv.constant0._ZN2at6native55_GLOBAL__N__6c1c77d0_17_DistanceKernel_cu_75b981de_308222cdist_kernel_cuda_implIfNS1_5distsIfE3infEEEvPT_PKS6_S9_S6_lllll,"a",@progbits
	.sectionflags	@""
	.align	4
.nv.constant0._ZN2at6native55_GLOBAL__N__6c1c77d0_17_DistanceKernel_cu_75b981de_308222cdist_kernel_cuda_implIfNS1_5distsIfE3infEEEvPT_PKS6_S9_S6_lllll:
	.zero		600


//--------------------- .nv.constant0._ZN2at6native55_GLOBAL__N__6c1c77d0_17_DistanceKernel_cu_75b981de_308222cdist_kernel_cuda_implIfNS1_5distsIfE3twoEEEvPT_PKS6_S9_S6_lllll --------------------------
	.section	.nv.constant0._ZN2at6native55_GLOBAL__N__6c1c77d0_17_DistanceKernel_cu_75b981de_308222cdist_kernel_cuda_implIfNS1_5distsIfE3twoEEEvPT_PKS6_S9_S6_lllll,"a",@progbits
	.sectionflags	@""
	.align	4
.nv.constant0._ZN2at6native55_GLOBAL__N__6c1c77d0_17_DistanceKernel_cu_75b981de_308222cdist_kernel_cuda_implIfNS1_5distsIfE3twoEEEvPT_PKS6_S9_S6_lllll:
	.zero		600


//--------------------- .nv.constant0._ZN2at6native55_GLOBAL__N__6c1c77d0_17_DistanceKernel_cu_75b981de_308222cdist_kernel_cuda_implIfNS1_5distsIfE3oneEEEvPT_PKS6_S9_S6_lllll --------------------------
	.section	.nv.constant0._ZN2at6native55_GLOBAL__N__6c1c77d0_17_DistanceKernel_cu_75b981de_308222cdist_kernel_cuda_implIfNS1_5distsIfE3oneEEEvPT_PKS6_S9_S6_lllll,"a",@progbits
	.sectionflags	@""
	.align	4
.nv.constant0._ZN2at6native55_GLOBAL__N__6c1c77d0_17_DistanceKernel_cu_75b981de_308222cdist_kernel_cuda_implIfNS1_5distsIfE3oneEEEvPT_PKS6_S9_S6_lllll:
	.zero		600


//--------------------- .nv.constant0._ZN2at6native55_GLOBAL__N__6c1c77d0_17_DistanceKernel_cu_75b981de_308222cdist_kernel_cuda_implIfNS1_5distsIfE4zeroEEEvPT_PKS6_S9_S6_lllll --------------------------
	.section	.nv.constant0._ZN2at6native55_GLOBAL__N__6c1c77d0_17_DistanceKernel_cu_75b981de_308222cdist_kernel_cuda_implIfNS1_5distsIfE4zeroEEEvPT_PKS6_S9_S6_lllll,"a",@progbits
	.sectionflags	@""
	.align	4
.nv.constant0._ZN2at6native55_GLOBAL__N__6c1c77d0_17_DistanceKernel_cu_75b981de_308222cdist_kernel_cuda_implIfNS1_5distsIfE4zeroEEEvPT_PKS6_S9_S6_lllll:
	.zero		600


//--------------------- .nv.constant0._ZN2at6native55_GLOBAL__N__6c1c77d0_17_DistanceKernel_cu_75b981de_308222cdist_kernel_cuda_implIfNS1_5distsIfE1pEEEvPT_PKS6_S9_S6_lllll --------------------------
	.section	.nv.constant0._ZN2at6native55_GLOBAL__N__6c1c77d0_17_DistanceKernel_cu_75b981de_308222cdist_kernel_cuda_implIfNS1_5distsIfE1pEEEvPT_PKS6_S9_S6_lllll,"a",@progbits
	.sectionflags	@""
	.align	4
.nv.constant0._ZN2at6native55_GLOBAL__N__6c1c77d0_17_DistanceKernel_cu_75b981de_308222cdist_kernel_cuda_implIfNS1_5distsIfE1pEEEvPT_PKS6_S9_S6_lllll:
	.zero		600


//--------------------- .nv.constant0._ZN2at6native55_GLOBAL__N__6c1c77d0_17_DistanceKernel_cu_75b981de_308222cdist_kernel_cuda_implIdNS1_5distsIdE3infEEEvPT_PKS6_S9_S6_lllll --------------------------
	.section	.nv.constant0._ZN2at6native55_GLOBAL__N__6c1c77d0_17_DistanceKernel_cu_75b981de_308222cdist_kernel_cuda_implIdNS1_5distsIdE3infEEEvPT_PKS6_S9_S6_lllll,"a",@progbits
	.sectionflags	@""
	.align	4
.nv.constant0._ZN2at6native55_GLOBAL__N__6c1c77d0_17_DistanceKernel_cu_75b981de_308222cdist_kernel_cuda_implIdNS1_5distsIdE3infEEEvPT_PKS6_S9_S6_lllll:
	.zero		600


//--------------------- .nv.constant0._ZN2at6native55_GLOBAL__N__6c1c77d0_17_DistanceKernel_cu_75b981de_308222cdist_kernel_cuda_implIdNS1_5distsIdE3twoEEEvPT_PKS6_S9_S6_lllll --------------------------
	.section	.nv.constant0._ZN2at6native55_GLOBAL__N__6c1c77d0_17_DistanceKernel_cu_75b981de_308222cdist_kernel_cuda_implIdNS1_5distsIdE3twoEEEvPT_PKS6_S9_S6_lllll,"a",@progbits
	.sectionflags	@""
	.align	4
.nv.constant0._ZN2at6native55_GLOBAL__N__6c1c77d0_17_DistanceKernel_cu_75b981de_308222cdist_kernel_cuda_implIdNS1_5distsIdE3twoEEEvPT_PKS6_S9_S6_lllll:
	.zero		600


//--------------------- .nv.constant0._ZN2at6native55_GLOBAL__N__6c1c77d0_17_DistanceKernel_cu_75b981de_308222cdist_kernel_cuda_implIdNS1_5distsIdE3oneEEEvPT_PKS6_S9_S6_lllll --------------------------
	.section	.nv.constant0._ZN2at6native55_GLOBAL__N__6c1c77d0_17_DistanceKernel_cu_75b981de_308222cdist_kernel_cuda_implIdNS1_5distsIdE3oneEEEvPT_PKS6_S9_S6_lllll,"a",@progbits
	.sectionflags	@""
	.align	4
.nv.constant0._ZN2at6native55_GLOBAL__N__6c1c77d0_17_DistanceKernel_cu_75b981de_308222cdist_kernel_cuda_implIdNS1_5distsIdE3oneEEEvPT_PKS6_S9_S6_lllll:
	.zero		600


//--------------------- .nv.constant0._ZN2at6native55_GLOBAL__N__6c1c77d0_17_DistanceKernel_cu_75b981de_308222cdist_kernel_cuda_implIdNS1_5distsIdE4zeroEEEvPT_PKS6_S9_S6_lllll --------------------------
	.section	.nv.constant0._ZN2at6native55_GLOBAL__N__6c1c77d0_17_DistanceKernel_cu_75b981de_308222cdist_kernel_cuda_implIdNS1_5distsIdE4zeroEEEvPT_PKS6_S9_S6_lllll,"a",@progbits
	.sectionflags	@""
	.align	4
.nv.constant0._ZN2at6native55_GLOBAL__N__6c1c77d0_17_DistanceKernel_cu_75b981de_308222cdist_kernel_cuda_implIdNS1_5distsIdE4zeroEEEvPT_PKS6_S9_S6_lllll:
	.zero		600


//--------------------- .nv.constant0._ZN2at6native55_GLOBAL__N__6c1c77d0_17_DistanceKernel_cu_75b981de_308222cdist_kernel_cuda_implIdNS1_5distsIdE1pEEEvPT_PKS6_S9_S6_lllll --------------------------
	.section	.nv.constant0._ZN2at6native55_GLOBAL__N__6c1c77d0_17_DistanceKernel_cu_75b981de_308222cdist_kernel_cuda_implIdNS1_5distsIdE1pEEEvPT_PKS6_S9_S6_lllll,"a",@progbits
	.sectionflags	@""
	.align	4
.nv.constant0._ZN2at6native55_GLOBAL__N__6c1c77d0_17_DistanceKernel_cu_75b981de_308222cdist_kernel_cuda_implIdNS1_5distsIdE1pEEEvPT_PKS6_S9_S6_lllll:
	.zero		600


//--------------------- SYMBOLS --------------------------

	.type		.nv.reservedSmem.offset0,@object
	.size		.nv.reservedSmem.offset0,0x4
